//
// Generated by NVIDIA NVVM Compiler
//
// Compiler Build ID: CL-36424714
// Cuda compilation tools, release 13.0, V13.0.88
// Based on NVVM 20.0.0
//

.version 9.0
.target sm_100
.address_size 64

	// .globl	_Z22geneticAlgorithmKernelPfS_S_S_iiiP17curandStateXORWOW
.global .align 4 .b8 precalc_xorwow_matrix[102400];
.global .align 4 .b8 precalc_xorwow_offset_matrix[102400];
.global .align 4 .b8 mrg32k3aM1[2304];
.global .align 4 .b8 mrg32k3aM2[2304];
.global .align 4 .b8 mrg32k3aM1SubSeq[2016];
.global .align 4 .b8 mrg32k3aM2SubSeq[2016];
.global .align 4 .b8 mrg32k3aM1Seq[2304];
.global .align 4 .b8 mrg32k3aM2Seq[2304];
.const .align 8 .b8 __cr_lgamma_table[72];
.global .align 1 .b8 _ZN34_INTERNAL_06777821_4_k_cu_5d812a664cuda3std3__45__cpo5beginE[1];
.global .align 1 .b8 _ZN34_INTERNAL_06777821_4_k_cu_5d812a664cuda3std3__45__cpo3endE[1];
.global .align 1 .b8 _ZN34_INTERNAL_06777821_4_k_cu_5d812a664cuda3std3__45__cpo6cbeginE[1];
.global .align 1 .b8 _ZN34_INTERNAL_06777821_4_k_cu_5d812a664cuda3std3__45__cpo4cendE[1];
.global .align 1 .b8 _ZN34_INTERNAL_06777821_4_k_cu_5d812a664cuda3std3__45__cpo6rbeginE[1];
.global .align 1 .b8 _ZN34_INTERNAL_06777821_4_k_cu_5d812a664cuda3std3__45__cpo4rendE[1];
.global .align 1 .b8 _ZN34_INTERNAL_06777821_4_k_cu_5d812a664cuda3std3__45__cpo7crbeginE[1];
.global .align 1 .b8 _ZN34_INTERNAL_06777821_4_k_cu_5d812a664cuda3std3__45__cpo5crendE[1];
.global .align 1 .b8 _ZN34_INTERNAL_06777821_4_k_cu_5d812a664cuda3std3__436_GLOBAL__N__06777821_4_k_cu_5d812a666ignoreE[1];
.global .align 1 .b8 _ZN34_INTERNAL_06777821_4_k_cu_5d812a664cuda3std3__419piecewise_constructE[1];
.global .align 1 .b8 _ZN34_INTERNAL_06777821_4_k_cu_5d812a664cuda3std3__48in_placeE[1];
.global .align 1 .b8 _ZN34_INTERNAL_06777821_4_k_cu_5d812a664cuda3std3__420unreachable_sentinelE[1];
.global .align 1 .b8 _ZN34_INTERNAL_06777821_4_k_cu_5d812a664cuda3std3__47nulloptE[1];
.global .align 1 .b8 _ZN34_INTERNAL_06777821_4_k_cu_5d812a664cuda3std3__48unexpectE[1];
.global .align 1 .b8 _ZN34_INTERNAL_06777821_4_k_cu_5d812a664cuda3std6ranges3__45__cpo4swapE[1];
.global .align 1 .b8 _ZN34_INTERNAL_06777821_4_k_cu_5d812a664cuda3std6ranges3__45__cpo9iter_moveE[1];
.global .align 1 .b8 _ZN34_INTERNAL_06777821_4_k_cu_5d812a664cuda3std6ranges3__45__cpo5beginE[1];
.global .align 1 .b8 _ZN34_INTERNAL_06777821_4_k_cu_5d812a664cuda3std6ranges3__45__cpo3endE[1];
.global .align 1 .b8 _ZN34_INTERNAL_06777821_4_k_cu_5d812a664cuda3std6ranges3__45__cpo6cbeginE[1];
.global .align 1 .b8 _ZN34_INTERNAL_06777821_4_k_cu_5d812a664cuda3std6ranges3__45__cpo4cendE[1];
.global .align 1 .b8 _ZN34_INTERNAL_06777821_4_k_cu_5d812a664cuda3std6ranges3__45__cpo7advanceE[1];
.global .align 1 .b8 _ZN34_INTERNAL_06777821_4_k_cu_5d812a664cuda3std6ranges3__45__cpo9iter_swapE[1];
.global .align 1 .b8 _ZN34_INTERNAL_06777821_4_k_cu_5d812a664cuda3std6ranges3__45__cpo4nextE[1];
.global .align 1 .b8 _ZN34_INTERNAL_06777821_4_k_cu_5d812a664cuda3std6ranges3__45__cpo4prevE[1];
.global .align 1 .b8 _ZN34_INTERNAL_06777821_4_k_cu_5d812a664cuda3std6ranges3__45__cpo4dataE[1];
.global .align 1 .b8 _ZN34_INTERNAL_06777821_4_k_cu_5d812a664cuda3std6ranges3__45__cpo5cdataE[1];
.global .align 1 .b8 _ZN34_INTERNAL_06777821_4_k_cu_5d812a664cuda3std6ranges3__45__cpo4sizeE[1];
.global .align 1 .b8 _ZN34_INTERNAL_06777821_4_k_cu_5d812a664cuda3std6ranges3__45__cpo5ssizeE[1];
.global .align 1 .b8 _ZN34_INTERNAL_06777821_4_k_cu_5d812a664cuda3std6ranges3__45__cpo8distanceE[1];
.global .align 1 .b8 _ZN34_INTERNAL_06777821_4_k_cu_5d812a666thrust24THRUST_300001_SM_1000_NS8cuda_cub3parE[1];
.global .align 1 .b8 _ZN34_INTERNAL_06777821_4_k_cu_5d812a666thrust24THRUST_300001_SM_1000_NS8cuda_cub10par_nosyncE[1];
.global .align 1 .b8 _ZN34_INTERNAL_06777821_4_k_cu_5d812a666thrust24THRUST_300001_SM_1000_NS6system6detail10sequential3seqE[1];
.global .align 1 .b8 _ZN34_INTERNAL_06777821_4_k_cu_5d812a666thrust24THRUST_300001_SM_1000_NS6system3cpp3parE[1];
.global .align 1 .b8 _ZN34_INTERNAL_06777821_4_k_cu_5d812a666thrust24THRUST_300001_SM_1000_NS12placeholders2_1E[1];
.global .align 1 .b8 _ZN34_INTERNAL_06777821_4_k_cu_5d812a666thrust24THRUST_300001_SM_1000_NS12placeholders2_2E[1];
.global .align 1 .b8 _ZN34_INTERNAL_06777821_4_k_cu_5d812a666thrust24THRUST_300001_SM_1000_NS12placeholders2_3E[1];
.global .align 1 .b8 _ZN34_INTERNAL_06777821_4_k_cu_5d812a666thrust24THRUST_300001_SM_1000_NS12placeholders2_4E[1];
.global .align 1 .b8 _ZN34_INTERNAL_06777821_4_k_cu_5d812a666thrust24THRUST_300001_SM_1000_NS12placeholders2_5E[1];
.global .align 1 .b8 _ZN34_INTERNAL_06777821_4_k_cu_5d812a666thrust24THRUST_300001_SM_1000_NS12placeholders2_6E[1];
.global .align 1 .b8 _ZN34_INTERNAL_06777821_4_k_cu_5d812a666thrust24THRUST_300001_SM_1000_NS12placeholders2_7E[1];
.global .align 1 .b8 _ZN34_INTERNAL_06777821_4_k_cu_5d812a666thrust24THRUST_300001_SM_1000_NS12placeholders2_8E[1];
.global .align 1 .b8 _ZN34_INTERNAL_06777821_4_k_cu_5d812a666thrust24THRUST_300001_SM_1000_NS12placeholders2_9E[1];
.global .align 1 .b8 _ZN34_INTERNAL_06777821_4_k_cu_5d812a666thrust24THRUST_300001_SM_1000_NS12placeholders3_10E[1];
.global .align 1 .b8 _ZN34_INTERNAL_06777821_4_k_cu_5d812a666thrust24THRUST_300001_SM_1000_NS3seqE[1];
.global .align 1 .b8 _ZN34_INTERNAL_06777821_4_k_cu_5d812a666thrust24THRUST_300001_SM_1000_NS6deviceE[1];
.extern .shared .align 16 .b8 _ZN6thrust24THRUST_300001_SM_1000_NS8cuda_cub4core6detail5shmemE[];

.visible .entry _Z22geneticAlgorithmKernelPfS_S_S_iiiP17curandStateXORWOW(
	.param .u64 .ptr .align 1 _Z22geneticAlgorithmKernelPfS_S_S_iiiP17curandStateXORWOW_param_0,
	.param .u64 .ptr .align 1 _Z22geneticAlgorithmKernelPfS_S_S_iiiP17curandStateXORWOW_param_1,
	.param .u64 .ptr .align 1 _Z22geneticAlgorithmKernelPfS_S_S_iiiP17curandStateXORWOW_param_2,
	.param .u64 .ptr .align 1 _Z22geneticAlgorithmKernelPfS_S_S_iiiP17curandStateXORWOW_param_3,
	.param .u32 _Z22geneticAlgorithmKernelPfS_S_S_iiiP17curandStateXORWOW_param_4,
	.param .u32 _Z22geneticAlgorithmKernelPfS_S_S_iiiP17curandStateXORWOW_param_5,
	.param .u32 _Z22geneticAlgorithmKernelPfS_S_S_iiiP17curandStateXORWOW_param_6,
	.param .u64 .ptr .align 1 _Z22geneticAlgorithmKernelPfS_S_S_iiiP17curandStateXORWOW_param_7
)
{
	.reg .pred 	%p<122>;
	.reg .b32 	%r<509>;
	.reg .b32 	%f<489>;
	.reg .b64 	%rd<80>;

	ld.param.u64 	%rd26, [_Z22geneticAlgorithmKernelPfS_S_S_iiiP17curandStateXORWOW_param_0];
	ld.param.u64 	%rd23, [_Z22geneticAlgorithmKernelPfS_S_S_iiiP17curandStateXORWOW_param_1];
	ld.param.u64 	%rd27, [_Z22geneticAlgorithmKernelPfS_S_S_iiiP17curandStateXORWOW_param_2];
	ld.param.u64 	%rd24, [_Z22geneticAlgorithmKernelPfS_S_S_iiiP17curandStateXORWOW_param_3];
	ld.param.u32 	%r223, [_Z22geneticAlgorithmKernelPfS_S_S_iiiP17curandStateXORWOW_param_4];
	ld.param.u32 	%r221, [_Z22geneticAlgorithmKernelPfS_S_S_iiiP17curandStateXORWOW_param_5];
	ld.param.u32 	%r222, [_Z22geneticAlgorithmKernelPfS_S_S_iiiP17curandStateXORWOW_param_6];
	ld.param.u64 	%rd25, [_Z22geneticAlgorithmKernelPfS_S_S_iiiP17curandStateXORWOW_param_7];
	cvta.to.global.u64 	%rd1, %rd27;
	cvta.to.global.u64 	%rd2, %rd26;
	mov.u32 	%r224, %tid.x;
	mov.u32 	%r225, %ntid.x;
	mov.u32 	%r226, %ctaid.x;
	mad.lo.s32 	%r1, %r225, %r226, %r224;
	setp.ge.s32 	%p2, %r1, %r223;
	@%p2 bra 	$L__BB0_122;
	cvta.to.global.u64 	%rd28, %rd25;
	cvt.s64.s32 	%rd3, %r1;
	mul.wide.s32 	%rd29, %r1, 48;
	add.s64 	%rd4, %rd28, %rd29;
	mov.b32 	%r227, 1593684748;
	mov.b32 	%r228, 832094735;
	st.global.v2.u32 	[%rd4], {%r228, %r227};
	mov.b32 	%r229, -123459836;
	mov.b32 	%r230, 1111207954;
	st.global.v2.u32 	[%rd4+8], {%r230, %r229};
	mov.b32 	%r231, 1476011280;
	mov.b32 	%r232, -589760388;
	st.global.v2.u32 	[%rd4+16], {%r232, %r231};
	setp.eq.s32 	%p3, %r1, 0;
	@%p3 bra 	$L__BB0_43;
	mov.b32 	%r401, 0;
	mov.u64 	%rd31, precalc_xorwow_matrix;
	mov.u64 	%rd76, %rd3;
$L__BB0_3:
	and.b64  	%rd6, %rd76, 3;
	setp.eq.s64 	%p4, %rd6, 0;
	@%p4 bra 	$L__BB0_42;
	mul.wide.u32 	%rd30, %r401, 3200;
	add.s64 	%rd7, %rd31, %rd30;
	cvt.u32.u64 	%r3, %rd6;
	mov.b32 	%r402, 0;
$L__BB0_5:
	mov.b32 	%r415, 0;
	mov.u32 	%r416, %r415;
	mov.u32 	%r417, %r415;
	mov.u32 	%r418, %r415;
	mov.u32 	%r419, %r415;
	mov.u32 	%r408, %r415;
$L__BB0_6:
	mul.wide.u32 	%rd32, %r408, 4;
	add.s64 	%rd33, %rd4, %rd32;
	ld.global.u32 	%r11, [%rd33+4];
	shl.b32 	%r12, %r408, 5;
	mov.b32 	%r414, 0;
$L__BB0_7:
	.pragma "nounroll";
	shr.u32 	%r237, %r11, %r414;
	and.b32  	%r238, %r237, 1;
	setp.eq.b32 	%p5, %r238, 1;
	not.pred 	%p6, %p5;
	add.s32 	%r239, %r12, %r414;
	mul.lo.s32 	%r240, %r239, 5;
	mul.wide.u32 	%rd34, %r240, 4;
	add.s64 	%rd8, %rd7, %rd34;
	@%p6 bra 	$L__BB0_9;
	ld.global.u32 	%r241, [%rd8];
	xor.b32  	%r419, %r419, %r241;
	ld.global.u32 	%r242, [%rd8+4];
	xor.b32  	%r418, %r418, %r242;
	ld.global.u32 	%r243, [%rd8+8];
	xor.b32  	%r417, %r417, %r243;
	ld.global.u32 	%r244, [%rd8+12];
	xor.b32  	%r416, %r416, %r244;
	ld.global.u32 	%r245, [%rd8+16];
	xor.b32  	%r415, %r415, %r245;
$L__BB0_9:
	and.b32  	%r247, %r237, 2;
	setp.eq.s32 	%p7, %r247, 0;
	@%p7 bra 	$L__BB0_11;
	ld.global.u32 	%r248, [%rd8+20];
	xor.b32  	%r419, %r419, %r248;
	ld.global.u32 	%r249, [%rd8+24];
	xor.b32  	%r418, %r418, %r249;
	ld.global.u32 	%r250, [%rd8+28];
	xor.b32  	%r417, %r417, %r250;
	ld.global.u32 	%r251, [%rd8+32];
	xor.b32  	%r416, %r416, %r251;
	ld.global.u32 	%r252, [%rd8+36];
	xor.b32  	%r415, %r415, %r252;
$L__BB0_11:
	and.b32  	%r254, %r237, 4;
	setp.eq.s32 	%p8, %r254, 0;
	@%p8 bra 	$L__BB0_13;
	ld.global.u32 	%r255, [%rd8+40];
	xor.b32  	%r419, %r419, %r255;
	ld.global.u32 	%r256, [%rd8+44];
	xor.b32  	%r418, %r418, %r256;
	ld.global.u32 	%r257, [%rd8+48];
	xor.b32  	%r417, %r417, %r257;
	ld.global.u32 	%r258, [%rd8+52];
	xor.b32  	%r416, %r416, %r258;
	ld.global.u32 	%r259, [%rd8+56];
	xor.b32  	%r415, %r415, %r259;
$L__BB0_13:
	and.b32  	%r261, %r237, 8;
	setp.eq.s32 	%p9, %r261, 0;
	@%p9 bra 	$L__BB0_15;
	ld.global.u32 	%r262, [%rd8+60];
	xor.b32  	%r419, %r419, %r262;
	ld.global.u32 	%r263, [%rd8+64];
	xor.b32  	%r418, %r418, %r263;
	ld.global.u32 	%r264, [%rd8+68];
	xor.b32  	%r417, %r417, %r264;
	ld.global.u32 	%r265, [%rd8+72];
	xor.b32  	%r416, %r416, %r265;
	ld.global.u32 	%r266, [%rd8+76];
	xor.b32  	%r415, %r415, %r266;
$L__BB0_15:
	and.b32  	%r268, %r237, 16;
	setp.eq.s32 	%p10, %r268, 0;
	@%p10 bra 	$L__BB0_17;
	ld.global.u32 	%r269, [%rd8+80];
	xor.b32  	%r419, %r419, %r269;
	ld.global.u32 	%r270, [%rd8+84];
	xor.b32  	%r418, %r418, %r270;
	ld.global.u32 	%r271, [%rd8+88];
	xor.b32  	%r417, %r417, %r271;
	ld.global.u32 	%r272, [%rd8+92];
	xor.b32  	%r416, %r416, %r272;
	ld.global.u32 	%r273, [%rd8+96];
	xor.b32  	%r415, %r415, %r273;
$L__BB0_17:
	and.b32  	%r275, %r237, 32;
	setp.eq.s32 	%p11, %r275, 0;
	@%p11 bra 	$L__BB0_19;
	ld.global.u32 	%r276, [%rd8+100];
	xor.b32  	%r419, %r419, %r276;
	ld.global.u32 	%r277, [%rd8+104];
	xor.b32  	%r418, %r418, %r277;
	ld.global.u32 	%r278, [%rd8+108];
	xor.b32  	%r417, %r417, %r278;
	ld.global.u32 	%r279, [%rd8+112];
	xor.b32  	%r416, %r416, %r279;
	ld.global.u32 	%r280, [%rd8+116];
	xor.b32  	%r415, %r415, %r280;
$L__BB0_19:
	and.b32  	%r282, %r237, 64;
	setp.eq.s32 	%p12, %r282, 0;
	@%p12 bra 	$L__BB0_21;
	ld.global.u32 	%r283, [%rd8+120];
	xor.b32  	%r419, %r419, %r283;
	ld.global.u32 	%r284, [%rd8+124];
	xor.b32  	%r418, %r418, %r284;
	ld.global.u32 	%r285, [%rd8+128];
	xor.b32  	%r417, %r417, %r285;
	ld.global.u32 	%r286, [%rd8+132];
	xor.b32  	%r416, %r416, %r286;
	ld.global.u32 	%r287, [%rd8+136];
	xor.b32  	%r415, %r415, %r287;
$L__BB0_21:
	and.b32  	%r289, %r237, 128;
	setp.eq.s32 	%p13, %r289, 0;
	@%p13 bra 	$L__BB0_23;
	ld.global.u32 	%r290, [%rd8+140];
	xor.b32  	%r419, %r419, %r290;
	ld.global.u32 	%r291, [%rd8+144];
	xor.b32  	%r418, %r418, %r291;
	ld.global.u32 	%r292, [%rd8+148];
	xor.b32  	%r417, %r417, %r292;
	ld.global.u32 	%r293, [%rd8+152];
	xor.b32  	%r416, %r416, %r293;
	ld.global.u32 	%r294, [%rd8+156];
	xor.b32  	%r415, %r415, %r294;
$L__BB0_23:
	and.b32  	%r296, %r237, 256;
	setp.eq.s32 	%p14, %r296, 0;
	@%p14 bra 	$L__BB0_25;
	ld.global.u32 	%r297, [%rd8+160];
	xor.b32  	%r419, %r419, %r297;
	ld.global.u32 	%r298, [%rd8+164];
	xor.b32  	%r418, %r418, %r298;
	ld.global.u32 	%r299, [%rd8+168];
	xor.b32  	%r417, %r417, %r299;
	ld.global.u32 	%r300, [%rd8+172];
	xor.b32  	%r416, %r416, %r300;
	ld.global.u32 	%r301, [%rd8+176];
	xor.b32  	%r415, %r415, %r301;
$L__BB0_25:
	and.b32  	%r303, %r237, 512;
	setp.eq.s32 	%p15, %r303, 0;
	@%p15 bra 	$L__BB0_27;
	ld.global.u32 	%r304, [%rd8+180];
	xor.b32  	%r419, %r419, %r304;
	ld.global.u32 	%r305, [%rd8+184];
	xor.b32  	%r418, %r418, %r305;
	ld.global.u32 	%r306, [%rd8+188];
	xor.b32  	%r417, %r417, %r306;
	ld.global.u32 	%r307, [%rd8+192];
	xor.b32  	%r416, %r416, %r307;
	ld.global.u32 	%r308, [%rd8+196];
	xor.b32  	%r415, %r415, %r308;
$L__BB0_27:
	and.b32  	%r310, %r237, 1024;
	setp.eq.s32 	%p16, %r310, 0;
	@%p16 bra 	$L__BB0_29;
	ld.global.u32 	%r311, [%rd8+200];
	xor.b32  	%r419, %r419, %r311;
	ld.global.u32 	%r312, [%rd8+204];
	xor.b32  	%r418, %r418, %r312;
	ld.global.u32 	%r313, [%rd8+208];
	xor.b32  	%r417, %r417, %r313;
	ld.global.u32 	%r314, [%rd8+212];
	xor.b32  	%r416, %r416, %r314;
	ld.global.u32 	%r315, [%rd8+216];
	xor.b32  	%r415, %r415, %r315;
$L__BB0_29:
	and.b32  	%r317, %r237, 2048;
	setp.eq.s32 	%p17, %r317, 0;
	@%p17 bra 	$L__BB0_31;
	ld.global.u32 	%r318, [%rd8+220];
	xor.b32  	%r419, %r419, %r318;
	ld.global.u32 	%r319, [%rd8+224];
	xor.b32  	%r418, %r418, %r319;
	ld.global.u32 	%r320, [%rd8+228];
	xor.b32  	%r417, %r417, %r320;
	ld.global.u32 	%r321, [%rd8+232];
	xor.b32  	%r416, %r416, %r321;
	ld.global.u32 	%r322, [%rd8+236];
	xor.b32  	%r415, %r415, %r322;
$L__BB0_31:
	and.b32  	%r324, %r237, 4096;
	setp.eq.s32 	%p18, %r324, 0;
	@%p18 bra 	$L__BB0_33;
	ld.global.u32 	%r325, [%rd8+240];
	xor.b32  	%r419, %r419, %r325;
	ld.global.u32 	%r326, [%rd8+244];
	xor.b32  	%r418, %r418, %r326;
	ld.global.u32 	%r327, [%rd8+248];
	xor.b32  	%r417, %r417, %r327;
	ld.global.u32 	%r328, [%rd8+252];
	xor.b32  	%r416, %r416, %r328;
	ld.global.u32 	%r329, [%rd8+256];
	xor.b32  	%r415, %r415, %r329;
$L__BB0_33:
	and.b32  	%r331, %r237, 8192;
	setp.eq.s32 	%p19, %r331, 0;
	@%p19 bra 	$L__BB0_35;
	ld.global.u32 	%r332, [%rd8+260];
	xor.b32  	%r419, %r419, %r332;
	ld.global.u32 	%r333, [%rd8+264];
	xor.b32  	%r418, %r418, %r333;
	ld.global.u32 	%r334, [%rd8+268];
	xor.b32  	%r417, %r417, %r334;
	ld.global.u32 	%r335, [%rd8+272];
	xor.b32  	%r416, %r416, %r335;
	ld.global.u32 	%r336, [%rd8+276];
	xor.b32  	%r415, %r415, %r336;
$L__BB0_35:
	and.b32  	%r338, %r237, 16384;
	setp.eq.s32 	%p20, %r338, 0;
	@%p20 bra 	$L__BB0_37;
	ld.global.u32 	%r339, [%rd8+280];
	xor.b32  	%r419, %r419, %r339;
	ld.global.u32 	%r340, [%rd8+284];
	xor.b32  	%r418, %r418, %r340;
	ld.global.u32 	%r341, [%rd8+288];
	xor.b32  	%r417, %r417, %r341;
	ld.global.u32 	%r342, [%rd8+292];
	xor.b32  	%r416, %r416, %r342;
	ld.global.u32 	%r343, [%rd8+296];
	xor.b32  	%r415, %r415, %r343;
$L__BB0_37:
	and.b32  	%r345, %r237, 32768;
	setp.eq.s32 	%p21, %r345, 0;
	@%p21 bra 	$L__BB0_39;
	ld.global.u32 	%r346, [%rd8+300];
	xor.b32  	%r419, %r419, %r346;
	ld.global.u32 	%r347, [%rd8+304];
	xor.b32  	%r418, %r418, %r347;
	ld.global.u32 	%r348, [%rd8+308];
	xor.b32  	%r417, %r417, %r348;
	ld.global.u32 	%r349, [%rd8+312];
	xor.b32  	%r416, %r416, %r349;
	ld.global.u32 	%r350, [%rd8+316];
	xor.b32  	%r415, %r415, %r350;
$L__BB0_39:
	add.s32 	%r414, %r414, 16;
	setp.ne.s32 	%p22, %r414, 32;
	@%p22 bra 	$L__BB0_7;
	mad.lo.s32 	%r351, %r408, -31, %r12;
	add.s32 	%r408, %r351, 1;
	setp.ne.s32 	%p23, %r408, 5;
	@%p23 bra 	$L__BB0_6;
	st.global.u32 	[%rd4+4], %r419;
	st.global.u32 	[%rd4+8], %r418;
	st.global.u32 	[%rd4+12], %r417;
	st.global.u32 	[%rd4+16], %r416;
	st.global.u32 	[%rd4+20], %r415;
	add.s32 	%r402, %r402, 1;
	setp.lt.u32 	%p24, %r402, %r3;
	@%p24 bra 	$L__BB0_5;
$L__BB0_42:
	shr.u64 	%rd9, %rd76, 2;
	add.s32 	%r401, %r401, 1;
	setp.gt.u64 	%p25, %rd76, 3;
	mov.u64 	%rd76, %rd9;
	@%p25 bra 	$L__BB0_3;
$L__BB0_43:
	mov.b32 	%r352, 0;
	st.global.v2.u32 	[%rd4+24], {%r352, %r352};
	st.global.u32 	[%rd4+32], %r352;
	mov.b64 	%rd35, 0;
	st.global.u64 	[%rd4+40], %rd35;
	add.s32 	%r183, %r221, 1;
	mad.lo.s32 	%r353, %r1, %r221, %r1;
	cvt.s64.s32 	%rd10, %r353;
	setp.lt.s32 	%p26, %r222, 1;
	mov.f32 	%f488, 0f00000000;
	@%p26 bra 	$L__BB0_121;
	setp.gt.s32 	%p27, %r221, -1;
	@%p27 bra 	$L__BB0_57;
	and.b32  	%r184, %r222, 15;
	setp.lt.u32 	%p114, %r222, 16;
	mov.f32 	%f488, 0f00000000;
	mov.b32 	%r497, 0;
	@%p114 bra 	$L__BB0_48;
	and.b32  	%r497, %r222, 2147483632;
	neg.s32 	%r495, %r497;
	add.s64 	%rd77, %rd1, 32;
	mov.f32 	%f488, 0f00000000;
$L__BB0_47:
	.pragma "nounroll";
	ld.global.f32 	%f367, [%rd77+-32];
	mov.f32 	%f368, 0f00000000;
	sub.f32 	%f369, %f368, %f367;
	fma.rn.f32 	%f370, %f369, %f369, %f488;
	ld.global.f32 	%f371, [%rd77+-28];
	sub.f32 	%f372, %f368, %f371;
	fma.rn.f32 	%f373, %f372, %f372, %f370;
	ld.global.f32 	%f374, [%rd77+-24];
	sub.f32 	%f375, %f368, %f374;
	fma.rn.f32 	%f376, %f375, %f375, %f373;
	ld.global.f32 	%f377, [%rd77+-20];
	sub.f32 	%f378, %f368, %f377;
	fma.rn.f32 	%f379, %f378, %f378, %f376;
	ld.global.f32 	%f380, [%rd77+-16];
	sub.f32 	%f381, %f368, %f380;
	fma.rn.f32 	%f382, %f381, %f381, %f379;
	ld.global.f32 	%f383, [%rd77+-12];
	sub.f32 	%f384, %f368, %f383;
	fma.rn.f32 	%f385, %f384, %f384, %f382;
	ld.global.f32 	%f386, [%rd77+-8];
	sub.f32 	%f387, %f368, %f386;
	fma.rn.f32 	%f388, %f387, %f387, %f385;
	ld.global.f32 	%f389, [%rd77+-4];
	sub.f32 	%f390, %f368, %f389;
	fma.rn.f32 	%f391, %f390, %f390, %f388;
	ld.global.f32 	%f392, [%rd77];
	sub.f32 	%f393, %f368, %f392;
	fma.rn.f32 	%f394, %f393, %f393, %f391;
	ld.global.f32 	%f395, [%rd77+4];
	sub.f32 	%f396, %f368, %f395;
	fma.rn.f32 	%f397, %f396, %f396, %f394;
	ld.global.f32 	%f398, [%rd77+8];
	sub.f32 	%f399, %f368, %f398;
	fma.rn.f32 	%f400, %f399, %f399, %f397;
	ld.global.f32 	%f401, [%rd77+12];
	sub.f32 	%f402, %f368, %f401;
	fma.rn.f32 	%f403, %f402, %f402, %f400;
	ld.global.f32 	%f404, [%rd77+16];
	sub.f32 	%f405, %f368, %f404;
	fma.rn.f32 	%f406, %f405, %f405, %f403;
	ld.global.f32 	%f407, [%rd77+20];
	sub.f32 	%f408, %f368, %f407;
	fma.rn.f32 	%f409, %f408, %f408, %f406;
	ld.global.f32 	%f410, [%rd77+24];
	sub.f32 	%f411, %f368, %f410;
	fma.rn.f32 	%f412, %f411, %f411, %f409;
	ld.global.f32 	%f413, [%rd77+28];
	sub.f32 	%f414, %f368, %f413;
	fma.rn.f32 	%f488, %f414, %f414, %f412;
	add.s32 	%r495, %r495, 16;
	add.s64 	%rd77, %rd77, 64;
	setp.ne.s32 	%p115, %r495, 0;
	@%p115 bra 	$L__BB0_47;
$L__BB0_48:
	setp.eq.s32 	%p116, %r184, 0;
	@%p116 bra 	$L__BB0_121;
	and.b32  	%r190, %r222, 7;
	setp.lt.u32 	%p117, %r184, 8;
	@%p117 bra 	$L__BB0_51;
	mul.wide.u32 	%rd68, %r497, 4;
	add.s64 	%rd69, %rd1, %rd68;
	ld.global.f32 	%f416, [%rd69];
	mov.f32 	%f417, 0f00000000;
	sub.f32 	%f418, %f417, %f416;
	fma.rn.f32 	%f419, %f418, %f418, %f488;
	ld.global.f32 	%f420, [%rd69+4];
	sub.f32 	%f421, %f417, %f420;
	fma.rn.f32 	%f422, %f421, %f421, %f419;
	ld.global.f32 	%f423, [%rd69+8];
	sub.f32 	%f424, %f417, %f423;
	fma.rn.f32 	%f425, %f424, %f424, %f422;
	ld.global.f32 	%f426, [%rd69+12];
	sub.f32 	%f427, %f417, %f426;
	fma.rn.f32 	%f428, %f427, %f427, %f425;
	ld.global.f32 	%f429, [%rd69+16];
	sub.f32 	%f430, %f417, %f429;
	fma.rn.f32 	%f431, %f430, %f430, %f428;
	ld.global.f32 	%f432, [%rd69+20];
	sub.f32 	%f433, %f417, %f432;
	fma.rn.f32 	%f434, %f433, %f433, %f431;
	ld.global.f32 	%f435, [%rd69+24];
	sub.f32 	%f436, %f417, %f435;
	fma.rn.f32 	%f437, %f436, %f436, %f434;
	ld.global.f32 	%f438, [%rd69+28];
	sub.f32 	%f439, %f417, %f438;
	fma.rn.f32 	%f488, %f439, %f439, %f437;
	add.s32 	%r497, %r497, 8;
$L__BB0_51:
	setp.eq.s32 	%p118, %r190, 0;
	@%p118 bra 	$L__BB0_121;
	and.b32  	%r193, %r222, 3;
	setp.lt.u32 	%p119, %r190, 4;
	@%p119 bra 	$L__BB0_54;
	mul.wide.u32 	%rd70, %r497, 4;
	add.s64 	%rd71, %rd1, %rd70;
	ld.global.f32 	%f441, [%rd71];
	mov.f32 	%f442, 0f00000000;
	sub.f32 	%f443, %f442, %f441;
	fma.rn.f32 	%f444, %f443, %f443, %f488;
	ld.global.f32 	%f445, [%rd71+4];
	sub.f32 	%f446, %f442, %f445;
	fma.rn.f32 	%f447, %f446, %f446, %f444;
	ld.global.f32 	%f448, [%rd71+8];
	sub.f32 	%f449, %f442, %f448;
	fma.rn.f32 	%f450, %f449, %f449, %f447;
	ld.global.f32 	%f451, [%rd71+12];
	sub.f32 	%f452, %f442, %f451;
	fma.rn.f32 	%f488, %f452, %f452, %f450;
	add.s32 	%r497, %r497, 4;
$L__BB0_54:
	setp.eq.s32 	%p120, %r193, 0;
	@%p120 bra 	$L__BB0_121;
	mul.wide.u32 	%rd72, %r497, 4;
	add.s64 	%rd78, %rd1, %rd72;
	neg.s32 	%r499, %r193;
$L__BB0_56:
	.pragma "nounroll";
	ld.global.f32 	%f453, [%rd78];
	mov.f32 	%f454, 0f00000000;
	sub.f32 	%f455, %f454, %f453;
	fma.rn.f32 	%f488, %f455, %f455, %f488;
	add.s64 	%rd78, %rd78, 4;
	add.s32 	%r499, %r499, 1;
	setp.eq.s32 	%p121, %r499, 0;
	@%p121 bra 	$L__BB0_121;
	bra.uni 	$L__BB0_56;
$L__BB0_57:
	and.b32  	%r199, %r183, 15;
	and.b32  	%r200, %r183, 7;
	and.b32  	%r201, %r183, -2;
	and.b32  	%r202, %r221, 1;
	and.b32  	%r203, %r183, -16;
	and.b32  	%r204, %r183, 3;
	cvta.to.global.u64 	%rd17, %rd23;
	mov.f32 	%f488, 0f00000000;
	mov.b32 	%r500, 0;
	shl.b64 	%rd38, %rd10, 2;
	add.s64 	%rd39, %rd38, %rd2;
	add.s64 	%rd20, %rd39, 4;
$L__BB0_58:
	mul.wide.u32 	%rd36, %r500, 4;
	add.s64 	%rd37, %rd17, %rd36;
	ld.global.f32 	%f96, [%rd37];
	abs.f32 	%f97, %f96;
	setp.lt.f32 	%p28, %f97, 0f00800000;
	mul.f32 	%f98, %f97, 0f4B800000;
	selp.f32 	%f99, %f98, %f97, %p28;
	selp.f32 	%f100, 0fC1C00000, 0f00000000, %p28;
	mov.b32 	%r355, %f99;
	add.s32 	%r356, %r355, -1060439283;
	and.b32  	%r357, %r356, -8388608;
	sub.s32 	%r358, %r355, %r357;
	mov.b32 	%f101, %r358;
	cvt.rn.f32.s32 	%f102, %r357;
	fma.rn.f32 	%f103, %f102, 0f34000000, %f100;
	add.f32 	%f104, %f101, 0fBF800000;
	add.f32 	%f105, %f101, 0f3F800000;
	rcp.approx.ftz.f32 	%f106, %f105;
	add.f32 	%f107, %f104, %f104;
	mul.f32 	%f108, %f107, %f106;
	mul.f32 	%f109, %f108, %f108;
	sub.f32 	%f110, %f104, %f108;
	add.f32 	%f111, %f110, %f110;
	neg.f32 	%f112, %f108;
	fma.rn.f32 	%f113, %f112, %f104, %f111;
	mul.rn.f32 	%f114, %f106, %f113;
	fma.rn.f32 	%f115, %f109, 0f3A2C32E4, 0f3B52E7DB;
	fma.rn.f32 	%f116, %f115, %f109, 0f3C93BB73;
	fma.rn.f32 	%f117, %f116, %f109, 0f3DF6384F;
	mul.rn.f32 	%f118, %f117, %f109;
	fma.rn.f32 	%f119, %f108, 0f3FB8AA3B, %f103;
	sub.f32 	%f120, %f103, %f119;
	fma.rn.f32 	%f121, %f108, 0f3FB8AA3B, %f120;
	fma.rn.f32 	%f122, %f114, 0f3FB8AA3B, %f121;
	fma.rn.f32 	%f123, %f108, 0f32A55E34, %f122;
	mul.f32 	%f124, %f118, 0f40400000;
	fma.rn.f32 	%f125, %f124, %f114, %f123;
	fma.rn.f32 	%f126, %f118, %f108, %f125;
	add.rn.f32 	%f16, %f119, %f126;
	neg.f32 	%f127, %f119;
	add.rn.f32 	%f128, %f16, %f127;
	neg.f32 	%f129, %f128;
	add.rn.f32 	%f17, %f126, %f129;
	setp.neu.f32 	%p29, %f96, 0f3F800000;
	setp.eq.f32 	%p30, %f96, 0f00000000;
	setp.eq.f32 	%p31, %f97, 0f7F800000;
	or.pred  	%p1, %p30, %p31;
	add.f32 	%f18, %f96, %f96;
	mov.b32 	%r359, %f18;
	and.b32  	%r360, %r359, 2147483647;
	mov.b32 	%f19, %r360;
	@%p29 bra 	$L__BB0_72;
	setp.lt.u32 	%p104, %r221, 15;
	mov.f32 	%f487, 0f00000000;
	mov.b32 	%r503, 0;
	@%p104 bra 	$L__BB0_62;
	mov.f32 	%f487, 0f00000000;
	mov.b32 	%r501, 0;
$L__BB0_61:
	.pragma "nounroll";
	cvt.u64.u32 	%rd51, %r501;
	add.s64 	%rd52, %rd51, %rd10;
	shl.b64 	%rd53, %rd52, 2;
	add.s64 	%rd54, %rd2, %rd53;
	ld.global.f32 	%f304, [%rd54];
	add.f32 	%f305, %f487, %f304;
	ld.global.f32 	%f306, [%rd54+4];
	add.f32 	%f307, %f305, %f306;
	ld.global.f32 	%f308, [%rd54+8];
	add.f32 	%f309, %f307, %f308;
	ld.global.f32 	%f310, [%rd54+12];
	add.f32 	%f311, %f309, %f310;
	ld.global.f32 	%f312, [%rd54+16];
	add.f32 	%f313, %f311, %f312;
	ld.global.f32 	%f314, [%rd54+20];
	add.f32 	%f315, %f313, %f314;
	ld.global.f32 	%f316, [%rd54+24];
	add.f32 	%f317, %f315, %f316;
	ld.global.f32 	%f318, [%rd54+28];
	add.f32 	%f319, %f317, %f318;
	ld.global.f32 	%f320, [%rd54+32];
	add.f32 	%f321, %f319, %f320;
	ld.global.f32 	%f322, [%rd54+36];
	add.f32 	%f323, %f321, %f322;
	ld.global.f32 	%f324, [%rd54+40];
	add.f32 	%f325, %f323, %f324;
	ld.global.f32 	%f326, [%rd54+44];
	add.f32 	%f327, %f325, %f326;
	ld.global.f32 	%f328, [%rd54+48];
	add.f32 	%f329, %f327, %f328;
	ld.global.f32 	%f330, [%rd54+52];
	add.f32 	%f331, %f329, %f330;
	ld.global.f32 	%f332, [%rd54+56];
	add.f32 	%f333, %f331, %f332;
	ld.global.f32 	%f334, [%rd54+60];
	add.f32 	%f487, %f333, %f334;
	add.s32 	%r501, %r501, 16;
	setp.ne.s32 	%p105, %r501, %r203;
	mov.u32 	%r503, %r203;
	@%p105 bra 	$L__BB0_61;
$L__BB0_62:
	setp.eq.s32 	%p106, %r199, 0;
	@%p106 bra 	$L__BB0_120;
	add.s32 	%r398, %r199, -1;
	setp.lt.u32 	%p107, %r398, 7;
	@%p107 bra 	$L__BB0_65;
	cvt.u64.u32 	%rd55, %r503;
	add.s64 	%rd56, %rd55, %rd10;
	shl.b64 	%rd57, %rd56, 2;
	add.s64 	%rd58, %rd2, %rd57;
	ld.global.f32 	%f336, [%rd58];
	add.f32 	%f337, %f487, %f336;
	ld.global.f32 	%f338, [%rd58+4];
	add.f32 	%f339, %f337, %f338;
	ld.global.f32 	%f340, [%rd58+8];
	add.f32 	%f341, %f339, %f340;
	ld.global.f32 	%f342, [%rd58+12];
	add.f32 	%f343, %f341, %f342;
	ld.global.f32 	%f344, [%rd58+16];
	add.f32 	%f345, %f343, %f344;
	ld.global.f32 	%f346, [%rd58+20];
	add.f32 	%f347, %f345, %f346;
	ld.global.f32 	%f348, [%rd58+24];
	add.f32 	%f349, %f347, %f348;
	ld.global.f32 	%f350, [%rd58+28];
	add.f32 	%f487, %f349, %f350;
	add.s32 	%r503, %r503, 8;
$L__BB0_65:
	setp.eq.s32 	%p108, %r200, 0;
	@%p108 bra 	$L__BB0_120;
	add.s32 	%r399, %r200, -1;
	setp.lt.u32 	%p109, %r399, 3;
	@%p109 bra 	$L__BB0_68;
	cvt.u64.u32 	%rd59, %r503;
	add.s64 	%rd60, %rd59, %rd10;
	shl.b64 	%rd61, %rd60, 2;
	add.s64 	%rd62, %rd2, %rd61;
	ld.global.f32 	%f352, [%rd62];
	add.f32 	%f353, %f487, %f352;
	ld.global.f32 	%f354, [%rd62+4];
	add.f32 	%f355, %f353, %f354;
	ld.global.f32 	%f356, [%rd62+8];
	add.f32 	%f357, %f355, %f356;
	ld.global.f32 	%f358, [%rd62+12];
	add.f32 	%f487, %f357, %f358;
	add.s32 	%r503, %r503, 4;
$L__BB0_68:
	setp.eq.s32 	%p110, %r204, 0;
	@%p110 bra 	$L__BB0_120;
	setp.eq.s32 	%p111, %r204, 1;
	cvt.u64.u32 	%rd63, %r503;
	add.s64 	%rd64, %rd63, %rd10;
	shl.b64 	%rd65, %rd64, 2;
	add.s64 	%rd18, %rd2, %rd65;
	ld.global.f32 	%f359, [%rd18];
	add.f32 	%f487, %f487, %f359;
	@%p111 bra 	$L__BB0_120;
	setp.eq.s32 	%p112, %r204, 2;
	ld.global.f32 	%f360, [%rd18+4];
	add.f32 	%f487, %f487, %f360;
	@%p112 bra 	$L__BB0_120;
	ld.global.f32 	%f361, [%rd18+8];
	add.f32 	%f487, %f487, %f361;
	bra.uni 	$L__BB0_120;
$L__BB0_72:
	setp.geu.f32 	%p32, %f96, 0f00000000;
	@%p32 bra 	$L__BB0_98;
	setp.eq.s32 	%p66, %r221, 0;
	mov.f32 	%f487, 0f00000000;
	mov.b32 	%r506, 0;
	@%p66 bra 	$L__BB0_89;
	mov.f32 	%f487, 0f00000000;
	mov.b32 	%r505, 0;
$L__BB0_75:
	cvt.u64.u32 	%rd44, %r505;
	add.s64 	%rd45, %rd44, %rd10;
	shl.b64 	%rd46, %rd45, 2;
	add.s64 	%rd19, %rd2, %rd46;
	ld.global.f32 	%f34, [%rd19];
	cvt.rn.f32.u32 	%f35, %r505;
	mul.f32 	%f220, %f35, 0f3F000000;
	cvt.rzi.f32.f32 	%f221, %f220;
	add.f32 	%f222, %f221, %f221;
	sub.f32 	%f223, %f35, %f222;
	abs.f32 	%f36, %f223;
	setp.eq.s32 	%p67, %r505, 0;
	mov.f32 	%f476, 0f3F800000;
	@%p67 bra 	$L__BB0_82;
	setp.nan.f32 	%p68, %f97, %f97;
	abs.f32 	%f224, %f35;
	setp.nan.f32 	%p69, %f224, %f224;
	or.pred  	%p70, %p68, %p69;
	@%p70 bra 	$L__BB0_81;
	@%p1 bra 	$L__BB0_80;
	setp.eq.f32 	%p71, %f96, 0fBF800000;
	setp.eq.f32 	%p72, %f224, 0f7F800000;
	and.pred  	%p73, %p71, %p72;
	@%p73 bra 	$L__BB0_82;
	mul.rn.f32 	%f226, %f16, %f35;
	cvt.rni.f32.f32 	%f227, %f226;
	sub.f32 	%f228, %f226, %f227;
	neg.f32 	%f229, %f226;
	fma.rn.f32 	%f230, %f16, %f35, %f229;
	fma.rn.f32 	%f231, %f17, %f35, %f230;
	add.f32 	%f232, %f228, %f231;
	setp.gt.f32 	%p74, %f227, 0f00000000;
	selp.b32 	%r380, 0, -2097152000, %p74;
	setp.lt.f32 	%p75, %f226, 0f00000000;
	selp.f32 	%f233, 0f00000000, 0f7F800000, %p75;
	abs.f32 	%f234, %f226;
	setp.gt.f32 	%p76, %f234, 0f43180000;
	cvt.rzi.s32.f32 	%r381, %f227;
	shl.b32 	%r382, %r381, 23;
	sub.s32 	%r383, %r382, %r380;
	mov.b32 	%f235, %r383;
	add.s32 	%r384, %r380, 2130706432;
	mov.b32 	%f236, %r384;
	fma.rn.f32 	%f237, %f232, 0f391FCB8E, 0f3AAF85ED;
	fma.rn.f32 	%f238, %f237, %f232, 0f3C1D9856;
	fma.rn.f32 	%f239, %f238, %f232, 0f3D6357BB;
	fma.rn.f32 	%f240, %f239, %f232, 0f3E75FDEC;
	fma.rn.f32 	%f241, %f240, %f232, 0f3F317218;
	fma.rn.f32 	%f242, %f241, %f232, 0f3F800000;
	mul.f32 	%f243, %f242, %f236;
	mul.f32 	%f244, %f243, %f235;
	selp.f32 	%f245, %f233, %f244, %p76;
	setp.neu.f32 	%p77, %f36, 0f3F800000;
	neg.f32 	%f246, %f245;
	selp.f32 	%f476, %f245, %f246, %p77;
	bra.uni 	$L__BB0_82;
$L__BB0_80:
	setp.neu.f32 	%p78, %f36, 0f3F800000;
	selp.f32 	%f476, %f19, %f18, %p78;
	bra.uni 	$L__BB0_82;
$L__BB0_81:
	add.rn.f32 	%f476, %f96, %f35;
$L__BB0_82:
	setp.nan.f32 	%p79, %f97, %f97;
	fma.rn.f32 	%f42, %f34, %f476, %f487;
	add.s32 	%r385, %r505, 1;
	ld.global.f32 	%f43, [%rd19+4];
	cvt.rn.f32.u32 	%f44, %r385;
	mul.f32 	%f247, %f44, 0f3F000000;
	cvt.rzi.f32.f32 	%f248, %f247;
	add.f32 	%f249, %f248, %f248;
	sub.f32 	%f250, %f44, %f249;
	abs.f32 	%f45, %f250;
	abs.f32 	%f251, %f44;
	setp.nan.f32 	%p80, %f251, %f251;
	or.pred  	%p81, %p79, %p80;
	@%p81 bra 	$L__BB0_87;
	@%p1 bra 	$L__BB0_86;
	setp.eq.f32 	%p82, %f96, 0fBF800000;
	setp.eq.f32 	%p83, %f251, 0f7F800000;
	and.pred  	%p84, %p82, %p83;
	mov.f32 	%f477, 0f3F800000;
	@%p84 bra 	$L__BB0_88;
	mul.rn.f32 	%f253, %f16, %f44;
	cvt.rni.f32.f32 	%f254, %f253;
	sub.f32 	%f255, %f253, %f254;
	neg.f32 	%f256, %f253;
	fma.rn.f32 	%f257, %f16, %f44, %f256;
	fma.rn.f32 	%f258, %f17, %f44, %f257;
	add.f32 	%f259, %f255, %f258;
	setp.gt.f32 	%p85, %f254, 0f00000000;
	selp.b32 	%r386, 0, -2097152000, %p85;
	setp.lt.f32 	%p86, %f253, 0f00000000;
	selp.f32 	%f260, 0f00000000, 0f7F800000, %p86;
	abs.f32 	%f261, %f253;
	setp.gt.f32 	%p87, %f261, 0f43180000;
	cvt.rzi.s32.f32 	%r387, %f254;
	shl.b32 	%r388, %r387, 23;
	sub.s32 	%r389, %r388, %r386;
	mov.b32 	%f262, %r389;
	add.s32 	%r390, %r386, 2130706432;
	mov.b32 	%f263, %r390;
	fma.rn.f32 	%f264, %f259, 0f391FCB8E, 0f3AAF85ED;
	fma.rn.f32 	%f265, %f264, %f259, 0f3C1D9856;
	fma.rn.f32 	%f266, %f265, %f259, 0f3D6357BB;
	fma.rn.f32 	%f267, %f266, %f259, 0f3E75FDEC;
	fma.rn.f32 	%f268, %f267, %f259, 0f3F317218;
	fma.rn.f32 	%f269, %f268, %f259, 0f3F800000;
	mul.f32 	%f270, %f269, %f263;
	mul.f32 	%f271, %f270, %f262;
	selp.f32 	%f272, %f260, %f271, %p87;
	setp.neu.f32 	%p88, %f45, 0f3F800000;
	neg.f32 	%f273, %f272;
	selp.f32 	%f477, %f272, %f273, %p88;
	bra.uni 	$L__BB0_88;
$L__BB0_86:
	setp.neu.f32 	%p89, %f45, 0f3F800000;
	selp.f32 	%f477, %f19, %f18, %p89;
	bra.uni 	$L__BB0_88;
$L__BB0_87:
	add.rn.f32 	%f477, %f96, %f44;
$L__BB0_88:
	fma.rn.f32 	%f487, %f43, %f477, %f42;
	add.s32 	%r505, %r505, 2;
	setp.ne.s32 	%p90, %r505, %r201;
	mov.u32 	%r506, %r201;
	@%p90 bra 	$L__BB0_75;
$L__BB0_89:
	setp.ne.s32 	%p91, %r202, 0;
	mov.f32 	%f480, 0f3F800000;
	@%p91 bra 	$L__BB0_120;
	cvt.u64.u32 	%rd47, %r506;
	add.s64 	%rd48, %rd47, %rd10;
	shl.b64 	%rd49, %rd48, 2;
	add.s64 	%rd50, %rd2, %rd49;
	ld.global.f32 	%f54, [%rd50];
	cvt.rn.f32.u32 	%f55, %r506;
	mul.f32 	%f275, %f55, 0f3F000000;
	cvt.rzi.f32.f32 	%f276, %f275;
	add.f32 	%f277, %f276, %f276;
	sub.f32 	%f278, %f55, %f277;
	abs.f32 	%f56, %f278;
	mul.rn.f32 	%f279, %f16, %f55;
	neg.f32 	%f280, %f279;
	fma.rn.f32 	%f281, %f16, %f55, %f280;
	fma.rn.f32 	%f282, %f17, %f55, %f281;
	cvt.rni.f32.f32 	%f283, %f279;
	sub.f32 	%f284, %f279, %f283;
	add.f32 	%f285, %f284, %f282;
	fma.rn.f32 	%f286, %f285, 0f391FCB8E, 0f3AAF85ED;
	fma.rn.f32 	%f287, %f286, %f285, 0f3C1D9856;
	fma.rn.f32 	%f288, %f287, %f285, 0f3D6357BB;
	fma.rn.f32 	%f289, %f288, %f285, 0f3E75FDEC;
	fma.rn.f32 	%f290, %f289, %f285, 0f3F317218;
	fma.rn.f32 	%f291, %f290, %f285, 0f3F800000;
	cvt.rzi.s32.f32 	%r391, %f283;
	setp.gt.f32 	%p92, %f283, 0f00000000;
	selp.b32 	%r392, 0, -2097152000, %p92;
	add.s32 	%r393, %r392, 2130706432;
	mov.b32 	%f292, %r393;
	mul.f32 	%f293, %f291, %f292;
	shl.b32 	%r394, %r391, 23;
	sub.s32 	%r395, %r394, %r392;
	mov.b32 	%f294, %r395;
	mul.f32 	%f295, %f293, %f294;
	abs.f32 	%f296, %f279;
	setp.gt.f32 	%p93, %f296, 0f43180000;
	setp.lt.f32 	%p94, %f279, 0f00000000;
	selp.f32 	%f297, 0f00000000, 0f7F800000, %p94;
	selp.f32 	%f57, %f297, %f295, %p93;
	setp.eq.s32 	%p95, %r506, 0;
	@%p95 bra 	$L__BB0_97;
	setp.nan.f32 	%p96, %f97, %f97;
	abs.f32 	%f298, %f55;
	setp.nan.f32 	%p97, %f298, %f298;
	or.pred  	%p98, %p96, %p97;
	@%p98 bra 	$L__BB0_96;
	@%p1 bra 	$L__BB0_95;
	setp.eq.f32 	%p99, %f96, 0fBF800000;
	setp.eq.f32 	%p100, %f298, 0f7F800000;
	and.pred  	%p101, %p99, %p100;
	@%p101 bra 	$L__BB0_97;
	setp.neu.f32 	%p102, %f56, 0f3F800000;
	neg.f32 	%f300, %f57;
	selp.f32 	%f480, %f57, %f300, %p102;
	bra.uni 	$L__BB0_97;
$L__BB0_95:
	setp.neu.f32 	%p103, %f56, 0f3F800000;
	selp.f32 	%f480, %f19, %f18, %p103;
	bra.uni 	$L__BB0_97;
$L__BB0_96:
	add.rn.f32 	%f480, %f96, %f55;
$L__BB0_97:
	fma.rn.f32 	%f487, %f54, %f480, %f487;
	bra.uni 	$L__BB0_120;
$L__BB0_98:
	setp.eq.s32 	%p33, %r221, 0;
	mov.f32 	%f487, 0f00000000;
	mov.b32 	%r508, 0;
	@%p33 bra 	$L__BB0_112;
	mov.f32 	%f487, 0f00000000;
	mov.b32 	%r507, 0;
	not.pred 	%p38, %p1;
	mov.u64 	%rd79, %rd20;
$L__BB0_100:
	ld.global.f32 	%f65, [%rd79+-4];
	cvt.rn.f32.u32 	%f66, %r507;
	setp.eq.s32 	%p34, %r507, 0;
	mov.f32 	%f482, 0f3F800000;
	@%p34 bra 	$L__BB0_106;
	setp.num.f32 	%p35, %f97, %f97;
	abs.f32 	%f134, %f66;
	setp.num.f32 	%p36, %f134, %f134;
	and.pred  	%p37, %p35, %p36;
	@%p37 bra 	$L__BB0_103;
	add.rn.f32 	%f482, %f96, %f66;
	bra.uni 	$L__BB0_106;
$L__BB0_103:
	@%p38 bra 	$L__BB0_105;
	mul.f32 	%f156, %f66, 0f3F000000;
	cvt.rzi.f32.f32 	%f157, %f156;
	add.f32 	%f158, %f157, %f157;
	sub.f32 	%f159, %f66, %f158;
	abs.f32 	%f160, %f159;
	setp.neu.f32 	%p44, %f160, 0f3F800000;
	selp.f32 	%f482, %f19, %f18, %p44;
	bra.uni 	$L__BB0_106;
$L__BB0_105:
	mul.rn.f32 	%f135, %f16, %f66;
	cvt.rni.f32.f32 	%f136, %f135;
	sub.f32 	%f137, %f135, %f136;
	neg.f32 	%f138, %f135;
	fma.rn.f32 	%f139, %f16, %f66, %f138;
	fma.rn.f32 	%f140, %f17, %f66, %f139;
	add.f32 	%f141, %f137, %f140;
	setp.gt.f32 	%p39, %f136, 0f00000000;
	selp.b32 	%r363, 0, -2097152000, %p39;
	setp.eq.f32 	%p40, %f96, 0fBF800000;
	setp.eq.f32 	%p41, %f134, 0f7F800000;
	setp.lt.f32 	%p42, %f135, 0f00000000;
	selp.f32 	%f142, 0f00000000, 0f7F800000, %p42;
	abs.f32 	%f143, %f135;
	setp.gt.f32 	%p43, %f143, 0f43180000;
	cvt.rzi.s32.f32 	%r364, %f136;
	shl.b32 	%r365, %r364, 23;
	sub.s32 	%r366, %r365, %r363;
	mov.b32 	%f144, %r366;
	add.s32 	%r367, %r363, 2130706432;
	mov.b32 	%f145, %r367;
	fma.rn.f32 	%f146, %f141, 0f391FCB8E, 0f3AAF85ED;
	fma.rn.f32 	%f147, %f146, %f141, 0f3C1D9856;
	fma.rn.f32 	%f148, %f147, %f141, 0f3D6357BB;
	fma.rn.f32 	%f149, %f148, %f141, 0f3E75FDEC;
	fma.rn.f32 	%f150, %f149, %f141, 0f3F317218;
	fma.rn.f32 	%f151, %f150, %f141, 0f3F800000;
	mul.f32 	%f152, %f151, %f145;
	mul.f32 	%f153, %f152, %f144;
	selp.f32 	%f154, %f142, %f153, %p43;
	selp.f32 	%f155, 0f3F800000, %f154, %p41;
	selp.f32 	%f482, %f155, %f154, %p40;
$L__BB0_106:
	setp.nan.f32 	%p45, %f97, %f97;
	fma.rn.f32 	%f72, %f65, %f482, %f487;
	ld.global.f32 	%f73, [%rd79];
	add.s32 	%r217, %r507, 1;
	cvt.rn.f32.u32 	%f74, %r217;
	abs.f32 	%f161, %f74;
	setp.nan.f32 	%p46, %f161, %f161;
	or.pred  	%p47, %p45, %p46;
	@%p47 bra 	$L__BB0_110;
	@%p1 bra 	$L__BB0_109;
	mul.rn.f32 	%f162, %f16, %f74;
	cvt.rni.f32.f32 	%f163, %f162;
	sub.f32 	%f164, %f162, %f163;
	neg.f32 	%f165, %f162;
	fma.rn.f32 	%f166, %f16, %f74, %f165;
	fma.rn.f32 	%f167, %f17, %f74, %f166;
	add.f32 	%f168, %f164, %f167;
	setp.gt.f32 	%p48, %f163, 0f00000000;
	selp.b32 	%r368, 0, -2097152000, %p48;
	setp.eq.f32 	%p49, %f96, 0fBF800000;
	setp.eq.f32 	%p50, %f161, 0f7F800000;
	setp.lt.f32 	%p51, %f162, 0f00000000;
	selp.f32 	%f169, 0f00000000, 0f7F800000, %p51;
	abs.f32 	%f170, %f162;
	setp.gt.f32 	%p52, %f170, 0f43180000;
	cvt.rzi.s32.f32 	%r369, %f163;
	shl.b32 	%r370, %r369, 23;
	sub.s32 	%r371, %r370, %r368;
	mov.b32 	%f171, %r371;
	add.s32 	%r372, %r368, 2130706432;
	mov.b32 	%f172, %r372;
	fma.rn.f32 	%f173, %f168, 0f391FCB8E, 0f3AAF85ED;
	fma.rn.f32 	%f174, %f173, %f168, 0f3C1D9856;
	fma.rn.f32 	%f175, %f174, %f168, 0f3D6357BB;
	fma.rn.f32 	%f176, %f175, %f168, 0f3E75FDEC;
	fma.rn.f32 	%f177, %f176, %f168, 0f3F317218;
	fma.rn.f32 	%f178, %f177, %f168, 0f3F800000;
	mul.f32 	%f179, %f178, %f172;
	mul.f32 	%f180, %f179, %f171;
	selp.f32 	%f181, %f169, %f180, %p52;
	selp.f32 	%f182, 0f3F800000, %f181, %p50;
	selp.f32 	%f483, %f182, %f181, %p49;
	bra.uni 	$L__BB0_111;
$L__BB0_109:
	mul.f32 	%f183, %f74, 0f3F000000;
	cvt.rzi.f32.f32 	%f184, %f183;
	add.f32 	%f185, %f184, %f184;
	sub.f32 	%f186, %f74, %f185;
	abs.f32 	%f187, %f186;
	setp.neu.f32 	%p53, %f187, 0f3F800000;
	selp.f32 	%f483, %f19, %f18, %p53;
	bra.uni 	$L__BB0_111;
$L__BB0_110:
	add.rn.f32 	%f483, %f96, %f74;
$L__BB0_111:
	fma.rn.f32 	%f487, %f73, %f483, %f72;
	add.s64 	%rd79, %rd79, 8;
	add.s32 	%r507, %r217, 1;
	setp.ne.s32 	%p54, %r507, %r201;
	mov.u32 	%r508, %r201;
	@%p54 bra 	$L__BB0_100;
$L__BB0_112:
	setp.ne.s32 	%p55, %r202, 0;
	@%p55 bra 	$L__BB0_120;
	cvt.u64.u32 	%rd40, %r508;
	add.s64 	%rd41, %rd40, %rd10;
	shl.b64 	%rd42, %rd41, 2;
	add.s64 	%rd43, %rd2, %rd42;
	ld.global.f32 	%f83, [%rd43];
	cvt.rn.f32.u32 	%f84, %r508;
	setp.eq.s32 	%p56, %r508, 0;
	mov.f32 	%f486, 0f3F800000;
	@%p56 bra 	$L__BB0_119;
	setp.nan.f32 	%p57, %f97, %f97;
	abs.f32 	%f189, %f84;
	setp.nan.f32 	%p58, %f189, %f189;
	or.pred  	%p59, %p57, %p58;
	@%p59 bra 	$L__BB0_118;
	@%p1 bra 	$L__BB0_117;
	mul.rn.f32 	%f190, %f16, %f84;
	cvt.rni.f32.f32 	%f191, %f190;
	sub.f32 	%f192, %f190, %f191;
	neg.f32 	%f193, %f190;
	fma.rn.f32 	%f194, %f16, %f84, %f193;
	fma.rn.f32 	%f195, %f17, %f84, %f194;
	add.f32 	%f196, %f192, %f195;
	setp.gt.f32 	%p60, %f191, 0f00000000;
	selp.b32 	%r373, 0, -2097152000, %p60;
	setp.eq.f32 	%p61, %f96, 0fBF800000;
	setp.eq.f32 	%p62, %f189, 0f7F800000;
	setp.lt.f32 	%p63, %f190, 0f00000000;
	selp.f32 	%f197, 0f00000000, 0f7F800000, %p63;
	abs.f32 	%f198, %f190;
	setp.gt.f32 	%p64, %f198, 0f43180000;
	cvt.rzi.s32.f32 	%r374, %f191;
	shl.b32 	%r375, %r374, 23;
	sub.s32 	%r376, %r375, %r373;
	mov.b32 	%f199, %r376;
	add.s32 	%r377, %r373, 2130706432;
	mov.b32 	%f200, %r377;
	fma.rn.f32 	%f201, %f196, 0f391FCB8E, 0f3AAF85ED;
	fma.rn.f32 	%f202, %f201, %f196, 0f3C1D9856;
	fma.rn.f32 	%f203, %f202, %f196, 0f3D6357BB;
	fma.rn.f32 	%f204, %f203, %f196, 0f3E75FDEC;
	fma.rn.f32 	%f205, %f204, %f196, 0f3F317218;
	fma.rn.f32 	%f206, %f205, %f196, 0f3F800000;
	mul.f32 	%f207, %f206, %f200;
	mul.f32 	%f208, %f207, %f199;
	selp.f32 	%f209, %f197, %f208, %p64;
	selp.f32 	%f210, 0f3F800000, %f209, %p62;
	selp.f32 	%f486, %f210, %f209, %p61;
	bra.uni 	$L__BB0_119;
$L__BB0_117:
	mul.f32 	%f211, %f84, 0f3F000000;
	cvt.rzi.f32.f32 	%f212, %f211;
	add.f32 	%f213, %f212, %f212;
	sub.f32 	%f214, %f84, %f213;
	abs.f32 	%f215, %f214;
	setp.neu.f32 	%p65, %f215, 0f3F800000;
	selp.f32 	%f486, %f19, %f18, %p65;
	bra.uni 	$L__BB0_119;
$L__BB0_118:
	add.rn.f32 	%f486, %f96, %f84;
$L__BB0_119:
	fma.rn.f32 	%f487, %f83, %f486, %f487;
$L__BB0_120:
	mul.wide.u32 	%rd66, %r500, 4;
	add.s64 	%rd67, %rd1, %rd66;
	ld.global.f32 	%f362, [%rd67];
	sub.f32 	%f363, %f487, %f362;
	fma.rn.f32 	%f488, %f363, %f363, %f488;
	add.s32 	%r500, %r500, 1;
	setp.ne.s32 	%p113, %r500, %r222;
	@%p113 bra 	$L__BB0_58;
$L__BB0_121:
	cvt.rn.f32.s32 	%f456, %r222;
	div.rn.f32 	%f457, %f488, %f456;
	cvta.to.global.u64 	%rd73, %rd24;
	shl.b64 	%rd74, %rd3, 2;
	add.s64 	%rd75, %rd73, %rd74;
	st.global.f32 	[%rd75], %f457;
$L__BB0_122:
	ret;

}
	// .globl	_Z14nextGenerationPfS_S_iibP17curandStateXORWOW
.visible .entry _Z14nextGenerationPfS_S_iibP17curandStateXORWOW(
	.param .u64 .ptr .align 1 _Z14nextGenerationPfS_S_iibP17curandStateXORWOW_param_0,
	.param .u64 .ptr .align 1 _Z14nextGenerationPfS_S_iibP17curandStateXORWOW_param_1,
	.param .u64 .ptr .align 1 _Z14nextGenerationPfS_S_iibP17curandStateXORWOW_param_2,
	.param .u32 _Z14nextGenerationPfS_S_iibP17curandStateXORWOW_param_3,
	.param .u32 _Z14nextGenerationPfS_S_iibP17curandStateXORWOW_param_4,
	.param .u8 _Z14nextGenerationPfS_S_iibP17curandStateXORWOW_param_5,
	.param .u64 .ptr .align 1 _Z14nextGenerationPfS_S_iibP17curandStateXORWOW_param_6
)
{
	.reg .pred 	%p<55>;
	.reg .b16 	%rs<2>;
	.reg .b32 	%r<495>;
	.reg .b32 	%f<129>;
	.reg .b64 	%rd<140>;

	ld.param.u64 	%rd12, [_Z14nextGenerationPfS_S_iibP17curandStateXORWOW_param_0];
	ld.param.u64 	%rd9, [_Z14nextGenerationPfS_S_iibP17curandStateXORWOW_param_1];
	ld.param.u64 	%rd10, [_Z14nextGenerationPfS_S_iibP17curandStateXORWOW_param_2];
	ld.param.u32 	%r62, [_Z14nextGenerationPfS_S_iibP17curandStateXORWOW_param_3];
	ld.param.u32 	%r63, [_Z14nextGenerationPfS_S_iibP17curandStateXORWOW_param_4];
	ld.param.s8 	%rs1, [_Z14nextGenerationPfS_S_iibP17curandStateXORWOW_param_5];
	ld.param.u64 	%rd11, [_Z14nextGenerationPfS_S_iibP17curandStateXORWOW_param_6];
	cvta.to.global.u64 	%rd1, %rd12;
	mov.u32 	%r64, %tid.x;
	mov.u32 	%r65, %ntid.x;
	mov.u32 	%r66, %ctaid.x;
	mad.lo.s32 	%r1, %r65, %r66, %r64;
	setp.ge.s32 	%p1, %r1, %r62;
	@%p1 bra 	$L__BB1_25;
	cvta.to.global.u64 	%rd2, %rd9;
	cvta.to.global.u64 	%rd13, %rd10;
	cvta.to.global.u64 	%rd14, %rd11;
	mul.wide.s32 	%rd15, %r1, 48;
	add.s64 	%rd16, %rd14, %rd15;
	ld.global.v2.u32 	{%r67, %r68}, [%rd16];
	ld.global.v2.u32 	{%r69, %r70}, [%rd16+8];
	ld.global.v2.u32 	{%r71, %r72}, [%rd16+16];
	shr.u32 	%r73, %r68, 2;
	xor.b32  	%r74, %r73, %r68;
	shl.b32 	%r75, %r72, 4;
	shl.b32 	%r76, %r74, 1;
	xor.b32  	%r77, %r75, %r76;
	xor.b32  	%r78, %r77, %r72;
	xor.b32  	%r79, %r78, %r74;
	add.s32 	%r80, %r67, %r79;
	add.s32 	%r81, %r80, 362437;
	rem.u32 	%r82, %r81, %r62;
	mul.wide.s32 	%rd17, %r82, 4;
	add.s64 	%rd18, %rd13, %rd17;
	ld.global.f32 	%f1, [%rd18];
	setp.lt.f32 	%p2, %f1, 0f7F7FFFFF;
	selp.b32 	%r83, %r82, -1, %p2;
	min.f32 	%f2, %f1, 0f7F7FFFFF;
	shr.u32 	%r84, %r69, 2;
	xor.b32  	%r85, %r84, %r69;
	shl.b32 	%r86, %r79, 4;
	shl.b32 	%r87, %r85, 1;
	xor.b32  	%r88, %r86, %r87;
	xor.b32  	%r89, %r88, %r79;
	xor.b32  	%r90, %r89, %r85;
	add.s32 	%r91, %r67, %r90;
	add.s32 	%r92, %r91, 724874;
	rem.u32 	%r93, %r92, %r62;
	mul.wide.s32 	%rd19, %r93, 4;
	add.s64 	%rd20, %rd13, %rd19;
	ld.global.f32 	%f3, [%rd20];
	setp.lt.f32 	%p3, %f3, %f2;
	selp.b32 	%r94, %r93, %r83, %p3;
	selp.f32 	%f4, %f3, %f2, %p3;
	shr.u32 	%r95, %r70, 2;
	xor.b32  	%r96, %r95, %r70;
	shl.b32 	%r97, %r90, 4;
	shl.b32 	%r98, %r96, 1;
	xor.b32  	%r99, %r97, %r98;
	xor.b32  	%r100, %r99, %r90;
	xor.b32  	%r101, %r100, %r96;
	add.s32 	%r102, %r67, %r101;
	add.s32 	%r103, %r102, 1087311;
	rem.u32 	%r104, %r103, %r62;
	mul.wide.s32 	%rd21, %r104, 4;
	add.s64 	%rd22, %rd13, %rd21;
	ld.global.f32 	%f5, [%rd22];
	setp.lt.f32 	%p4, %f5, %f4;
	selp.b32 	%r105, %r104, %r94, %p4;
	selp.f32 	%f6, %f5, %f4, %p4;
	shr.u32 	%r106, %r71, 2;
	xor.b32  	%r107, %r106, %r71;
	shl.b32 	%r108, %r101, 4;
	shl.b32 	%r109, %r107, 1;
	xor.b32  	%r110, %r108, %r109;
	xor.b32  	%r111, %r110, %r101;
	xor.b32  	%r112, %r111, %r107;
	add.s32 	%r113, %r67, %r112;
	add.s32 	%r114, %r113, 1449748;
	rem.u32 	%r115, %r114, %r62;
	mul.wide.s32 	%rd23, %r115, 4;
	add.s64 	%rd24, %rd13, %rd23;
	ld.global.f32 	%f7, [%rd24];
	setp.lt.f32 	%p5, %f7, %f6;
	selp.b32 	%r116, %r115, %r105, %p5;
	selp.f32 	%f8, %f7, %f6, %p5;
	shr.u32 	%r117, %r72, 2;
	xor.b32  	%r118, %r117, %r72;
	shl.b32 	%r119, %r112, 4;
	shl.b32 	%r120, %r118, 1;
	xor.b32  	%r121, %r119, %r120;
	xor.b32  	%r122, %r121, %r112;
	xor.b32  	%r123, %r122, %r118;
	add.s32 	%r124, %r67, %r123;
	add.s32 	%r125, %r124, 1812185;
	rem.u32 	%r126, %r125, %r62;
	mul.wide.s32 	%rd25, %r126, 4;
	add.s64 	%rd26, %rd13, %rd25;
	ld.global.f32 	%f9, [%rd26];
	setp.lt.f32 	%p6, %f9, %f8;
	selp.b32 	%r127, %r126, %r116, %p6;
	selp.f32 	%f10, %f9, %f8, %p6;
	shr.u32 	%r128, %r79, 2;
	xor.b32  	%r129, %r128, %r79;
	shl.b32 	%r130, %r123, 4;
	shl.b32 	%r131, %r129, 1;
	xor.b32  	%r132, %r130, %r131;
	xor.b32  	%r133, %r132, %r123;
	xor.b32  	%r134, %r133, %r129;
	add.s32 	%r135, %r67, %r134;
	add.s32 	%r136, %r135, 2174622;
	rem.u32 	%r137, %r136, %r62;
	mul.wide.s32 	%rd27, %r137, 4;
	add.s64 	%rd28, %rd13, %rd27;
	ld.global.f32 	%f11, [%rd28];
	setp.lt.f32 	%p7, %f11, %f10;
	selp.b32 	%r138, %r137, %r127, %p7;
	selp.f32 	%f12, %f11, %f10, %p7;
	shr.u32 	%r139, %r90, 2;
	xor.b32  	%r140, %r139, %r90;
	shl.b32 	%r141, %r134, 4;
	shl.b32 	%r142, %r140, 1;
	xor.b32  	%r143, %r141, %r142;
	xor.b32  	%r144, %r143, %r134;
	xor.b32  	%r145, %r144, %r140;
	add.s32 	%r146, %r67, %r145;
	add.s32 	%r147, %r146, 2537059;
	rem.u32 	%r148, %r147, %r62;
	mul.wide.s32 	%rd29, %r148, 4;
	add.s64 	%rd30, %rd13, %rd29;
	ld.global.f32 	%f13, [%rd30];
	setp.lt.f32 	%p8, %f13, %f12;
	selp.b32 	%r149, %r148, %r138, %p8;
	selp.f32 	%f14, %f13, %f12, %p8;
	shr.u32 	%r150, %r101, 2;
	xor.b32  	%r151, %r150, %r101;
	shl.b32 	%r152, %r145, 4;
	shl.b32 	%r153, %r151, 1;
	xor.b32  	%r154, %r152, %r153;
	xor.b32  	%r155, %r154, %r145;
	xor.b32  	%r156, %r155, %r151;
	add.s32 	%r157, %r67, %r156;
	add.s32 	%r158, %r157, 2899496;
	rem.u32 	%r159, %r158, %r62;
	mul.wide.s32 	%rd31, %r159, 4;
	add.s64 	%rd32, %rd13, %rd31;
	ld.global.f32 	%f15, [%rd32];
	setp.lt.f32 	%p9, %f15, %f14;
	selp.b32 	%r160, %r159, %r149, %p9;
	selp.f32 	%f16, %f15, %f14, %p9;
	shr.u32 	%r161, %r112, 2;
	xor.b32  	%r162, %r161, %r112;
	shl.b32 	%r163, %r156, 4;
	shl.b32 	%r164, %r162, 1;
	xor.b32  	%r165, %r163, %r164;
	xor.b32  	%r166, %r165, %r156;
	xor.b32  	%r167, %r166, %r162;
	add.s32 	%r168, %r67, %r167;
	add.s32 	%r169, %r168, 3261933;
	rem.u32 	%r170, %r169, %r62;
	mul.wide.s32 	%rd33, %r170, 4;
	add.s64 	%rd34, %rd13, %rd33;
	ld.global.f32 	%f17, [%rd34];
	setp.lt.f32 	%p10, %f17, %f16;
	selp.b32 	%r171, %r170, %r160, %p10;
	selp.f32 	%f18, %f17, %f16, %p10;
	shr.u32 	%r172, %r123, 2;
	xor.b32  	%r173, %r172, %r123;
	shl.b32 	%r174, %r167, 4;
	shl.b32 	%r175, %r173, 1;
	xor.b32  	%r176, %r174, %r175;
	xor.b32  	%r177, %r176, %r167;
	xor.b32  	%r178, %r177, %r173;
	add.s32 	%r179, %r67, %r178;
	add.s32 	%r180, %r179, 3624370;
	rem.u32 	%r181, %r180, %r62;
	mul.wide.s32 	%rd35, %r181, 4;
	add.s64 	%rd36, %rd13, %rd35;
	ld.global.f32 	%f19, [%rd36];
	setp.lt.f32 	%p11, %f19, %f18;
	selp.b32 	%r2, %r181, %r171, %p11;
	shr.u32 	%r182, %r134, 2;
	xor.b32  	%r183, %r182, %r134;
	shl.b32 	%r184, %r178, 4;
	shl.b32 	%r185, %r183, 1;
	xor.b32  	%r186, %r184, %r185;
	xor.b32  	%r187, %r186, %r178;
	xor.b32  	%r188, %r187, %r183;
	add.s32 	%r189, %r67, %r188;
	add.s32 	%r190, %r189, 3986807;
	rem.u32 	%r191, %r190, %r62;
	mul.wide.s32 	%rd37, %r191, 4;
	add.s64 	%rd38, %rd13, %rd37;
	ld.global.f32 	%f20, [%rd38];
	setp.lt.f32 	%p12, %f20, 0f7F7FFFFF;
	selp.b32 	%r192, %r191, -1, %p12;
	min.f32 	%f21, %f20, 0f7F7FFFFF;
	shr.u32 	%r193, %r145, 2;
	xor.b32  	%r194, %r193, %r145;
	shl.b32 	%r195, %r188, 4;
	shl.b32 	%r196, %r194, 1;
	xor.b32  	%r197, %r195, %r196;
	xor.b32  	%r198, %r197, %r188;
	xor.b32  	%r199, %r198, %r194;
	add.s32 	%r200, %r67, %r199;
	add.s32 	%r201, %r200, 4349244;
	rem.u32 	%r202, %r201, %r62;
	mul.wide.s32 	%rd39, %r202, 4;
	add.s64 	%rd40, %rd13, %rd39;
	ld.global.f32 	%f22, [%rd40];
	setp.lt.f32 	%p13, %f22, %f21;
	selp.b32 	%r203, %r202, %r192, %p13;
	selp.f32 	%f23, %f22, %f21, %p13;
	shr.u32 	%r204, %r156, 2;
	xor.b32  	%r205, %r204, %r156;
	shl.b32 	%r206, %r199, 4;
	shl.b32 	%r207, %r205, 1;
	xor.b32  	%r208, %r206, %r207;
	xor.b32  	%r209, %r208, %r199;
	xor.b32  	%r210, %r209, %r205;
	add.s32 	%r211, %r67, %r210;
	add.s32 	%r212, %r211, 4711681;
	rem.u32 	%r213, %r212, %r62;
	mul.wide.s32 	%rd41, %r213, 4;
	add.s64 	%rd42, %rd13, %rd41;
	ld.global.f32 	%f24, [%rd42];
	setp.lt.f32 	%p14, %f24, %f23;
	selp.b32 	%r214, %r213, %r203, %p14;
	selp.f32 	%f25, %f24, %f23, %p14;
	shr.u32 	%r215, %r167, 2;
	xor.b32  	%r216, %r215, %r167;
	shl.b32 	%r217, %r210, 4;
	shl.b32 	%r218, %r216, 1;
	xor.b32  	%r219, %r217, %r218;
	xor.b32  	%r220, %r219, %r210;
	xor.b32  	%r221, %r220, %r216;
	add.s32 	%r222, %r67, %r221;
	add.s32 	%r223, %r222, 5074118;
	rem.u32 	%r224, %r223, %r62;
	mul.wide.s32 	%rd43, %r224, 4;
	add.s64 	%rd44, %rd13, %rd43;
	ld.global.f32 	%f26, [%rd44];
	setp.lt.f32 	%p15, %f26, %f25;
	selp.b32 	%r225, %r224, %r214, %p15;
	selp.f32 	%f27, %f26, %f25, %p15;
	shr.u32 	%r226, %r178, 2;
	xor.b32  	%r227, %r226, %r178;
	shl.b32 	%r228, %r221, 4;
	shl.b32 	%r229, %r227, 1;
	xor.b32  	%r230, %r228, %r229;
	xor.b32  	%r231, %r230, %r221;
	xor.b32  	%r232, %r231, %r227;
	add.s32 	%r233, %r67, %r232;
	add.s32 	%r234, %r233, 5436555;
	rem.u32 	%r235, %r234, %r62;
	mul.wide.s32 	%rd45, %r235, 4;
	add.s64 	%rd46, %rd13, %rd45;
	ld.global.f32 	%f28, [%rd46];
	setp.lt.f32 	%p16, %f28, %f27;
	selp.b32 	%r236, %r235, %r225, %p16;
	selp.f32 	%f29, %f28, %f27, %p16;
	shr.u32 	%r237, %r188, 2;
	xor.b32  	%r238, %r237, %r188;
	shl.b32 	%r239, %r232, 4;
	shl.b32 	%r240, %r238, 1;
	xor.b32  	%r241, %r239, %r240;
	xor.b32  	%r242, %r241, %r232;
	xor.b32  	%r243, %r242, %r238;
	add.s32 	%r244, %r67, %r243;
	add.s32 	%r245, %r244, 5798992;
	rem.u32 	%r246, %r245, %r62;
	mul.wide.s32 	%rd47, %r246, 4;
	add.s64 	%rd48, %rd13, %rd47;
	ld.global.f32 	%f30, [%rd48];
	setp.lt.f32 	%p17, %f30, %f29;
	selp.b32 	%r247, %r246, %r236, %p17;
	selp.f32 	%f31, %f30, %f29, %p17;
	shr.u32 	%r248, %r199, 2;
	xor.b32  	%r249, %r248, %r199;
	shl.b32 	%r250, %r243, 4;
	shl.b32 	%r251, %r249, 1;
	xor.b32  	%r252, %r250, %r251;
	xor.b32  	%r253, %r252, %r243;
	xor.b32  	%r480, %r253, %r249;
	add.s32 	%r254, %r67, %r480;
	add.s32 	%r255, %r254, 6161429;
	rem.u32 	%r256, %r255, %r62;
	mul.wide.s32 	%rd49, %r256, 4;
	add.s64 	%rd50, %rd13, %rd49;
	ld.global.f32 	%f32, [%rd50];
	setp.lt.f32 	%p18, %f32, %f31;
	selp.b32 	%r257, %r256, %r247, %p18;
	selp.f32 	%f33, %f32, %f31, %p18;
	shr.u32 	%r258, %r210, 2;
	xor.b32  	%r259, %r258, %r210;
	shl.b32 	%r260, %r480, 4;
	shl.b32 	%r261, %r259, 1;
	xor.b32  	%r262, %r260, %r261;
	xor.b32  	%r263, %r262, %r480;
	xor.b32  	%r481, %r263, %r259;
	add.s32 	%r264, %r67, %r481;
	add.s32 	%r265, %r264, 6523866;
	rem.u32 	%r266, %r265, %r62;
	mul.wide.s32 	%rd51, %r266, 4;
	add.s64 	%rd52, %rd13, %rd51;
	ld.global.f32 	%f34, [%rd52];
	setp.lt.f32 	%p19, %f34, %f33;
	selp.b32 	%r267, %r266, %r257, %p19;
	selp.f32 	%f35, %f34, %f33, %p19;
	shr.u32 	%r268, %r221, 2;
	xor.b32  	%r269, %r268, %r221;
	shl.b32 	%r270, %r481, 4;
	shl.b32 	%r271, %r269, 1;
	xor.b32  	%r272, %r270, %r271;
	xor.b32  	%r273, %r272, %r481;
	xor.b32  	%r482, %r273, %r269;
	add.s32 	%r274, %r67, %r482;
	add.s32 	%r275, %r274, 6886303;
	rem.u32 	%r276, %r275, %r62;
	mul.wide.s32 	%rd53, %r276, 4;
	add.s64 	%rd54, %rd13, %rd53;
	ld.global.f32 	%f36, [%rd54];
	setp.lt.f32 	%p20, %f36, %f35;
	selp.b32 	%r277, %r276, %r267, %p20;
	selp.f32 	%f37, %f36, %f35, %p20;
	shr.u32 	%r278, %r232, 2;
	xor.b32  	%r279, %r278, %r232;
	shl.b32 	%r280, %r482, 4;
	shl.b32 	%r281, %r279, 1;
	xor.b32  	%r282, %r280, %r281;
	xor.b32  	%r283, %r282, %r482;
	xor.b32  	%r483, %r283, %r279;
	add.s32 	%r284, %r67, %r483;
	add.s32 	%r285, %r284, 7248740;
	rem.u32 	%r286, %r285, %r62;
	mul.wide.s32 	%rd55, %r286, 4;
	add.s64 	%rd56, %rd13, %rd55;
	ld.global.f32 	%f38, [%rd56];
	setp.lt.f32 	%p21, %f38, %f37;
	selp.b32 	%r7, %r286, %r277, %p21;
	add.s32 	%r8, %r63, 1;
	mad.lo.s32 	%r9, %r1, %r63, %r1;
	mul.wide.s32 	%rd57, %r9, 4;
	add.s64 	%rd3, %rd2, %rd57;
	shr.u32 	%r287, %r243, 2;
	xor.b32  	%r288, %r287, %r243;
	shl.b32 	%r289, %r483, 4;
	shl.b32 	%r290, %r288, 1;
	xor.b32  	%r291, %r289, %r290;
	xor.b32  	%r292, %r291, %r483;
	xor.b32  	%r484, %r292, %r288;
	add.s32 	%r479, %r67, 7611177;
	add.s32 	%r293, %r484, %r479;
	rem.u32 	%r294, %r293, %r63;
	add.s32 	%r12, %r294, 1;
	setp.lt.s32 	%p22, %r63, 0;
	@%p22 bra 	$L__BB1_13;
	and.b32  	%r13, %r8, 7;
	setp.lt.u32 	%p23, %r63, 7;
	mov.b32 	%r469, 0;
	@%p23 bra 	$L__BB1_5;
	and.b32  	%r14, %r8, -8;
	add.s64 	%rd60, %rd57, %rd2;
	add.s64 	%rd138, %rd60, 16;
	mov.b64 	%rd139, 0;
$L__BB1_4:
	.pragma "nounroll";
	cvt.u32.u64 	%r296, %rd139;
	setp.lt.s32 	%p24, %r296, %r12;
	selp.b32 	%r297, %r2, %r7, %p24;
	mul.lo.s32 	%r298, %r297, %r8;
	cvt.s64.s32 	%rd61, %r298;
	add.s64 	%rd62, %rd61, %rd139;
	shl.b64 	%rd63, %rd62, 2;
	add.s64 	%rd64, %rd1, %rd63;
	ld.global.f32 	%f39, [%rd64];
	st.global.f32 	[%rd138+-16], %f39;
	add.s32 	%r299, %r296, 1;
	setp.lt.s32 	%p25, %r299, %r12;
	selp.b32 	%r300, %r2, %r7, %p25;
	mul.lo.s32 	%r301, %r300, %r8;
	cvt.s64.s32 	%rd65, %r301;
	add.s64 	%rd66, %rd65, %rd139;
	shl.b64 	%rd67, %rd66, 2;
	add.s64 	%rd68, %rd1, %rd67;
	ld.global.f32 	%f40, [%rd68+4];
	st.global.f32 	[%rd138+-12], %f40;
	add.s32 	%r302, %r296, 2;
	setp.lt.s32 	%p26, %r302, %r12;
	selp.b32 	%r303, %r2, %r7, %p26;
	mul.lo.s32 	%r304, %r303, %r8;
	cvt.s64.s32 	%rd69, %r304;
	add.s64 	%rd70, %rd69, %rd139;
	shl.b64 	%rd71, %rd70, 2;
	add.s64 	%rd72, %rd1, %rd71;
	ld.global.f32 	%f41, [%rd72+8];
	st.global.f32 	[%rd138+-8], %f41;
	add.s32 	%r305, %r296, 3;
	setp.lt.s32 	%p27, %r305, %r12;
	selp.b32 	%r306, %r2, %r7, %p27;
	mul.lo.s32 	%r307, %r306, %r8;
	cvt.s64.s32 	%rd73, %r307;
	add.s64 	%rd74, %rd73, %rd139;
	shl.b64 	%rd75, %rd74, 2;
	add.s64 	%rd76, %rd1, %rd75;
	ld.global.f32 	%f42, [%rd76+12];
	st.global.f32 	[%rd138+-4], %f42;
	add.s32 	%r308, %r296, 4;
	setp.lt.s32 	%p28, %r308, %r12;
	selp.b32 	%r309, %r2, %r7, %p28;
	mul.lo.s32 	%r310, %r309, %r8;
	cvt.s64.s32 	%rd77, %r310;
	add.s64 	%rd78, %rd77, %rd139;
	shl.b64 	%rd79, %rd78, 2;
	add.s64 	%rd80, %rd1, %rd79;
	ld.global.f32 	%f43, [%rd80+16];
	st.global.f32 	[%rd138], %f43;
	add.s32 	%r311, %r296, 5;
	setp.lt.s32 	%p29, %r311, %r12;
	selp.b32 	%r312, %r2, %r7, %p29;
	mul.lo.s32 	%r313, %r312, %r8;
	cvt.s64.s32 	%rd81, %r313;
	add.s64 	%rd82, %rd81, %rd139;
	shl.b64 	%rd83, %rd82, 2;
	add.s64 	%rd84, %rd1, %rd83;
	ld.global.f32 	%f44, [%rd84+20];
	st.global.f32 	[%rd138+4], %f44;
	add.s32 	%r314, %r296, 6;
	setp.lt.s32 	%p30, %r314, %r12;
	selp.b32 	%r315, %r2, %r7, %p30;
	mul.lo.s32 	%r316, %r315, %r8;
	cvt.s64.s32 	%rd85, %r316;
	add.s64 	%rd86, %rd85, %rd139;
	shl.b64 	%rd87, %rd86, 2;
	add.s64 	%rd88, %rd1, %rd87;
	ld.global.f32 	%f45, [%rd88+24];
	st.global.f32 	[%rd138+8], %f45;
	add.s32 	%r317, %r296, 7;
	setp.lt.s32 	%p31, %r317, %r12;
	selp.b32 	%r318, %r2, %r7, %p31;
	mul.lo.s32 	%r319, %r318, %r8;
	cvt.s64.s32 	%rd89, %r319;
	add.s64 	%rd90, %rd89, %rd139;
	shl.b64 	%rd91, %rd90, 2;
	add.s64 	%rd92, %rd1, %rd91;
	ld.global.f32 	%f46, [%rd92+28];
	st.global.f32 	[%rd138+12], %f46;
	add.s32 	%r469, %r296, 8;
	add.s64 	%rd139, %rd139, 8;
	cvt.u32.u64 	%r320, %rd139;
	add.s64 	%rd138, %rd138, 32;
	setp.ne.s32 	%p32, %r320, %r14;
	@%p32 bra 	$L__BB1_4;
$L__BB1_5:
	setp.eq.s32 	%p33, %r13, 0;
	@%p33 bra 	$L__BB1_13;
	setp.lt.u32 	%p34, %r13, 4;
	@%p34 bra 	$L__BB1_8;
	setp.lt.s32 	%p35, %r469, %r12;
	selp.b32 	%r321, %r2, %r7, %p35;
	mul.lo.s32 	%r322, %r321, %r8;
	cvt.s64.s32 	%rd93, %r322;
	cvt.u64.u32 	%rd94, %r469;
	add.s64 	%rd95, %rd93, %rd94;
	shl.b64 	%rd96, %rd95, 2;
	add.s64 	%rd97, %rd1, %rd96;
	ld.global.f32 	%f47, [%rd97];
	mul.wide.u32 	%rd98, %r469, 4;
	add.s64 	%rd99, %rd3, %rd98;
	st.global.f32 	[%rd99], %f47;
	add.s32 	%r323, %r469, 1;
	setp.lt.s32 	%p36, %r323, %r12;
	selp.b32 	%r324, %r2, %r7, %p36;
	mul.lo.s32 	%r325, %r324, %r8;
	cvt.s64.s32 	%rd100, %r325;
	add.s64 	%rd101, %rd100, %rd94;
	shl.b64 	%rd102, %rd101, 2;
	add.s64 	%rd103, %rd1, %rd102;
	ld.global.f32 	%f48, [%rd103+4];
	st.global.f32 	[%rd99+4], %f48;
	add.s32 	%r326, %r469, 2;
	setp.lt.s32 	%p37, %r326, %r12;
	selp.b32 	%r327, %r2, %r7, %p37;
	mul.lo.s32 	%r328, %r327, %r8;
	cvt.s64.s32 	%rd104, %r328;
	add.s64 	%rd105, %rd104, %rd94;
	shl.b64 	%rd106, %rd105, 2;
	add.s64 	%rd107, %rd1, %rd106;
	ld.global.f32 	%f49, [%rd107+8];
	st.global.f32 	[%rd99+8], %f49;
	add.s32 	%r329, %r469, 3;
	setp.lt.s32 	%p38, %r329, %r12;
	selp.b32 	%r330, %r2, %r7, %p38;
	mul.lo.s32 	%r331, %r330, %r8;
	cvt.s64.s32 	%rd108, %r331;
	add.s64 	%rd109, %rd108, %rd94;
	shl.b64 	%rd110, %rd109, 2;
	add.s64 	%rd111, %rd1, %rd110;
	ld.global.f32 	%f50, [%rd111+12];
	st.global.f32 	[%rd99+12], %f50;
	add.s32 	%r469, %r469, 4;
$L__BB1_8:
	and.b32  	%r332, %r8, 3;
	setp.eq.s32 	%p39, %r332, 0;
	@%p39 bra 	$L__BB1_13;
	setp.eq.s32 	%p40, %r332, 1;
	@%p40 bra 	$L__BB1_11;
	setp.lt.s32 	%p41, %r469, %r12;
	selp.b32 	%r333, %r2, %r7, %p41;
	mul.lo.s32 	%r334, %r333, %r8;
	cvt.s64.s32 	%rd112, %r334;
	cvt.u64.u32 	%rd113, %r469;
	add.s64 	%rd114, %rd112, %rd113;
	shl.b64 	%rd115, %rd114, 2;
	add.s64 	%rd116, %rd1, %rd115;
	ld.global.f32 	%f51, [%rd116];
	mul.wide.u32 	%rd117, %r469, 4;
	add.s64 	%rd118, %rd3, %rd117;
	st.global.f32 	[%rd118], %f51;
	add.s32 	%r335, %r469, 1;
	setp.lt.s32 	%p42, %r335, %r12;
	selp.b32 	%r336, %r2, %r7, %p42;
	mul.lo.s32 	%r337, %r336, %r8;
	cvt.s64.s32 	%rd119, %r337;
	add.s64 	%rd120, %rd119, %rd113;
	shl.b64 	%rd121, %rd120, 2;
	add.s64 	%rd122, %rd1, %rd121;
	ld.global.f32 	%f52, [%rd122+4];
	st.global.f32 	[%rd118+4], %f52;
	add.s32 	%r469, %r469, 2;
$L__BB1_11:
	and.b32  	%r338, %r63, 1;
	setp.eq.b32 	%p43, %r338, 1;
	@%p43 bra 	$L__BB1_13;
	setp.lt.s32 	%p44, %r469, %r12;
	selp.b32 	%r339, %r2, %r7, %p44;
	mul.lo.s32 	%r340, %r339, %r8;
	cvt.s64.s32 	%rd123, %r340;
	cvt.u64.u32 	%rd124, %r469;
	add.s64 	%rd125, %rd123, %rd124;
	shl.b64 	%rd126, %rd125, 2;
	add.s64 	%rd127, %rd1, %rd126;
	ld.global.f32 	%f53, [%rd127];
	mul.wide.u32 	%rd128, %r469, 4;
	add.s64 	%rd129, %rd3, %rd128;
	st.global.f32 	[%rd129], %f53;
$L__BB1_13:
	setp.lt.s32 	%p45, %r63, 0;
	setp.eq.s16 	%p46, %rs1, 0;
	or.pred  	%p47, %p46, %p45;
	@%p47 bra 	$L__BB1_25;
	and.b32  	%r21, %r8, 7;
	setp.lt.u32 	%p48, %r63, 7;
	mov.b32 	%r485, 0;
	@%p48 bra 	$L__BB1_17;
	and.b32  	%r485, %r8, -8;
	mov.b32 	%r471, 0;
$L__BB1_16:
	.pragma "nounroll";
	shr.u32 	%r343, %r480, 2;
	xor.b32  	%r344, %r343, %r480;
	shl.b32 	%r345, %r484, 4;
	shl.b32 	%r346, %r344, 1;
	xor.b32  	%r347, %r345, %r346;
	xor.b32  	%r348, %r347, %r484;
	xor.b32  	%r349, %r348, %r344;
	add.s32 	%r350, %r479, %r349;
	add.s32 	%r351, %r350, 362437;
	cvt.rn.f32.u32 	%f54, %r351;
	fma.rn.f32 	%f55, %f54, 0f2F800000, 0f2F000000;
	add.f32 	%f56, %f55, 0fBF000000;
	mul.wide.u32 	%rd130, %r471, 4;
	add.s64 	%rd131, %rd3, %rd130;
	ld.global.f32 	%f57, [%rd131];
	add.f32 	%f58, %f56, %f57;
	st.global.f32 	[%rd131], %f58;
	shr.u32 	%r352, %r481, 2;
	xor.b32  	%r353, %r352, %r481;
	shl.b32 	%r354, %r349, 4;
	shl.b32 	%r355, %r353, 1;
	xor.b32  	%r356, %r354, %r355;
	xor.b32  	%r357, %r356, %r349;
	xor.b32  	%r358, %r357, %r353;
	add.s32 	%r359, %r479, %r358;
	add.s32 	%r360, %r359, 724874;
	cvt.rn.f32.u32 	%f59, %r360;
	fma.rn.f32 	%f60, %f59, 0f2F800000, 0f2F000000;
	add.f32 	%f61, %f60, 0fBF000000;
	ld.global.f32 	%f62, [%rd131+4];
	add.f32 	%f63, %f61, %f62;
	st.global.f32 	[%rd131+4], %f63;
	shr.u32 	%r361, %r482, 2;
	xor.b32  	%r362, %r361, %r482;
	shl.b32 	%r363, %r358, 4;
	shl.b32 	%r364, %r362, 1;
	xor.b32  	%r365, %r363, %r364;
	xor.b32  	%r366, %r365, %r358;
	xor.b32  	%r367, %r366, %r362;
	add.s32 	%r368, %r479, %r367;
	add.s32 	%r369, %r368, 1087311;
	cvt.rn.f32.u32 	%f64, %r369;
	fma.rn.f32 	%f65, %f64, 0f2F800000, 0f2F000000;
	add.f32 	%f66, %f65, 0fBF000000;
	ld.global.f32 	%f67, [%rd131+8];
	add.f32 	%f68, %f66, %f67;
	st.global.f32 	[%rd131+8], %f68;
	shr.u32 	%r370, %r483, 2;
	xor.b32  	%r371, %r370, %r483;
	shl.b32 	%r372, %r367, 4;
	shl.b32 	%r373, %r371, 1;
	xor.b32  	%r374, %r372, %r373;
	xor.b32  	%r375, %r374, %r367;
	xor.b32  	%r480, %r375, %r371;
	add.s32 	%r376, %r479, %r480;
	add.s32 	%r377, %r376, 1449748;
	cvt.rn.f32.u32 	%f69, %r377;
	fma.rn.f32 	%f70, %f69, 0f2F800000, 0f2F000000;
	add.f32 	%f71, %f70, 0fBF000000;
	ld.global.f32 	%f72, [%rd131+12];
	add.f32 	%f73, %f71, %f72;
	st.global.f32 	[%rd131+12], %f73;
	shr.u32 	%r378, %r484, 2;
	xor.b32  	%r379, %r378, %r484;
	shl.b32 	%r380, %r480, 4;
	shl.b32 	%r381, %r379, 1;
	xor.b32  	%r382, %r380, %r381;
	xor.b32  	%r383, %r382, %r480;
	xor.b32  	%r481, %r383, %r379;
	add.s32 	%r384, %r479, %r481;
	add.s32 	%r385, %r384, 1812185;
	cvt.rn.f32.u32 	%f74, %r385;
	fma.rn.f32 	%f75, %f74, 0f2F800000, 0f2F000000;
	add.f32 	%f76, %f75, 0fBF000000;
	ld.global.f32 	%f77, [%rd131+16];
	add.f32 	%f78, %f76, %f77;
	st.global.f32 	[%rd131+16], %f78;
	shr.u32 	%r386, %r349, 2;
	xor.b32  	%r387, %r386, %r349;
	shl.b32 	%r388, %r481, 4;
	shl.b32 	%r389, %r387, 1;
	xor.b32  	%r390, %r388, %r389;
	xor.b32  	%r391, %r390, %r481;
	xor.b32  	%r482, %r391, %r387;
	add.s32 	%r392, %r479, %r482;
	add.s32 	%r393, %r392, 2174622;
	cvt.rn.f32.u32 	%f79, %r393;
	fma.rn.f32 	%f80, %f79, 0f2F800000, 0f2F000000;
	add.f32 	%f81, %f80, 0fBF000000;
	ld.global.f32 	%f82, [%rd131+20];
	add.f32 	%f83, %f81, %f82;
	st.global.f32 	[%rd131+20], %f83;
	shr.u32 	%r394, %r358, 2;
	xor.b32  	%r395, %r394, %r358;
	shl.b32 	%r396, %r482, 4;
	shl.b32 	%r397, %r395, 1;
	xor.b32  	%r398, %r396, %r397;
	xor.b32  	%r399, %r398, %r482;
	xor.b32  	%r483, %r399, %r395;
	add.s32 	%r400, %r479, %r483;
	add.s32 	%r401, %r400, 2537059;
	cvt.rn.f32.u32 	%f84, %r401;
	fma.rn.f32 	%f85, %f84, 0f2F800000, 0f2F000000;
	add.f32 	%f86, %f85, 0fBF000000;
	ld.global.f32 	%f87, [%rd131+24];
	add.f32 	%f88, %f86, %f87;
	st.global.f32 	[%rd131+24], %f88;
	shr.u32 	%r402, %r367, 2;
	xor.b32  	%r403, %r402, %r367;
	shl.b32 	%r404, %r483, 4;
	shl.b32 	%r405, %r403, 1;
	xor.b32  	%r406, %r404, %r405;
	xor.b32  	%r407, %r406, %r483;
	xor.b32  	%r484, %r407, %r403;
	add.s32 	%r479, %r479, 2899496;
	add.s32 	%r408, %r484, %r479;
	cvt.rn.f32.u32 	%f89, %r408;
	fma.rn.f32 	%f90, %f89, 0f2F800000, 0f2F000000;
	add.f32 	%f91, %f90, 0fBF000000;
	ld.global.f32 	%f92, [%rd131+28];
	add.f32 	%f93, %f91, %f92;
	st.global.f32 	[%rd131+28], %f93;
	add.s32 	%r471, %r471, 8;
	setp.ne.s32 	%p49, %r471, %r485;
	@%p49 bra 	$L__BB1_16;
$L__BB1_17:
	setp.eq.s32 	%p50, %r21, 0;
	@%p50 bra 	$L__BB1_25;
	setp.lt.u32 	%p51, %r21, 4;
	@%p51 bra 	$L__BB1_20;
	shr.u32 	%r409, %r480, 2;
	xor.b32  	%r410, %r409, %r480;
	shl.b32 	%r411, %r484, 4;
	shl.b32 	%r412, %r410, 1;
	xor.b32  	%r413, %r411, %r412;
	xor.b32  	%r414, %r413, %r484;
	xor.b32  	%r44, %r414, %r410;
	add.s32 	%r415, %r479, %r44;
	add.s32 	%r416, %r415, 362437;
	cvt.rn.f32.u32 	%f94, %r416;
	fma.rn.f32 	%f95, %f94, 0f2F800000, 0f2F000000;
	add.f32 	%f96, %f95, 0fBF000000;
	mul.wide.u32 	%rd132, %r485, 4;
	add.s64 	%rd133, %rd3, %rd132;
	ld.global.f32 	%f97, [%rd133];
	add.f32 	%f98, %f96, %f97;
	st.global.f32 	[%rd133], %f98;
	shr.u32 	%r417, %r481, 2;
	xor.b32  	%r418, %r417, %r481;
	shl.b32 	%r419, %r44, 4;
	shl.b32 	%r420, %r418, 1;
	xor.b32  	%r421, %r419, %r420;
	xor.b32  	%r422, %r421, %r44;
	xor.b32  	%r45, %r422, %r418;
	add.s32 	%r423, %r479, %r45;
	add.s32 	%r424, %r423, 724874;
	cvt.rn.f32.u32 	%f99, %r424;
	fma.rn.f32 	%f100, %f99, 0f2F800000, 0f2F000000;
	add.f32 	%f101, %f100, 0fBF000000;
	ld.global.f32 	%f102, [%rd133+4];
	add.f32 	%f103, %f101, %f102;
	st.global.f32 	[%rd133+4], %f103;
	shr.u32 	%r425, %r482, 2;
	xor.b32  	%r426, %r425, %r482;
	shl.b32 	%r427, %r45, 4;
	shl.b32 	%r428, %r426, 1;
	xor.b32  	%r429, %r427, %r428;
	xor.b32  	%r430, %r429, %r45;
	xor.b32  	%r431, %r430, %r426;
	add.s32 	%r432, %r479, %r431;
	add.s32 	%r433, %r432, 1087311;
	cvt.rn.f32.u32 	%f104, %r433;
	fma.rn.f32 	%f105, %f104, 0f2F800000, 0f2F000000;
	add.f32 	%f106, %f105, 0fBF000000;
	ld.global.f32 	%f107, [%rd133+8];
	add.f32 	%f108, %f106, %f107;
	st.global.f32 	[%rd133+8], %f108;
	shr.u32 	%r434, %r483, 2;
	xor.b32  	%r435, %r434, %r483;
	shl.b32 	%r436, %r431, 4;
	shl.b32 	%r437, %r435, 1;
	xor.b32  	%r438, %r436, %r437;
	xor.b32  	%r439, %r438, %r431;
	xor.b32  	%r46, %r439, %r435;
	add.s32 	%r479, %r479, 1449748;
	add.s32 	%r440, %r46, %r479;
	cvt.rn.f32.u32 	%f109, %r440;
	fma.rn.f32 	%f110, %f109, 0f2F800000, 0f2F000000;
	add.f32 	%f111, %f110, 0fBF000000;
	ld.global.f32 	%f112, [%rd133+12];
	add.f32 	%f113, %f111, %f112;
	st.global.f32 	[%rd133+12], %f113;
	add.s32 	%r485, %r485, 4;
	mov.u32 	%r480, %r484;
	mov.u32 	%r481, %r44;
	mov.u32 	%r482, %r45;
	mov.u32 	%r484, %r46;
$L__BB1_20:
	and.b32  	%r441, %r8, 3;
	setp.eq.s32 	%p52, %r441, 0;
	@%p52 bra 	$L__BB1_25;
	setp.eq.s32 	%p53, %r441, 1;
	@%p53 bra 	$L__BB1_23;
	shr.u32 	%r442, %r480, 2;
	xor.b32  	%r443, %r442, %r480;
	shl.b32 	%r444, %r484, 4;
	shl.b32 	%r445, %r443, 1;
	xor.b32  	%r446, %r444, %r445;
	xor.b32  	%r447, %r446, %r484;
	xor.b32  	%r448, %r447, %r443;
	add.s32 	%r449, %r479, %r448;
	add.s32 	%r450, %r449, 362437;
	cvt.rn.f32.u32 	%f114, %r450;
	fma.rn.f32 	%f115, %f114, 0f2F800000, 0f2F000000;
	add.f32 	%f116, %f115, 0fBF000000;
	mul.wide.u32 	%rd134, %r485, 4;
	add.s64 	%rd135, %rd3, %rd134;
	ld.global.f32 	%f117, [%rd135];
	add.f32 	%f118, %f116, %f117;
	st.global.f32 	[%rd135], %f118;
	shr.u32 	%r451, %r481, 2;
	xor.b32  	%r452, %r451, %r481;
	shl.b32 	%r453, %r448, 4;
	shl.b32 	%r454, %r452, 1;
	xor.b32  	%r455, %r453, %r454;
	xor.b32  	%r456, %r455, %r448;
	xor.b32  	%r484, %r456, %r452;
	add.s32 	%r479, %r479, 724874;
	add.s32 	%r457, %r484, %r479;
	cvt.rn.f32.u32 	%f119, %r457;
	fma.rn.f32 	%f120, %f119, 0f2F800000, 0f2F000000;
	add.f32 	%f121, %f120, 0fBF000000;
	ld.global.f32 	%f122, [%rd135+4];
	add.f32 	%f123, %f121, %f122;
	st.global.f32 	[%rd135+4], %f123;
	add.s32 	%r485, %r485, 2;
	mov.u32 	%r480, %r482;
$L__BB1_23:
	and.b32  	%r458, %r63, 1;
	setp.eq.b32 	%p54, %r458, 1;
	@%p54 bra 	$L__BB1_25;
	shr.u32 	%r459, %r480, 2;
	xor.b32  	%r460, %r459, %r480;
	shl.b32 	%r461, %r484, 4;
	shl.b32 	%r462, %r460, 1;
	xor.b32  	%r463, %r461, %r462;
	xor.b32  	%r464, %r463, %r484;
	xor.b32  	%r465, %r464, %r460;
	add.s32 	%r466, %r479, %r465;
	add.s32 	%r467, %r466, 362437;
	cvt.rn.f32.u32 	%f124, %r467;
	fma.rn.f32 	%f125, %f124, 0f2F800000, 0f2F000000;
	add.f32 	%f126, %f125, 0fBF000000;
	mul.wide.u32 	%rd136, %r485, 4;
	add.s64 	%rd137, %rd3, %rd136;
	ld.global.f32 	%f127, [%rd137];
	add.f32 	%f128, %f126, %f127;
	st.global.f32 	[%rd137], %f128;
$L__BB1_25:
	ret;

}
	// .globl	_ZN6thrust24THRUST_300001_SM_1000_NS8cuda_cub4core6detail13_kernel_agentINS1_8__reduce11ReduceAgentINS0_12zip_iteratorIN4cuda3std3__45tupleIJNS0_10device_ptrIfEENS0_17counting_iteratorIlNS0_11use_defaultESF_SF_EEEEEEEPNSB_IJflEEESJ_iNS1_9__extrema9arg_min_fIflNSA_4lessIfEEEEEEJSI_SK_iSP_EEEvDpT0_
.visible .entry _ZN6thrust24THRUST_300001_SM_1000_NS8cuda_cub4core6detail13_kernel_agentINS1_8__reduce11ReduceAgentINS0_12zip_iteratorIN4cuda3std3__45tupleIJNS0_10device_ptrIfEENS0_17counting_iteratorIlNS0_11use_defaultESF_SF_EEEEEEEPNSB_IJflEEESJ_iNS1_9__extrema9arg_min_fIflNSA_4lessIfEEEEEEJSI_SK_iSP_EEEvDpT0_(
	.param .align 8 .b8 _ZN6thrust24THRUST_300001_SM_1000_NS8cuda_cub4core6detail13_kernel_agentINS1_8__reduce11ReduceAgentINS0_12zip_iteratorIN4cuda3std3__45tupleIJNS0_10device_ptrIfEENS0_17counting_iteratorIlNS0_11use_defaultESF_SF_EEEEEEEPNSB_IJflEEESJ_iNS1_9__extrema9arg_min_fIflNSA_4lessIfEEEEEEJSI_SK_iSP_EEEvDpT0__param_0[16],
	.param .u64 .ptr .align 1 _ZN6thrust24THRUST_300001_SM_1000_NS8cuda_cub4core6detail13_kernel_agentINS1_8__reduce11ReduceAgentINS0_12zip_iteratorIN4cuda3std3__45tupleIJNS0_10device_ptrIfEENS0_17counting_iteratorIlNS0_11use_defaultESF_SF_EEEEEEEPNSB_IJflEEESJ_iNS1_9__extrema9arg_min_fIflNSA_4lessIfEEEEEEJSI_SK_iSP_EEEvDpT0__param_1,
	.param .u32 _ZN6thrust24THRUST_300001_SM_1000_NS8cuda_cub4core6detail13_kernel_agentINS1_8__reduce11ReduceAgentINS0_12zip_iteratorIN4cuda3std3__45tupleIJNS0_10device_ptrIfEENS0_17counting_iteratorIlNS0_11use_defaultESF_SF_EEEEEEEPNSB_IJflEEESJ_iNS1_9__extrema9arg_min_fIflNSA_4lessIfEEEEEEJSI_SK_iSP_EEEvDpT0__param_2,
	.param .align 1 .b8 _ZN6thrust24THRUST_300001_SM_1000_NS8cuda_cub4core6detail13_kernel_agentINS1_8__reduce11ReduceAgentINS0_12zip_iteratorIN4cuda3std3__45tupleIJNS0_10device_ptrIfEENS0_17counting_iteratorIlNS0_11use_defaultESF_SF_EEEEEEEPNSB_IJflEEESJ_iNS1_9__extrema9arg_min_fIflNSA_4lessIfEEEEEEJSI_SK_iSP_EEEvDpT0__param_3[1]
)
.maxntid 256
{
	.reg .pred 	%p<223>;
	.reg .b32 	%r<400>;
	.reg .b32 	%f<243>;
	.reg .b64 	%rd<306>;

	ld.param.u64 	%rd198, [_ZN6thrust24THRUST_300001_SM_1000_NS8cuda_cub4core6detail13_kernel_agentINS1_8__reduce11ReduceAgentINS0_12zip_iteratorIN4cuda3std3__45tupleIJNS0_10device_ptrIfEENS0_17counting_iteratorIlNS0_11use_defaultESF_SF_EEEEEEEPNSB_IJflEEESJ_iNS1_9__extrema9arg_min_fIflNSA_4lessIfEEEEEEJSI_SK_iSP_EEEvDpT0__param_0+8];
	ld.param.u64 	%rd197, [_ZN6thrust24THRUST_300001_SM_1000_NS8cuda_cub4core6detail13_kernel_agentINS1_8__reduce11ReduceAgentINS0_12zip_iteratorIN4cuda3std3__45tupleIJNS0_10device_ptrIfEENS0_17counting_iteratorIlNS0_11use_defaultESF_SF_EEEEEEEPNSB_IJflEEESJ_iNS1_9__extrema9arg_min_fIflNSA_4lessIfEEEEEEJSI_SK_iSP_EEEvDpT0__param_0];
	ld.param.u32 	%r36, [_ZN6thrust24THRUST_300001_SM_1000_NS8cuda_cub4core6detail13_kernel_agentINS1_8__reduce11ReduceAgentINS0_12zip_iteratorIN4cuda3std3__45tupleIJNS0_10device_ptrIfEENS0_17counting_iteratorIlNS0_11use_defaultESF_SF_EEEEEEEPNSB_IJflEEESJ_iNS1_9__extrema9arg_min_fIflNSA_4lessIfEEEEEEJSI_SK_iSP_EEEvDpT0__param_2];
	setp.eq.s32 	%p1, %r36, 0;
	@%p1 bra 	$L__BB2_200;
	cvta.to.global.u64 	%rd1, %rd197;
	setp.gt.s32 	%p2, %r36, 1279;
	@%p2 bra 	$L__BB2_112;
	mov.u32 	%r1, %tid.x;
	setp.ge.s32 	%p96, %r1, %r36;
	mov.f32 	%f188, 0f00000000;
	mov.b64 	%rd246, 0;
	mov.u32 	%r391, %r1;
	@%p96 bra 	$L__BB2_4;
	cvt.u64.u32 	%rd222, %r1;
	mul.wide.u32 	%rd223, %r1, 4;
	add.s64 	%rd224, %rd1, %rd223;
	add.s64 	%rd246, %rd198, %rd222;
	ld.global.f32 	%f188, [%rd224];
	add.s32 	%r391, %r1, 256;
$L__BB2_4:
	setp.ge.s32 	%p97, %r391, %r36;
	@%p97 bra 	$L__BB2_26;
	not.b32 	%r160, %r391;
	add.s32 	%r4, %r36, %r160;
	and.b32  	%r161, %r4, 768;
	setp.eq.s32 	%p98, %r161, 768;
	@%p98 bra 	$L__BB2_11;
	cvt.u64.u32 	%rd226, %r391;
	add.s64 	%rd237, %rd198, %rd226;
	mul.wide.u32 	%rd227, %r391, 4;
	add.s64 	%rd236, %rd1, %rd227;
	shr.u32 	%r162, %r4, 8;
	add.s32 	%r163, %r162, 1;
	and.b32  	%r164, %r163, 3;
	neg.s32 	%r389, %r164;
$L__BB2_7:
	.pragma "nounroll";
	mov.u64 	%rd9, %rd246;
	mov.f32 	%f3, %f188;
	ld.global.f32 	%f4, [%rd236];
	setp.lt.f32 	%p99, %f3, %f4;
	@%p99 bra 	$L__BB2_10;
	setp.lt.f32 	%p100, %f4, %f3;
	mov.u64 	%rd246, %rd237;
	mov.f32 	%f188, %f4;
	@%p100 bra 	$L__BB2_10;
	setp.lt.s64 	%p101, %rd9, %rd237;
	min.s64 	%rd246, %rd9, %rd237;
	selp.f32 	%f188, %f3, %f4, %p101;
$L__BB2_10:
	add.s32 	%r391, %r391, 256;
	add.s64 	%rd237, %rd237, 256;
	add.s64 	%rd236, %rd236, 1024;
	add.s32 	%r389, %r389, 1;
	setp.ne.s32 	%p102, %r389, 0;
	@%p102 bra 	$L__BB2_7;
$L__BB2_11:
	setp.lt.u32 	%p103, %r4, 768;
	@%p103 bra 	$L__BB2_26;
	add.s32 	%r392, %r391, 512;
$L__BB2_13:
	mov.u32 	%r12, %r392;
	add.s32 	%r165, %r12, -512;
	cvt.s64.s32 	%rd228, %r165;
	mul.wide.s32 	%rd229, %r165, 4;
	add.s64 	%rd17, %rd1, %rd229;
	add.s64 	%rd18, %rd198, %rd228;
	ld.global.f32 	%f10, [%rd17];
	setp.lt.f32 	%p104, %f188, %f10;
	mov.u64 	%rd243, %rd246;
	mov.f32 	%f185, %f188;
	@%p104 bra 	$L__BB2_16;
	setp.lt.f32 	%p105, %f10, %f188;
	mov.u64 	%rd243, %rd18;
	mov.f32 	%f185, %f10;
	@%p105 bra 	$L__BB2_16;
	setp.lt.s64 	%p106, %rd246, %rd18;
	min.s64 	%rd243, %rd246, %rd18;
	selp.f32 	%f185, %f188, %f10, %p106;
$L__BB2_16:
	add.s32 	%r166, %r12, -256;
	cvt.s64.s32 	%rd230, %r166;
	add.s64 	%rd21, %rd198, %rd230;
	ld.global.f32 	%f13, [%rd17+1024];
	setp.lt.f32 	%p107, %f185, %f13;
	mov.u64 	%rd244, %rd243;
	mov.f32 	%f186, %f185;
	@%p107 bra 	$L__BB2_19;
	setp.lt.f32 	%p108, %f13, %f185;
	mov.u64 	%rd244, %rd21;
	mov.f32 	%f186, %f13;
	@%p108 bra 	$L__BB2_19;
	setp.lt.s64 	%p109, %rd243, %rd21;
	min.s64 	%rd244, %rd243, %rd21;
	selp.f32 	%f186, %f185, %f13, %p109;
$L__BB2_19:
	cvt.s64.s32 	%rd231, %r12;
	add.s64 	%rd24, %rd198, %rd231;
	ld.global.f32 	%f16, [%rd17+2048];
	setp.lt.f32 	%p110, %f186, %f16;
	mov.u64 	%rd245, %rd244;
	mov.f32 	%f187, %f186;
	@%p110 bra 	$L__BB2_22;
	setp.lt.f32 	%p111, %f16, %f186;
	mov.u64 	%rd245, %rd24;
	mov.f32 	%f187, %f16;
	@%p111 bra 	$L__BB2_22;
	setp.lt.s64 	%p112, %rd244, %rd24;
	min.s64 	%rd245, %rd244, %rd24;
	selp.f32 	%f187, %f186, %f16, %p112;
$L__BB2_22:
	add.s32 	%r167, %r12, 256;
	cvt.s64.s32 	%rd232, %r167;
	add.s64 	%rd27, %rd198, %rd232;
	ld.global.f32 	%f19, [%rd17+3072];
	setp.lt.f32 	%p113, %f187, %f19;
	mov.u64 	%rd246, %rd245;
	mov.f32 	%f188, %f187;
	@%p113 bra 	$L__BB2_25;
	setp.lt.f32 	%p114, %f19, %f187;
	mov.u64 	%rd246, %rd27;
	mov.f32 	%f188, %f19;
	@%p114 bra 	$L__BB2_25;
	setp.lt.s64 	%p115, %rd245, %rd27;
	min.s64 	%rd246, %rd245, %rd27;
	selp.f32 	%f188, %f187, %f19, %p115;
$L__BB2_25:
	add.s32 	%r392, %r12, 1024;
	add.s32 	%r168, %r12, 512;
	setp.lt.s32 	%p116, %r168, %r36;
	@%p116 bra 	$L__BB2_13;
$L__BB2_26:
	setp.lt.s32 	%p117, %r36, 256;
	@%p117 bra 	$L__BB2_66;
	// begin inline asm
	mov.u32 %r282, %laneid;
	// end inline asm
	mov.b32 	%r284, %f188;
	mov.b32 	%r300, 1;
	mov.b32 	%r301, 31;
	mov.b32 	%r302, -1;
	// begin inline asm
	shfl.sync.down.b32 %r283, %r284, %r300, %r301, %r302;
	// end inline asm
	mov.b32 	%f23, %r283;
	// begin inline asm
	shfl.sync.down.b32 %r288, %r289, %r300, %r301, %r302;
	// end inline asm
	mov.b64 	{%r294, %r299}, %rd246;
	// begin inline asm
	shfl.sync.down.b32 %r293, %r294, %r300, %r301, %r302;
	// end inline asm
	// begin inline asm
	shfl.sync.down.b32 %r298, %r299, %r300, %r301, %r302;
	// end inline asm
	mov.b64 	%rd31, {%r293, %r298};
	setp.gt.s32 	%p174, %r282, 30;
	setp.lt.f32 	%p175, %f188, %f23;
	or.pred  	%p176, %p174, %p175;
	mov.u64 	%rd248, %rd246;
	mov.f32 	%f190, %f188;
	@%p176 bra 	$L__BB2_30;
	setp.gt.f32 	%p177, %f188, %f23;
	mov.u64 	%rd248, %rd31;
	mov.f32 	%f190, %f23;
	@%p177 bra 	$L__BB2_30;
	setp.lt.s64 	%p178, %rd246, %rd31;
	min.s64 	%rd248, %rd246, %rd31;
	selp.f32 	%f190, %f188, %f23, %p178;
$L__BB2_30:
	mov.b32 	%r304, %f190;
	mov.b32 	%r320, 2;
	mov.b32 	%r321, 31;
	mov.b32 	%r322, -1;
	// begin inline asm
	shfl.sync.down.b32 %r303, %r304, %r320, %r321, %r322;
	// end inline asm
	mov.b32 	%f26, %r303;
	// begin inline asm
	shfl.sync.down.b32 %r308, %r309, %r320, %r321, %r322;
	// end inline asm
	mov.b64 	{%r314, %r319}, %rd248;
	// begin inline asm
	shfl.sync.down.b32 %r313, %r314, %r320, %r321, %r322;
	// end inline asm
	// begin inline asm
	shfl.sync.down.b32 %r318, %r319, %r320, %r321, %r322;
	// end inline asm
	mov.b64 	%rd34, {%r313, %r318};
	setp.gt.s32 	%p179, %r282, 29;
	setp.lt.f32 	%p180, %f190, %f26;
	or.pred  	%p181, %p179, %p180;
	mov.u64 	%rd249, %rd248;
	mov.f32 	%f191, %f190;
	@%p181 bra 	$L__BB2_33;
	setp.gt.f32 	%p182, %f190, %f26;
	mov.u64 	%rd249, %rd34;
	mov.f32 	%f191, %f26;
	@%p182 bra 	$L__BB2_33;
	setp.lt.s64 	%p183, %rd248, %rd34;
	min.s64 	%rd249, %rd248, %rd34;
	selp.f32 	%f191, %f190, %f26, %p183;
$L__BB2_33:
	mov.b32 	%r324, %f191;
	mov.b32 	%r340, 4;
	mov.b32 	%r341, 31;
	mov.b32 	%r342, -1;
	// begin inline asm
	shfl.sync.down.b32 %r323, %r324, %r340, %r341, %r342;
	// end inline asm
	mov.b32 	%f29, %r323;
	// begin inline asm
	shfl.sync.down.b32 %r328, %r329, %r340, %r341, %r342;
	// end inline asm
	mov.b64 	{%r334, %r339}, %rd249;
	// begin inline asm
	shfl.sync.down.b32 %r333, %r334, %r340, %r341, %r342;
	// end inline asm
	// begin inline asm
	shfl.sync.down.b32 %r338, %r339, %r340, %r341, %r342;
	// end inline asm
	mov.b64 	%rd37, {%r333, %r338};
	setp.gt.s32 	%p184, %r282, 27;
	setp.lt.f32 	%p185, %f191, %f29;
	or.pred  	%p186, %p184, %p185;
	mov.u64 	%rd250, %rd249;
	mov.f32 	%f192, %f191;
	@%p186 bra 	$L__BB2_36;
	setp.gt.f32 	%p187, %f191, %f29;
	mov.u64 	%rd250, %rd37;
	mov.f32 	%f192, %f29;
	@%p187 bra 	$L__BB2_36;
	setp.lt.s64 	%p188, %rd249, %rd37;
	min.s64 	%rd250, %rd249, %rd37;
	selp.f32 	%f192, %f191, %f29, %p188;
$L__BB2_36:
	mov.b32 	%r344, %f192;
	mov.b32 	%r360, 8;
	mov.b32 	%r361, 31;
	mov.b32 	%r362, -1;
	// begin inline asm
	shfl.sync.down.b32 %r343, %r344, %r360, %r361, %r362;
	// end inline asm
	mov.b32 	%f32, %r343;
	// begin inline asm
	shfl.sync.down.b32 %r348, %r349, %r360, %r361, %r362;
	// end inline asm
	mov.b64 	{%r354, %r359}, %rd250;
	// begin inline asm
	shfl.sync.down.b32 %r353, %r354, %r360, %r361, %r362;
	// end inline asm
	// begin inline asm
	shfl.sync.down.b32 %r358, %r359, %r360, %r361, %r362;
	// end inline asm
	mov.b64 	%rd40, {%r353, %r358};
	setp.gt.s32 	%p189, %r282, 23;
	setp.lt.f32 	%p190, %f192, %f32;
	or.pred  	%p191, %p189, %p190;
	mov.u64 	%rd251, %rd250;
	mov.f32 	%f193, %f192;
	@%p191 bra 	$L__BB2_39;
	setp.gt.f32 	%p192, %f192, %f32;
	mov.u64 	%rd251, %rd40;
	mov.f32 	%f193, %f32;
	@%p192 bra 	$L__BB2_39;
	setp.lt.s64 	%p193, %rd250, %rd40;
	min.s64 	%rd251, %rd250, %rd40;
	selp.f32 	%f193, %f192, %f32, %p193;
$L__BB2_39:
	mov.b32 	%r364, %f193;
	mov.b32 	%r380, 16;
	mov.b32 	%r381, 31;
	mov.b32 	%r382, -1;
	// begin inline asm
	shfl.sync.down.b32 %r363, %r364, %r380, %r381, %r382;
	// end inline asm
	mov.b32 	%f35, %r363;
	// begin inline asm
	shfl.sync.down.b32 %r368, %r369, %r380, %r381, %r382;
	// end inline asm
	mov.b64 	{%r374, %r379}, %rd251;
	// begin inline asm
	shfl.sync.down.b32 %r373, %r374, %r380, %r381, %r382;
	// end inline asm
	// begin inline asm
	shfl.sync.down.b32 %r378, %r379, %r380, %r381, %r382;
	// end inline asm
	mov.b64 	%rd43, {%r373, %r378};
	setp.gt.s32 	%p194, %r282, 15;
	setp.lt.f32 	%p195, %f193, %f35;
	or.pred  	%p196, %p194, %p195;
	mov.u64 	%rd305, %rd251;
	mov.f32 	%f242, %f193;
	@%p196 bra 	$L__BB2_42;
	setp.gt.f32 	%p197, %f193, %f35;
	mov.u64 	%rd305, %rd43;
	mov.f32 	%f242, %f35;
	@%p197 bra 	$L__BB2_42;
	setp.lt.s64 	%p198, %rd251, %rd43;
	min.s64 	%rd305, %rd251, %rd43;
	selp.f32 	%f242, %f193, %f35, %p198;
$L__BB2_42:
	setp.ne.s32 	%p199, %r282, 0;
	@%p199 bra 	$L__BB2_44;
	shr.u32 	%r383, %r1, 1;
	and.b32  	%r384, %r383, 496;
	mov.u32 	%r385, _ZN6thrust24THRUST_300001_SM_1000_NS8cuda_cub4core6detail5shmemE;
	add.s32 	%r386, %r385, %r384;
	st.shared.f32 	[%r386+8], %f242;
	st.shared.u64 	[%r386+16], %rd305;
$L__BB2_44:
	bar.sync 	0;
	setp.ne.s32 	%p200, %r1, 0;
	@%p200 bra 	$L__BB2_198;
	ld.shared.f32 	%f38, [_ZN6thrust24THRUST_300001_SM_1000_NS8cuda_cub4core6detail5shmemE+24];
	ld.shared.u64 	%rd46, [_ZN6thrust24THRUST_300001_SM_1000_NS8cuda_cub4core6detail5shmemE+32];
	setp.lt.f32 	%p201, %f242, %f38;
	mov.u64 	%rd253, %rd305;
	mov.f32 	%f195, %f242;
	@%p201 bra 	$L__BB2_48;
	setp.lt.f32 	%p202, %f38, %f242;
	mov.u64 	%rd253, %rd46;
	mov.f32 	%f195, %f38;
	@%p202 bra 	$L__BB2_48;
	setp.lt.s64 	%p203, %rd305, %rd46;
	min.s64 	%rd253, %rd305, %rd46;
	selp.f32 	%f195, %f242, %f38, %p203;
$L__BB2_48:
	ld.shared.f32 	%f41, [_ZN6thrust24THRUST_300001_SM_1000_NS8cuda_cub4core6detail5shmemE+40];
	ld.shared.u64 	%rd49, [_ZN6thrust24THRUST_300001_SM_1000_NS8cuda_cub4core6detail5shmemE+48];
	setp.lt.f32 	%p204, %f195, %f41;
	mov.u64 	%rd254, %rd253;
	mov.f32 	%f196, %f195;
	@%p204 bra 	$L__BB2_51;
	setp.lt.f32 	%p205, %f41, %f195;
	mov.u64 	%rd254, %rd49;
	mov.f32 	%f196, %f41;
	@%p205 bra 	$L__BB2_51;
	setp.lt.s64 	%p206, %rd253, %rd49;
	min.s64 	%rd254, %rd253, %rd49;
	selp.f32 	%f196, %f195, %f41, %p206;
$L__BB2_51:
	ld.shared.f32 	%f44, [_ZN6thrust24THRUST_300001_SM_1000_NS8cuda_cub4core6detail5shmemE+56];
	ld.shared.u64 	%rd52, [_ZN6thrust24THRUST_300001_SM_1000_NS8cuda_cub4core6detail5shmemE+64];
	setp.lt.f32 	%p207, %f196, %f44;
	mov.u64 	%rd255, %rd254;
	mov.f32 	%f197, %f196;
	@%p207 bra 	$L__BB2_54;
	setp.lt.f32 	%p208, %f44, %f196;
	mov.u64 	%rd255, %rd52;
	mov.f32 	%f197, %f44;
	@%p208 bra 	$L__BB2_54;
	setp.lt.s64 	%p209, %rd254, %rd52;
	min.s64 	%rd255, %rd254, %rd52;
	selp.f32 	%f197, %f196, %f44, %p209;
$L__BB2_54:
	ld.shared.f32 	%f47, [_ZN6thrust24THRUST_300001_SM_1000_NS8cuda_cub4core6detail5shmemE+72];
	ld.shared.u64 	%rd55, [_ZN6thrust24THRUST_300001_SM_1000_NS8cuda_cub4core6detail5shmemE+80];
	setp.lt.f32 	%p210, %f197, %f47;
	mov.u64 	%rd256, %rd255;
	mov.f32 	%f198, %f197;
	@%p210 bra 	$L__BB2_57;
	setp.lt.f32 	%p211, %f47, %f197;
	mov.u64 	%rd256, %rd55;
	mov.f32 	%f198, %f47;
	@%p211 bra 	$L__BB2_57;
	setp.lt.s64 	%p212, %rd255, %rd55;
	min.s64 	%rd256, %rd255, %rd55;
	selp.f32 	%f198, %f197, %f47, %p212;
$L__BB2_57:
	ld.shared.f32 	%f50, [_ZN6thrust24THRUST_300001_SM_1000_NS8cuda_cub4core6detail5shmemE+88];
	ld.shared.u64 	%rd58, [_ZN6thrust24THRUST_300001_SM_1000_NS8cuda_cub4core6detail5shmemE+96];
	setp.lt.f32 	%p213, %f198, %f50;
	mov.u64 	%rd257, %rd256;
	mov.f32 	%f199, %f198;
	@%p213 bra 	$L__BB2_60;
	setp.lt.f32 	%p214, %f50, %f198;
	mov.u64 	%rd257, %rd58;
	mov.f32 	%f199, %f50;
	@%p214 bra 	$L__BB2_60;
	setp.lt.s64 	%p215, %rd256, %rd58;
	min.s64 	%rd257, %rd256, %rd58;
	selp.f32 	%f199, %f198, %f50, %p215;
$L__BB2_60:
	ld.shared.f32 	%f53, [_ZN6thrust24THRUST_300001_SM_1000_NS8cuda_cub4core6detail5shmemE+104];
	ld.shared.u64 	%rd61, [_ZN6thrust24THRUST_300001_SM_1000_NS8cuda_cub4core6detail5shmemE+112];
	setp.lt.f32 	%p216, %f199, %f53;
	mov.u64 	%rd258, %rd257;
	mov.f32 	%f200, %f199;
	@%p216 bra 	$L__BB2_63;
	setp.lt.f32 	%p217, %f53, %f199;
	mov.u64 	%rd258, %rd61;
	mov.f32 	%f200, %f53;
	@%p217 bra 	$L__BB2_63;
	setp.lt.s64 	%p218, %rd257, %rd61;
	min.s64 	%rd258, %rd257, %rd61;
	selp.f32 	%f200, %f199, %f53, %p218;
$L__BB2_63:
	ld.shared.f32 	%f56, [_ZN6thrust24THRUST_300001_SM_1000_NS8cuda_cub4core6detail5shmemE+120];
	ld.shared.u64 	%rd64, [_ZN6thrust24THRUST_300001_SM_1000_NS8cuda_cub4core6detail5shmemE+128];
	setp.lt.f32 	%p219, %f200, %f56;
	mov.f32 	%f242, %f200;
	mov.u64 	%rd305, %rd258;
	@%p219 bra 	$L__BB2_198;
	setp.lt.f32 	%p220, %f56, %f200;
	mov.f32 	%f242, %f56;
	mov.u64 	%rd305, %rd64;
	@%p220 bra 	$L__BB2_198;
	setp.lt.s64 	%p221, %rd258, %rd64;
	min.s64 	%rd305, %rd258, %rd64;
	selp.f32 	%f242, %f200, %f56, %p221;
	bra.uni 	$L__BB2_198;
$L__BB2_66:
	// begin inline asm
	mov.u32 %r169, %laneid;
	// end inline asm
	and.b32  	%r190, %r1, 992;
	add.s32 	%r191, %r190, 32;
	setp.gt.s32 	%p118, %r191, %r36;
	not.b32 	%r192, %r190;
	add.s32 	%r193, %r36, %r192;
	selp.b32 	%r188, %r193, 31, %p118;
	mov.b32 	%r171, %f188;
	mov.b32 	%r187, 1;
	mov.b32 	%r189, -1;
	// begin inline asm
	shfl.sync.down.b32 %r170, %r171, %r187, %r188, %r189;
	// end inline asm
	mov.b32 	%f58, %r170;
	// begin inline asm
	shfl.sync.down.b32 %r175, %r176, %r187, %r188, %r189;
	// end inline asm
	mov.b64 	{%r181, %r186}, %rd246;
	// begin inline asm
	shfl.sync.down.b32 %r180, %r181, %r187, %r188, %r189;
	// end inline asm
	// begin inline asm
	shfl.sync.down.b32 %r185, %r186, %r187, %r188, %r189;
	// end inline asm
	mov.b64 	%rd66, {%r180, %r185};
	setp.ge.s32 	%p119, %r169, %r188;
	setp.lt.f32 	%p120, %f188, %f58;
	or.pred  	%p121, %p119, %p120;
	mov.f32 	%f201, %f188;
	mov.u64 	%rd259, %rd246;
	@%p121 bra 	$L__BB2_69;
	setp.gt.f32 	%p122, %f188, %f58;
	mov.f32 	%f201, %f58;
	mov.u64 	%rd259, %rd66;
	@%p122 bra 	$L__BB2_69;
	setp.lt.s64 	%p123, %rd246, %rd66;
	selp.f32 	%f201, %f188, %f58, %p123;
	min.s64 	%rd259, %rd246, %rd66;
$L__BB2_69:
	mov.b32 	%r195, %f201;
	mov.b32 	%r211, 2;
	mov.b32 	%r213, -1;
	// begin inline asm
	shfl.sync.down.b32 %r194, %r195, %r211, %r188, %r213;
	// end inline asm
	mov.b32 	%f61, %r194;
	// begin inline asm
	shfl.sync.down.b32 %r199, %r200, %r211, %r188, %r213;
	// end inline asm
	mov.b64 	{%r205, %r210}, %rd259;
	// begin inline asm
	shfl.sync.down.b32 %r204, %r205, %r211, %r188, %r213;
	// end inline asm
	// begin inline asm
	shfl.sync.down.b32 %r209, %r210, %r211, %r188, %r213;
	// end inline asm
	mov.b64 	%rd69, {%r204, %r209};
	add.s32 	%r214, %r169, 2;
	setp.gt.s32 	%p124, %r214, %r188;
	setp.lt.f32 	%p125, %f201, %f61;
	or.pred  	%p126, %p124, %p125;
	mov.f32 	%f202, %f201;
	mov.u64 	%rd260, %rd259;
	@%p126 bra 	$L__BB2_72;
	setp.gt.f32 	%p127, %f201, %f61;
	mov.f32 	%f202, %f61;
	mov.u64 	%rd260, %rd69;
	@%p127 bra 	$L__BB2_72;
	setp.lt.s64 	%p128, %rd259, %rd69;
	selp.f32 	%f202, %f201, %f61, %p128;
	min.s64 	%rd260, %rd259, %rd69;
$L__BB2_72:
	mov.b32 	%r216, %f202;
	mov.b32 	%r232, 4;
	mov.b32 	%r234, -1;
	// begin inline asm
	shfl.sync.down.b32 %r215, %r216, %r232, %r188, %r234;
	// end inline asm
	mov.b32 	%f64, %r215;
	// begin inline asm
	shfl.sync.down.b32 %r220, %r221, %r232, %r188, %r234;
	// end inline asm
	mov.b64 	{%r226, %r231}, %rd260;
	// begin inline asm
	shfl.sync.down.b32 %r225, %r226, %r232, %r188, %r234;
	// end inline asm
	// begin inline asm
	shfl.sync.down.b32 %r230, %r231, %r232, %r188, %r234;
	// end inline asm
	mov.b64 	%rd72, {%r225, %r230};
	add.s32 	%r235, %r169, 4;
	setp.gt.s32 	%p129, %r235, %r188;
	setp.lt.f32 	%p130, %f202, %f64;
	or.pred  	%p131, %p129, %p130;
	mov.f32 	%f203, %f202;
	mov.u64 	%rd261, %rd260;
	@%p131 bra 	$L__BB2_75;
	setp.gt.f32 	%p132, %f202, %f64;
	mov.f32 	%f203, %f64;
	mov.u64 	%rd261, %rd72;
	@%p132 bra 	$L__BB2_75;
	setp.lt.s64 	%p133, %rd260, %rd72;
	selp.f32 	%f203, %f202, %f64, %p133;
	min.s64 	%rd261, %rd260, %rd72;
$L__BB2_75:
	mov.b32 	%r237, %f203;
	mov.b32 	%r253, 8;
	mov.b32 	%r255, -1;
	// begin inline asm
	shfl.sync.down.b32 %r236, %r237, %r253, %r188, %r255;
	// end inline asm
	mov.b32 	%f67, %r236;
	// begin inline asm
	shfl.sync.down.b32 %r241, %r242, %r253, %r188, %r255;
	// end inline asm
	mov.b64 	{%r247, %r252}, %rd261;
	// begin inline asm
	shfl.sync.down.b32 %r246, %r247, %r253, %r188, %r255;
	// end inline asm
	// begin inline asm
	shfl.sync.down.b32 %r251, %r252, %r253, %r188, %r255;
	// end inline asm
	mov.b64 	%rd75, {%r246, %r251};
	add.s32 	%r256, %r169, 8;
	setp.gt.s32 	%p134, %r256, %r188;
	setp.lt.f32 	%p135, %f203, %f67;
	or.pred  	%p136, %p134, %p135;
	mov.f32 	%f204, %f203;
	mov.u64 	%rd262, %rd261;
	@%p136 bra 	$L__BB2_78;
	setp.gt.f32 	%p137, %f203, %f67;
	mov.f32 	%f204, %f67;
	mov.u64 	%rd262, %rd75;
	@%p137 bra 	$L__BB2_78;
	setp.lt.s64 	%p138, %rd261, %rd75;
	selp.f32 	%f204, %f203, %f67, %p138;
	min.s64 	%rd262, %rd261, %rd75;
$L__BB2_78:
	mov.b32 	%r258, %f204;
	mov.b32 	%r274, 16;
	mov.b32 	%r276, -1;
	// begin inline asm
	shfl.sync.down.b32 %r257, %r258, %r274, %r188, %r276;
	// end inline asm
	mov.b32 	%f70, %r257;
	// begin inline asm
	shfl.sync.down.b32 %r262, %r263, %r274, %r188, %r276;
	// end inline asm
	mov.b64 	{%r268, %r273}, %rd262;
	// begin inline asm
	shfl.sync.down.b32 %r267, %r268, %r274, %r188, %r276;
	// end inline asm
	// begin inline asm
	shfl.sync.down.b32 %r272, %r273, %r274, %r188, %r276;
	// end inline asm
	mov.b64 	%rd78, {%r267, %r272};
	add.s32 	%r277, %r169, 16;
	setp.gt.s32 	%p139, %r277, %r188;
	setp.lt.f32 	%p140, %f204, %f70;
	or.pred  	%p141, %p139, %p140;
	mov.f32 	%f242, %f204;
	mov.u64 	%rd305, %rd262;
	@%p141 bra 	$L__BB2_81;
	setp.gt.f32 	%p142, %f204, %f70;
	mov.f32 	%f242, %f70;
	mov.u64 	%rd305, %rd78;
	@%p142 bra 	$L__BB2_81;
	setp.lt.s64 	%p143, %rd262, %rd78;
	selp.f32 	%f242, %f204, %f70, %p143;
	min.s64 	%rd305, %rd262, %rd78;
$L__BB2_81:
	setp.ne.s32 	%p144, %r169, 0;
	@%p144 bra 	$L__BB2_83;
	shr.u32 	%r278, %r1, 1;
	and.b32  	%r279, %r278, 496;
	mov.u32 	%r280, _ZN6thrust24THRUST_300001_SM_1000_NS8cuda_cub4core6detail5shmemE;
	add.s32 	%r281, %r280, %r279;
	st.shared.f32 	[%r281+8], %f242;
	st.shared.u64 	[%r281+16], %rd305;
$L__BB2_83:
	bar.sync 	0;
	setp.ne.s32 	%p145, %r1, 0;
	@%p145 bra 	$L__BB2_198;
	setp.lt.s32 	%p146, %r36, 33;
	mov.f32 	%f206, %f242;
	mov.u64 	%rd264, %rd305;
	@%p146 bra 	$L__BB2_88;
	ld.shared.f32 	%f73, [_ZN6thrust24THRUST_300001_SM_1000_NS8cuda_cub4core6detail5shmemE+24];
	ld.shared.u64 	%rd81, [_ZN6thrust24THRUST_300001_SM_1000_NS8cuda_cub4core6detail5shmemE+32];
	setp.lt.f32 	%p147, %f242, %f73;
	mov.f32 	%f206, %f242;
	mov.u64 	%rd264, %rd305;
	@%p147 bra 	$L__BB2_88;
	setp.lt.f32 	%p148, %f73, %f242;
	mov.f32 	%f206, %f73;
	mov.u64 	%rd264, %rd81;
	@%p148 bra 	$L__BB2_88;
	setp.lt.s64 	%p149, %rd305, %rd81;
	selp.f32 	%f206, %f242, %f73, %p149;
	min.s64 	%rd264, %rd305, %rd81;
$L__BB2_88:
	setp.lt.s32 	%p150, %r36, 65;
	mov.f32 	%f207, %f206;
	mov.u64 	%rd265, %rd264;
	@%p150 bra 	$L__BB2_92;
	ld.shared.f32 	%f76, [_ZN6thrust24THRUST_300001_SM_1000_NS8cuda_cub4core6detail5shmemE+40];
	ld.shared.u64 	%rd84, [_ZN6thrust24THRUST_300001_SM_1000_NS8cuda_cub4core6detail5shmemE+48];
	setp.lt.f32 	%p151, %f206, %f76;
	mov.f32 	%f207, %f206;
	mov.u64 	%rd265, %rd264;
	@%p151 bra 	$L__BB2_92;
	setp.lt.f32 	%p152, %f76, %f206;
	mov.f32 	%f207, %f76;
	mov.u64 	%rd265, %rd84;
	@%p152 bra 	$L__BB2_92;
	setp.lt.s64 	%p153, %rd264, %rd84;
	selp.f32 	%f207, %f206, %f76, %p153;
	min.s64 	%rd265, %rd264, %rd84;
$L__BB2_92:
	setp.lt.s32 	%p154, %r36, 97;
	mov.f32 	%f208, %f207;
	mov.u64 	%rd266, %rd265;
	@%p154 bra 	$L__BB2_96;
	ld.shared.f32 	%f79, [_ZN6thrust24THRUST_300001_SM_1000_NS8cuda_cub4core6detail5shmemE+56];
	ld.shared.u64 	%rd87, [_ZN6thrust24THRUST_300001_SM_1000_NS8cuda_cub4core6detail5shmemE+64];
	setp.lt.f32 	%p155, %f207, %f79;
	mov.f32 	%f208, %f207;
	mov.u64 	%rd266, %rd265;
	@%p155 bra 	$L__BB2_96;
	setp.lt.f32 	%p156, %f79, %f207;
	mov.f32 	%f208, %f79;
	mov.u64 	%rd266, %rd87;
	@%p156 bra 	$L__BB2_96;
	setp.lt.s64 	%p157, %rd265, %rd87;
	selp.f32 	%f208, %f207, %f79, %p157;
	min.s64 	%rd266, %rd265, %rd87;
$L__BB2_96:
	setp.lt.s32 	%p158, %r36, 129;
	mov.f32 	%f209, %f208;
	mov.u64 	%rd267, %rd266;
	@%p158 bra 	$L__BB2_100;
	ld.shared.f32 	%f82, [_ZN6thrust24THRUST_300001_SM_1000_NS8cuda_cub4core6detail5shmemE+72];
	ld.shared.u64 	%rd90, [_ZN6thrust24THRUST_300001_SM_1000_NS8cuda_cub4core6detail5shmemE+80];
	setp.lt.f32 	%p159, %f208, %f82;
	mov.f32 	%f209, %f208;
	mov.u64 	%rd267, %rd266;
	@%p159 bra 	$L__BB2_100;
	setp.lt.f32 	%p160, %f82, %f208;
	mov.f32 	%f209, %f82;
	mov.u64 	%rd267, %rd90;
	@%p160 bra 	$L__BB2_100;
	setp.lt.s64 	%p161, %rd266, %rd90;
	selp.f32 	%f209, %f208, %f82, %p161;
	min.s64 	%rd267, %rd266, %rd90;
$L__BB2_100:
	setp.lt.s32 	%p162, %r36, 161;
	mov.f32 	%f210, %f209;
	mov.u64 	%rd268, %rd267;
	@%p162 bra 	$L__BB2_104;
	ld.shared.f32 	%f85, [_ZN6thrust24THRUST_300001_SM_1000_NS8cuda_cub4core6detail5shmemE+88];
	ld.shared.u64 	%rd93, [_ZN6thrust24THRUST_300001_SM_1000_NS8cuda_cub4core6detail5shmemE+96];
	setp.lt.f32 	%p163, %f209, %f85;
	mov.f32 	%f210, %f209;
	mov.u64 	%rd268, %rd267;
	@%p163 bra 	$L__BB2_104;
	setp.lt.f32 	%p164, %f85, %f209;
	mov.f32 	%f210, %f85;
	mov.u64 	%rd268, %rd93;
	@%p164 bra 	$L__BB2_104;
	setp.lt.s64 	%p165, %rd267, %rd93;
	selp.f32 	%f210, %f209, %f85, %p165;
	min.s64 	%rd268, %rd267, %rd93;
$L__BB2_104:
	setp.lt.s32 	%p166, %r36, 193;
	mov.f32 	%f211, %f210;
	mov.u64 	%rd269, %rd268;
	@%p166 bra 	$L__BB2_108;
	ld.shared.f32 	%f88, [_ZN6thrust24THRUST_300001_SM_1000_NS8cuda_cub4core6detail5shmemE+104];
	ld.shared.u64 	%rd96, [_ZN6thrust24THRUST_300001_SM_1000_NS8cuda_cub4core6detail5shmemE+112];
	setp.lt.f32 	%p167, %f210, %f88;
	mov.f32 	%f211, %f210;
	mov.u64 	%rd269, %rd268;
	@%p167 bra 	$L__BB2_108;
	setp.lt.f32 	%p168, %f88, %f210;
	mov.f32 	%f211, %f88;
	mov.u64 	%rd269, %rd96;
	@%p168 bra 	$L__BB2_108;
	setp.lt.s64 	%p169, %rd268, %rd96;
	selp.f32 	%f211, %f210, %f88, %p169;
	min.s64 	%rd269, %rd268, %rd96;
$L__BB2_108:
	setp.lt.s32 	%p170, %r36, 225;
	mov.f32 	%f242, %f211;
	mov.u64 	%rd305, %rd269;
	@%p170 bra 	$L__BB2_198;
	ld.shared.f32 	%f91, [_ZN6thrust24THRUST_300001_SM_1000_NS8cuda_cub4core6detail5shmemE+120];
	ld.shared.u64 	%rd99, [_ZN6thrust24THRUST_300001_SM_1000_NS8cuda_cub4core6detail5shmemE+128];
	setp.lt.f32 	%p171, %f211, %f91;
	mov.f32 	%f242, %f211;
	mov.u64 	%rd305, %rd269;
	@%p171 bra 	$L__BB2_198;
	setp.lt.f32 	%p172, %f91, %f211;
	mov.f32 	%f242, %f91;
	mov.u64 	%rd305, %rd99;
	@%p172 bra 	$L__BB2_198;
	setp.lt.s64 	%p173, %rd269, %rd99;
	selp.f32 	%f242, %f211, %f91, %p173;
	min.s64 	%rd305, %rd269, %rd99;
	bra.uni 	$L__BB2_198;
$L__BB2_112:
	mov.u32 	%r17, %tid.x;
	cvt.u64.u32 	%rd101, %r17;
	mul.wide.u32 	%rd200, %r17, 4;
	add.s64 	%rd102, %rd1, %rd200;
	ld.global.f32 	%f172, [%rd102];
	add.s32 	%r37, %r17, 256;
	cvt.u64.u32 	%rd201, %r37;
	ld.global.f32 	%f173, [%rd102+1024];
	add.s32 	%r38, %r17, 512;
	cvt.u64.u32 	%rd202, %r38;
	ld.global.f32 	%f174, [%rd102+2048];
	ld.global.f32 	%f93, [%rd102+3072];
	or.b32  	%r39, %r17, 1024;
	cvt.u64.u32 	%rd103, %r39;
	add.s64 	%rd104, %rd198, %rd103;
	ld.global.f32 	%f94, [%rd102+4096];
	setp.lt.f32 	%p3, %f173, %f172;
	selp.f32 	%f175, %f173, %f172, %p3;
	selp.b64 	%rd203, %rd201, %rd101, %p3;
	setp.lt.f32 	%p4, %f174, %f175;
	selp.f32 	%f95, %f174, %f175, %p4;
	selp.b64 	%rd105, %rd202, %rd203, %p4;
	setp.lt.f32 	%p5, %f95, %f93;
	mov.f32 	%f212, %f95;
	mov.u64 	%rd270, %rd105;
	@%p5 bra 	$L__BB2_115;
	add.s32 	%r40, %r17, 768;
	cvt.u64.u32 	%rd270, %r40;
	setp.lt.f32 	%p6, %f93, %f95;
	mov.f32 	%f212, %f93;
	@%p6 bra 	$L__BB2_115;
	mov.f32 	%f212, %f95;
	mov.u64 	%rd270, %rd105;
$L__BB2_115:
	add.s64 	%rd108, %rd198, %rd270;
	setp.lt.f32 	%p7, %f212, %f94;
	mov.f32 	%f229, %f212;
	mov.u64 	%rd292, %rd108;
	@%p7 bra 	$L__BB2_118;
	setp.lt.f32 	%p8, %f94, %f212;
	mov.f32 	%f229, %f94;
	mov.u64 	%rd292, %rd104;
	@%p8 bra 	$L__BB2_118;
	setp.lt.s64 	%p9, %rd270, %rd103;
	selp.f32 	%f229, %f212, %f94, %p9;
	selp.b64 	%rd292, %rd108, %rd104, %p9;
$L__BB2_118:
	setp.lt.u32 	%p10, %r36, 2560;
	mov.b32 	%r394, 1280;
	@%p10 bra 	$L__BB2_136;
	mov.b32 	%r394, 1280;
$L__BB2_120:
	mov.u32 	%r18, %r394;
	cvt.u64.u32 	%rd204, %r18;
	add.s64 	%rd205, %rd101, %rd204;
	mul.wide.u32 	%rd206, %r18, 4;
	add.s64 	%rd207, %rd102, %rd206;
	add.s64 	%rd112, %rd205, %rd198;
	ld.global.f32 	%f100, [%rd207];
	add.s64 	%rd113, %rd112, 256;
	ld.global.f32 	%f101, [%rd207+1024];
	add.s64 	%rd114, %rd112, 512;
	ld.global.f32 	%f102, [%rd207+2048];
	add.s64 	%rd115, %rd112, 768;
	ld.global.f32 	%f103, [%rd207+3072];
	add.s64 	%rd116, %rd112, 1024;
	ld.global.f32 	%f104, [%rd207+4096];
	setp.lt.f32 	%p11, %f229, %f100;
	mov.f32 	%f215, %f229;
	mov.u64 	%rd273, %rd292;
	@%p11 bra 	$L__BB2_123;
	setp.lt.f32 	%p12, %f100, %f229;
	mov.f32 	%f215, %f100;
	mov.u64 	%rd273, %rd112;
	@%p12 bra 	$L__BB2_123;
	setp.lt.s64 	%p13, %rd292, %rd112;
	selp.f32 	%f215, %f229, %f100, %p13;
	min.s64 	%rd273, %rd292, %rd112;
$L__BB2_123:
	setp.lt.f32 	%p14, %f215, %f101;
	mov.f32 	%f216, %f215;
	mov.u64 	%rd274, %rd273;
	@%p14 bra 	$L__BB2_126;
	setp.lt.f32 	%p15, %f101, %f215;
	mov.f32 	%f216, %f101;
	mov.u64 	%rd274, %rd113;
	@%p15 bra 	$L__BB2_126;
	setp.lt.s64 	%p16, %rd273, %rd113;
	selp.f32 	%f216, %f215, %f101, %p16;
	min.s64 	%rd274, %rd273, %rd113;
$L__BB2_126:
	setp.lt.f32 	%p17, %f216, %f102;
	mov.f32 	%f217, %f216;
	mov.u64 	%rd275, %rd274;
	@%p17 bra 	$L__BB2_129;
	setp.lt.f32 	%p18, %f102, %f216;
	mov.f32 	%f217, %f102;
	mov.u64 	%rd275, %rd114;
	@%p18 bra 	$L__BB2_129;
	setp.lt.s64 	%p19, %rd274, %rd114;
	selp.f32 	%f217, %f216, %f102, %p19;
	min.s64 	%rd275, %rd274, %rd114;
$L__BB2_129:
	setp.lt.f32 	%p20, %f217, %f103;
	mov.f32 	%f218, %f217;
	mov.u64 	%rd276, %rd275;
	@%p20 bra 	$L__BB2_132;
	setp.lt.f32 	%p21, %f103, %f217;
	mov.f32 	%f218, %f103;
	mov.u64 	%rd276, %rd115;
	@%p21 bra 	$L__BB2_132;
	setp.lt.s64 	%p22, %rd275, %rd115;
	selp.f32 	%f218, %f217, %f103, %p22;
	min.s64 	%rd276, %rd275, %rd115;
$L__BB2_132:
	setp.lt.f32 	%p23, %f218, %f104;
	mov.f32 	%f229, %f218;
	mov.u64 	%rd292, %rd276;
	@%p23 bra 	$L__BB2_135;
	setp.lt.f32 	%p24, %f104, %f218;
	mov.f32 	%f229, %f104;
	mov.u64 	%rd292, %rd116;
	@%p24 bra 	$L__BB2_135;
	setp.lt.s64 	%p25, %rd276, %rd116;
	selp.f32 	%f229, %f218, %f104, %p25;
	min.s64 	%rd292, %rd276, %rd116;
$L__BB2_135:
	add.s32 	%r394, %r18, 1280;
	add.s32 	%r43, %r18, 2560;
	setp.le.s32 	%p26, %r43, %r36;
	@%p26 bra 	$L__BB2_120;
$L__BB2_136:
	setp.le.s32 	%p27, %r36, %r394;
	@%p27 bra 	$L__BB2_159;
	sub.s32 	%r21, %r36, %r394;
	setp.ge.s32 	%p28, %r17, %r21;
	@%p28 bra 	$L__BB2_159;
	not.b32 	%r44, %r17;
	add.s32 	%r45, %r36, %r44;
	sub.s32 	%r22, %r45, %r394;
	and.b32  	%r46, %r22, 768;
	setp.eq.s32 	%p29, %r46, 768;
	mov.u32 	%r397, %r17;
	@%p29 bra 	$L__BB2_144;
	add.s32 	%r47, %r17, %r394;
	cvt.u64.u32 	%rd209, %r47;
	add.s64 	%rd280, %rd198, %rd209;
	mul.wide.u32 	%rd210, %r47, 4;
	add.s64 	%rd279, %rd1, %rd210;
	shr.u32 	%r48, %r22, 8;
	add.s32 	%r49, %r48, 1;
	and.b32  	%r50, %r49, 3;
	neg.s32 	%r395, %r50;
	mov.u32 	%r397, %r17;
$L__BB2_140:
	.pragma "nounroll";
	mov.u64 	%rd132, %rd292;
	mov.f32 	%f116, %f229;
	ld.global.f32 	%f117, [%rd279];
	setp.lt.f32 	%p30, %f116, %f117;
	@%p30 bra 	$L__BB2_143;
	setp.lt.f32 	%p31, %f117, %f116;
	mov.f32 	%f229, %f117;
	mov.u64 	%rd292, %rd280;
	@%p31 bra 	$L__BB2_143;
	setp.lt.s64 	%p32, %rd132, %rd280;
	selp.f32 	%f229, %f116, %f117, %p32;
	min.s64 	%rd292, %rd132, %rd280;
$L__BB2_143:
	add.s32 	%r397, %r397, 256;
	add.s64 	%rd280, %rd280, 256;
	add.s64 	%rd279, %rd279, 1024;
	add.s32 	%r395, %r395, 1;
	setp.ne.s32 	%p33, %r395, 0;
	@%p33 bra 	$L__BB2_140;
$L__BB2_144:
	setp.lt.u32 	%p34, %r22, 768;
	@%p34 bra 	$L__BB2_159;
	add.s32 	%r398, %r397, %r394;
	cvt.u64.u32 	%rd211, %r398;
	add.s64 	%rd287, %rd198, %rd211;
	cvt.u64.u32 	%rd212, %r397;
	cvt.u64.u32 	%rd213, %r394;
	add.s64 	%rd214, %rd212, %rd213;
	shl.b64 	%rd215, %rd214, 2;
	add.s64 	%rd216, %rd215, %rd1;
	add.s64 	%rd286, %rd216, 3072;
	mul.wide.u32 	%rd217, %r398, 4;
	add.s64 	%rd285, %rd1, %rd217;
	add.s32 	%r399, %r397, 512;
$L__BB2_146:
	mov.u32 	%r32, %r399;
	ld.global.f32 	%f123, [%rd285];
	setp.lt.f32 	%p35, %f229, %f123;
	mov.f32 	%f226, %f229;
	mov.u64 	%rd289, %rd292;
	@%p35 bra 	$L__BB2_149;
	setp.lt.f32 	%p36, %f123, %f229;
	mov.f32 	%f226, %f123;
	mov.u64 	%rd289, %rd287;
	@%p36 bra 	$L__BB2_149;
	setp.lt.s64 	%p37, %rd292, %rd287;
	selp.f32 	%f226, %f229, %f123, %p37;
	min.s64 	%rd289, %rd292, %rd287;
$L__BB2_149:
	add.s32 	%r51, %r398, 256;
	cvt.u64.u32 	%rd218, %r51;
	add.s64 	%rd148, %rd198, %rd218;
	ld.global.f32 	%f126, [%rd286+-2048];
	setp.lt.f32 	%p38, %f226, %f126;
	mov.f32 	%f227, %f226;
	mov.u64 	%rd290, %rd289;
	@%p38 bra 	$L__BB2_152;
	setp.lt.f32 	%p39, %f126, %f226;
	mov.f32 	%f227, %f126;
	mov.u64 	%rd290, %rd148;
	@%p39 bra 	$L__BB2_152;
	setp.lt.s64 	%p40, %rd289, %rd148;
	selp.f32 	%f227, %f226, %f126, %p40;
	min.s64 	%rd290, %rd289, %rd148;
$L__BB2_152:
	add.s32 	%r52, %r398, 512;
	cvt.u64.u32 	%rd219, %r52;
	add.s64 	%rd151, %rd198, %rd219;
	ld.global.f32 	%f129, [%rd286+-1024];
	setp.lt.f32 	%p41, %f227, %f129;
	mov.f32 	%f228, %f227;
	mov.u64 	%rd291, %rd290;
	@%p41 bra 	$L__BB2_155;
	setp.lt.f32 	%p42, %f129, %f227;
	mov.f32 	%f228, %f129;
	mov.u64 	%rd291, %rd151;
	@%p42 bra 	$L__BB2_155;
	setp.lt.s64 	%p43, %rd290, %rd151;
	selp.f32 	%f228, %f227, %f129, %p43;
	min.s64 	%rd291, %rd290, %rd151;
$L__BB2_155:
	add.s32 	%r53, %r398, 768;
	cvt.u64.u32 	%rd220, %r53;
	add.s64 	%rd154, %rd198, %rd220;
	ld.global.f32 	%f132, [%rd286];
	setp.lt.f32 	%p44, %f228, %f132;
	mov.f32 	%f229, %f228;
	mov.u64 	%rd292, %rd291;
	@%p44 bra 	$L__BB2_158;
	setp.lt.f32 	%p45, %f132, %f228;
	mov.f32 	%f229, %f132;
	mov.u64 	%rd292, %rd154;
	@%p45 bra 	$L__BB2_158;
	setp.lt.s64 	%p46, %rd291, %rd154;
	selp.f32 	%f229, %f228, %f132, %p46;
	min.s64 	%rd292, %rd291, %rd154;
$L__BB2_158:
	add.s64 	%rd287, %rd287, 1024;
	add.s64 	%rd286, %rd286, 4096;
	add.s64 	%rd285, %rd285, 4096;
	add.s32 	%r399, %r32, 1024;
	add.s32 	%r54, %r32, 512;
	add.s32 	%r398, %r398, 1024;
	setp.lt.s32 	%p47, %r54, %r21;
	@%p47 bra 	$L__BB2_146;
$L__BB2_159:
	// begin inline asm
	mov.u32 %r55, %laneid;
	// end inline asm
	mov.b32 	%r57, %f229;
	mov.b32 	%r73, 1;
	mov.b32 	%r74, 31;
	mov.b32 	%r75, -1;
	// begin inline asm
	shfl.sync.down.b32 %r56, %r57, %r73, %r74, %r75;
	// end inline asm
	mov.b32 	%f136, %r56;
	// begin inline asm
	shfl.sync.down.b32 %r61, %r62, %r73, %r74, %r75;
	// end inline asm
	mov.b64 	{%r67, %r72}, %rd292;
	// begin inline asm
	shfl.sync.down.b32 %r66, %r67, %r73, %r74, %r75;
	// end inline asm
	// begin inline asm
	shfl.sync.down.b32 %r71, %r72, %r73, %r74, %r75;
	// end inline asm
	mov.b64 	%rd161, {%r66, %r71};
	setp.gt.s32 	%p48, %r55, 30;
	setp.lt.f32 	%p49, %f229, %f136;
	or.pred  	%p50, %p48, %p49;
	mov.f32 	%f231, %f229;
	mov.u64 	%rd294, %rd292;
	@%p50 bra 	$L__BB2_162;
	setp.gt.f32 	%p51, %f229, %f136;
	mov.f32 	%f231, %f136;
	mov.u64 	%rd294, %rd161;
	@%p51 bra 	$L__BB2_162;
	setp.lt.s64 	%p52, %rd292, %rd161;
	selp.f32 	%f231, %f229, %f136, %p52;
	min.s64 	%rd294, %rd292, %rd161;
$L__BB2_162:
	mov.b32 	%r77, %f231;
	mov.b32 	%r93, 2;
	mov.b32 	%r94, 31;
	mov.b32 	%r95, -1;
	// begin inline asm
	shfl.sync.down.b32 %r76, %r77, %r93, %r94, %r95;
	// end inline asm
	mov.b32 	%f139, %r76;
	// begin inline asm
	shfl.sync.down.b32 %r81, %r82, %r93, %r94, %r95;
	// end inline asm
	mov.b64 	{%r87, %r92}, %rd294;
	// begin inline asm
	shfl.sync.down.b32 %r86, %r87, %r93, %r94, %r95;
	// end inline asm
	// begin inline asm
	shfl.sync.down.b32 %r91, %r92, %r93, %r94, %r95;
	// end inline asm
	mov.b64 	%rd164, {%r86, %r91};
	setp.gt.s32 	%p53, %r55, 29;
	setp.lt.f32 	%p54, %f231, %f139;
	or.pred  	%p55, %p53, %p54;
	mov.f32 	%f232, %f231;
	mov.u64 	%rd295, %rd294;
	@%p55 bra 	$L__BB2_165;
	setp.gt.f32 	%p56, %f231, %f139;
	mov.f32 	%f232, %f139;
	mov.u64 	%rd295, %rd164;
	@%p56 bra 	$L__BB2_165;
	setp.lt.s64 	%p57, %rd294, %rd164;
	selp.f32 	%f232, %f231, %f139, %p57;
	min.s64 	%rd295, %rd294, %rd164;
$L__BB2_165:
	mov.b32 	%r97, %f232;
	mov.b32 	%r113, 4;
	mov.b32 	%r114, 31;
	mov.b32 	%r115, -1;
	// begin inline asm
	shfl.sync.down.b32 %r96, %r97, %r113, %r114, %r115;
	// end inline asm
	mov.b32 	%f142, %r96;
	// begin inline asm
	shfl.sync.down.b32 %r101, %r102, %r113, %r114, %r115;
	// end inline asm
	mov.b64 	{%r107, %r112}, %rd295;
	// begin inline asm
	shfl.sync.down.b32 %r106, %r107, %r113, %r114, %r115;
	// end inline asm
	// begin inline asm
	shfl.sync.down.b32 %r111, %r112, %r113, %r114, %r115;
	// end inline asm
	mov.b64 	%rd167, {%r106, %r111};
	setp.gt.s32 	%p58, %r55, 27;
	setp.lt.f32 	%p59, %f232, %f142;
	or.pred  	%p60, %p58, %p59;
	mov.f32 	%f233, %f232;
	mov.u64 	%rd296, %rd295;
	@%p60 bra 	$L__BB2_168;
	setp.gt.f32 	%p61, %f232, %f142;
	mov.f32 	%f233, %f142;
	mov.u64 	%rd296, %rd167;
	@%p61 bra 	$L__BB2_168;
	setp.lt.s64 	%p62, %rd295, %rd167;
	selp.f32 	%f233, %f232, %f142, %p62;
	min.s64 	%rd296, %rd295, %rd167;
$L__BB2_168:
	mov.b32 	%r117, %f233;
	mov.b32 	%r133, 8;
	mov.b32 	%r134, 31;
	mov.b32 	%r135, -1;
	// begin inline asm
	shfl.sync.down.b32 %r116, %r117, %r133, %r134, %r135;
	// end inline asm
	mov.b32 	%f145, %r116;
	// begin inline asm
	shfl.sync.down.b32 %r121, %r122, %r133, %r134, %r135;
	// end inline asm
	mov.b64 	{%r127, %r132}, %rd296;
	// begin inline asm
	shfl.sync.down.b32 %r126, %r127, %r133, %r134, %r135;
	// end inline asm
	// begin inline asm
	shfl.sync.down.b32 %r131, %r132, %r133, %r134, %r135;
	// end inline asm
	mov.b64 	%rd170, {%r126, %r131};
	setp.gt.s32 	%p63, %r55, 23;
	setp.lt.f32 	%p64, %f233, %f145;
	or.pred  	%p65, %p63, %p64;
	mov.f32 	%f234, %f233;
	mov.u64 	%rd297, %rd296;
	@%p65 bra 	$L__BB2_171;
	setp.gt.f32 	%p66, %f233, %f145;
	mov.f32 	%f234, %f145;
	mov.u64 	%rd297, %rd170;
	@%p66 bra 	$L__BB2_171;
	setp.lt.s64 	%p67, %rd296, %rd170;
	selp.f32 	%f234, %f233, %f145, %p67;
	min.s64 	%rd297, %rd296, %rd170;
$L__BB2_171:
	mov.b32 	%r137, %f234;
	mov.b32 	%r153, 16;
	mov.b32 	%r154, 31;
	mov.b32 	%r155, -1;
	// begin inline asm
	shfl.sync.down.b32 %r136, %r137, %r153, %r154, %r155;
	// end inline asm
	mov.b32 	%f148, %r136;
	// begin inline asm
	shfl.sync.down.b32 %r141, %r142, %r153, %r154, %r155;
	// end inline asm
	mov.b64 	{%r147, %r152}, %rd297;
	// begin inline asm
	shfl.sync.down.b32 %r146, %r147, %r153, %r154, %r155;
	// end inline asm
	// begin inline asm
	shfl.sync.down.b32 %r151, %r152, %r153, %r154, %r155;
	// end inline asm
	mov.b64 	%rd173, {%r146, %r151};
	setp.gt.s32 	%p68, %r55, 15;
	setp.lt.f32 	%p69, %f234, %f148;
	or.pred  	%p70, %p68, %p69;
	mov.f32 	%f242, %f234;
	mov.u64 	%rd305, %rd297;
	@%p70 bra 	$L__BB2_174;
	setp.gt.f32 	%p71, %f234, %f148;
	mov.f32 	%f242, %f148;
	mov.u64 	%rd305, %rd173;
	@%p71 bra 	$L__BB2_174;
	setp.lt.s64 	%p72, %rd297, %rd173;
	selp.f32 	%f242, %f234, %f148, %p72;
	min.s64 	%rd305, %rd297, %rd173;
$L__BB2_174:
	setp.ne.s32 	%p73, %r55, 0;
	@%p73 bra 	$L__BB2_176;
	shr.u32 	%r156, %r17, 1;
	and.b32  	%r157, %r156, 496;
	mov.u32 	%r158, _ZN6thrust24THRUST_300001_SM_1000_NS8cuda_cub4core6detail5shmemE;
	add.s32 	%r159, %r158, %r157;
	st.shared.f32 	[%r159+8], %f242;
	st.shared.u64 	[%r159+16], %rd305;
$L__BB2_176:
	bar.sync 	0;
	setp.ne.s32 	%p74, %r17, 0;
	@%p74 bra 	$L__BB2_198;
	ld.shared.f32 	%f151, [_ZN6thrust24THRUST_300001_SM_1000_NS8cuda_cub4core6detail5shmemE+24];
	ld.shared.u64 	%rd176, [_ZN6thrust24THRUST_300001_SM_1000_NS8cuda_cub4core6detail5shmemE+32];
	setp.lt.f32 	%p75, %f242, %f151;
	mov.f32 	%f236, %f242;
	mov.u64 	%rd299, %rd305;
	@%p75 bra 	$L__BB2_180;
	setp.lt.f32 	%p76, %f151, %f242;
	mov.f32 	%f236, %f151;
	mov.u64 	%rd299, %rd176;
	@%p76 bra 	$L__BB2_180;
	setp.lt.s64 	%p77, %rd305, %rd176;
	selp.f32 	%f236, %f242, %f151, %p77;
	min.s64 	%rd299, %rd305, %rd176;
$L__BB2_180:
	ld.shared.f32 	%f154, [_ZN6thrust24THRUST_300001_SM_1000_NS8cuda_cub4core6detail5shmemE+40];
	ld.shared.u64 	%rd179, [_ZN6thrust24THRUST_300001_SM_1000_NS8cuda_cub4core6detail5shmemE+48];
	setp.lt.f32 	%p78, %f236, %f154;
	mov.f32 	%f237, %f236;
	mov.u64 	%rd300, %rd299;
	@%p78 bra 	$L__BB2_183;
	setp.lt.f32 	%p79, %f154, %f236;
	mov.f32 	%f237, %f154;
	mov.u64 	%rd300, %rd179;
	@%p79 bra 	$L__BB2_183;
	setp.lt.s64 	%p80, %rd299, %rd179;
	selp.f32 	%f237, %f236, %f154, %p80;
	min.s64 	%rd300, %rd299, %rd179;
$L__BB2_183:
	ld.shared.f32 	%f157, [_ZN6thrust24THRUST_300001_SM_1000_NS8cuda_cub4core6detail5shmemE+56];
	ld.shared.u64 	%rd182, [_ZN6thrust24THRUST_300001_SM_1000_NS8cuda_cub4core6detail5shmemE+64];
	setp.lt.f32 	%p81, %f237, %f157;
	mov.f32 	%f238, %f237;
	mov.u64 	%rd301, %rd300;
	@%p81 bra 	$L__BB2_186;
	setp.lt.f32 	%p82, %f157, %f237;
	mov.f32 	%f238, %f157;
	mov.u64 	%rd301, %rd182;
	@%p82 bra 	$L__BB2_186;
	setp.lt.s64 	%p83, %rd300, %rd182;
	selp.f32 	%f238, %f237, %f157, %p83;
	min.s64 	%rd301, %rd300, %rd182;
$L__BB2_186:
	ld.shared.f32 	%f160, [_ZN6thrust24THRUST_300001_SM_1000_NS8cuda_cub4core6detail5shmemE+72];
	ld.shared.u64 	%rd185, [_ZN6thrust24THRUST_300001_SM_1000_NS8cuda_cub4core6detail5shmemE+80];
	setp.lt.f32 	%p84, %f238, %f160;
	mov.f32 	%f239, %f238;
	mov.u64 	%rd302, %rd301;
	@%p84 bra 	$L__BB2_189;
	setp.lt.f32 	%p85, %f160, %f238;
	mov.f32 	%f239, %f160;
	mov.u64 	%rd302, %rd185;
	@%p85 bra 	$L__BB2_189;
	setp.lt.s64 	%p86, %rd301, %rd185;
	selp.f32 	%f239, %f238, %f160, %p86;
	min.s64 	%rd302, %rd301, %rd185;
$L__BB2_189:
	ld.shared.f32 	%f163, [_ZN6thrust24THRUST_300001_SM_1000_NS8cuda_cub4core6detail5shmemE+88];
	ld.shared.u64 	%rd188, [_ZN6thrust24THRUST_300001_SM_1000_NS8cuda_cub4core6detail5shmemE+96];
	setp.lt.f32 	%p87, %f239, %f163;
	mov.f32 	%f240, %f239;
	mov.u64 	%rd303, %rd302;
	@%p87 bra 	$L__BB2_192;
	setp.lt.f32 	%p88, %f163, %f239;
	mov.f32 	%f240, %f163;
	mov.u64 	%rd303, %rd188;
	@%p88 bra 	$L__BB2_192;
	setp.lt.s64 	%p89, %rd302, %rd188;
	selp.f32 	%f240, %f239, %f163, %p89;
	min.s64 	%rd303, %rd302, %rd188;
$L__BB2_192:
	ld.shared.f32 	%f166, [_ZN6thrust24THRUST_300001_SM_1000_NS8cuda_cub4core6detail5shmemE+104];
	ld.shared.u64 	%rd191, [_ZN6thrust24THRUST_300001_SM_1000_NS8cuda_cub4core6detail5shmemE+112];
	setp.lt.f32 	%p90, %f240, %f166;
	mov.f32 	%f241, %f240;
	mov.u64 	%rd304, %rd303;
	@%p90 bra 	$L__BB2_195;
	setp.lt.f32 	%p91, %f166, %f240;
	mov.f32 	%f241, %f166;
	mov.u64 	%rd304, %rd191;
	@%p91 bra 	$L__BB2_195;
	setp.lt.s64 	%p92, %rd303, %rd191;
	selp.f32 	%f241, %f240, %f166, %p92;
	min.s64 	%rd304, %rd303, %rd191;
$L__BB2_195:
	ld.shared.f32 	%f169, [_ZN6thrust24THRUST_300001_SM_1000_NS8cuda_cub4core6detail5shmemE+120];
	ld.shared.u64 	%rd194, [_ZN6thrust24THRUST_300001_SM_1000_NS8cuda_cub4core6detail5shmemE+128];
	setp.lt.f32 	%p93, %f241, %f169;
	mov.f32 	%f242, %f241;
	mov.u64 	%rd305, %rd304;
	@%p93 bra 	$L__BB2_198;
	setp.lt.f32 	%p94, %f169, %f241;
	mov.f32 	%f242, %f169;
	mov.u64 	%rd305, %rd194;
	@%p94 bra 	$L__BB2_198;
	setp.lt.s64 	%p95, %rd304, %rd194;
	selp.f32 	%f242, %f241, %f169, %p95;
	min.s64 	%rd305, %rd304, %rd194;
$L__BB2_198:
	mov.u32 	%r387, %tid.x;
	setp.ne.s32 	%p222, %r387, 0;
	@%p222 bra 	$L__BB2_200;
	ld.param.u64 	%rd234, [_ZN6thrust24THRUST_300001_SM_1000_NS8cuda_cub4core6detail13_kernel_agentINS1_8__reduce11ReduceAgentINS0_12zip_iteratorIN4cuda3std3__45tupleIJNS0_10device_ptrIfEENS0_17counting_iteratorIlNS0_11use_defaultESF_SF_EEEEEEEPNSB_IJflEEESJ_iNS1_9__extrema9arg_min_fIflNSA_4lessIfEEEEEEJSI_SK_iSP_EEEvDpT0__param_1];
	cvta.to.global.u64 	%rd233, %rd234;
	st.global.f32 	[%rd233], %f242;
	st.global.u64 	[%rd233+8], %rd305;
$L__BB2_200:
	ret;

}
	// .globl	_ZN6thrust24THRUST_300001_SM_1000_NS8cuda_cub4core6detail13_kernel_agentINS1_8__reduce11ReduceAgentINS0_12zip_iteratorIN4cuda3std3__45tupleIJNS0_10device_ptrIfEENS0_17counting_iteratorIlNS0_11use_defaultESF_SF_EEEEEEEPNSB_IJflEEESJ_iNS1_9__extrema9arg_min_fIflNSA_4lessIfEEEEEEJSI_SK_iN3cub18CUB_300001_SM_100013GridEvenShareIiEENSS_9GridQueueIjEESP_EEEvDpT0_
.visible .entry _ZN6thrust24THRUST_300001_SM_1000_NS8cuda_cub4core6detail13_kernel_agentINS1_8__reduce11ReduceAgentINS0_12zip_iteratorIN4cuda3std3__45tupleIJNS0_10device_ptrIfEENS0_17counting_iteratorIlNS0_11use_defaultESF_SF_EEEEEEEPNSB_IJflEEESJ_iNS1_9__extrema9arg_min_fIflNSA_4lessIfEEEEEEJSI_SK_iN3cub18CUB_300001_SM_100013GridEvenShareIiEENSS_9GridQueueIjEESP_EEEvDpT0_(
	.param .align 8 .b8 _ZN6thrust24THRUST_300001_SM_1000_NS8cuda_cub4core6detail13_kernel_agentINS1_8__reduce11ReduceAgentINS0_12zip_iteratorIN4cuda3std3__45tupleIJNS0_10device_ptrIfEENS0_17counting_iteratorIlNS0_11use_defaultESF_SF_EEEEEEEPNSB_IJflEEESJ_iNS1_9__extrema9arg_min_fIflNSA_4lessIfEEEEEEJSI_SK_iN3cub18CUB_300001_SM_100013GridEvenShareIiEENSS_9GridQueueIjEESP_EEEvDpT0__param_0[16],
	.param .u64 .ptr .align 1 _ZN6thrust24THRUST_300001_SM_1000_NS8cuda_cub4core6detail13_kernel_agentINS1_8__reduce11ReduceAgentINS0_12zip_iteratorIN4cuda3std3__45tupleIJNS0_10device_ptrIfEENS0_17counting_iteratorIlNS0_11use_defaultESF_SF_EEEEEEEPNSB_IJflEEESJ_iNS1_9__extrema9arg_min_fIflNSA_4lessIfEEEEEEJSI_SK_iN3cub18CUB_300001_SM_100013GridEvenShareIiEENSS_9GridQueueIjEESP_EEEvDpT0__param_1,
	.param .u32 _ZN6thrust24THRUST_300001_SM_1000_NS8cuda_cub4core6detail13_kernel_agentINS1_8__reduce11ReduceAgentINS0_12zip_iteratorIN4cuda3std3__45tupleIJNS0_10device_ptrIfEENS0_17counting_iteratorIlNS0_11use_defaultESF_SF_EEEEEEEPNSB_IJflEEESJ_iNS1_9__extrema9arg_min_fIflNSA_4lessIfEEEEEEJSI_SK_iN3cub18CUB_300001_SM_100013GridEvenShareIiEENSS_9GridQueueIjEESP_EEEvDpT0__param_2,
	.param .align 4 .b8 _ZN6thrust24THRUST_300001_SM_1000_NS8cuda_cub4core6detail13_kernel_agentINS1_8__reduce11ReduceAgentINS0_12zip_iteratorIN4cuda3std3__45tupleIJNS0_10device_ptrIfEENS0_17counting_iteratorIlNS0_11use_defaultESF_SF_EEEEEEEPNSB_IJflEEESJ_iNS1_9__extrema9arg_min_fIflNSA_4lessIfEEEEEEJSI_SK_iN3cub18CUB_300001_SM_100013GridEvenShareIiEENSS_9GridQueueIjEESP_EEEvDpT0__param_3[40],
	.param .align 8 .b8 _ZN6thrust24THRUST_300001_SM_1000_NS8cuda_cub4core6detail13_kernel_agentINS1_8__reduce11ReduceAgentINS0_12zip_iteratorIN4cuda3std3__45tupleIJNS0_10device_ptrIfEENS0_17counting_iteratorIlNS0_11use_defaultESF_SF_EEEEEEEPNSB_IJflEEESJ_iNS1_9__extrema9arg_min_fIflNSA_4lessIfEEEEEEJSI_SK_iN3cub18CUB_300001_SM_100013GridEvenShareIiEENSS_9GridQueueIjEESP_EEEvDpT0__param_4[8],
	.param .align 1 .b8 _ZN6thrust24THRUST_300001_SM_1000_NS8cuda_cub4core6detail13_kernel_agentINS1_8__reduce11ReduceAgentINS0_12zip_iteratorIN4cuda3std3__45tupleIJNS0_10device_ptrIfEENS0_17counting_iteratorIlNS0_11use_defaultESF_SF_EEEEEEEPNSB_IJflEEESJ_iNS1_9__extrema9arg_min_fIflNSA_4lessIfEEEEEEJSI_SK_iN3cub18CUB_300001_SM_100013GridEvenShareIiEENSS_9GridQueueIjEESP_EEEvDpT0__param_5[1]
)
.maxntid 256
{
	.reg .pred 	%p<225>;
	.reg .b32 	%r<437>;
	.reg .b32 	%f<243>;
	.reg .b64 	%rd<287>;

	ld.param.u64 	%rd3, [_ZN6thrust24THRUST_300001_SM_1000_NS8cuda_cub4core6detail13_kernel_agentINS1_8__reduce11ReduceAgentINS0_12zip_iteratorIN4cuda3std3__45tupleIJNS0_10device_ptrIfEENS0_17counting_iteratorIlNS0_11use_defaultESF_SF_EEEEEEEPNSB_IJflEEESJ_iNS1_9__extrema9arg_min_fIflNSA_4lessIfEEEEEEJSI_SK_iN3cub18CUB_300001_SM_100013GridEvenShareIiEENSS_9GridQueueIjEESP_EEEvDpT0__param_0+8];
	ld.param.u64 	%rd184, [_ZN6thrust24THRUST_300001_SM_1000_NS8cuda_cub4core6detail13_kernel_agentINS1_8__reduce11ReduceAgentINS0_12zip_iteratorIN4cuda3std3__45tupleIJNS0_10device_ptrIfEENS0_17counting_iteratorIlNS0_11use_defaultESF_SF_EEEEEEEPNSB_IJflEEESJ_iNS1_9__extrema9arg_min_fIflNSA_4lessIfEEEEEEJSI_SK_iN3cub18CUB_300001_SM_100013GridEvenShareIiEENSS_9GridQueueIjEESP_EEEvDpT0__param_0];
	ld.param.u64 	%rd185, [_ZN6thrust24THRUST_300001_SM_1000_NS8cuda_cub4core6detail13_kernel_agentINS1_8__reduce11ReduceAgentINS0_12zip_iteratorIN4cuda3std3__45tupleIJNS0_10device_ptrIfEENS0_17counting_iteratorIlNS0_11use_defaultESF_SF_EEEEEEEPNSB_IJflEEESJ_iNS1_9__extrema9arg_min_fIflNSA_4lessIfEEEEEEJSI_SK_iN3cub18CUB_300001_SM_100013GridEvenShareIiEENSS_9GridQueueIjEESP_EEEvDpT0__param_4];
	ld.param.u32 	%r66, [_ZN6thrust24THRUST_300001_SM_1000_NS8cuda_cub4core6detail13_kernel_agentINS1_8__reduce11ReduceAgentINS0_12zip_iteratorIN4cuda3std3__45tupleIJNS0_10device_ptrIfEENS0_17counting_iteratorIlNS0_11use_defaultESF_SF_EEEEEEEPNSB_IJflEEESJ_iNS1_9__extrema9arg_min_fIflNSA_4lessIfEEEEEEJSI_SK_iN3cub18CUB_300001_SM_100013GridEvenShareIiEENSS_9GridQueueIjEESP_EEEvDpT0__param_2];
	cvta.to.global.u64 	%rd1, %rd185;
	cvta.to.global.u64 	%rd2, %rd184;
	mov.u32 	%r1, %ctaid.x;
	mul.lo.s32 	%r2, %r1, 1280;
	mov.u32 	%r67, %nctaid.x;
	mul.lo.s32 	%r3, %r67, 1280;
	add.s32 	%r68, %r2, 1280;
	setp.le.s32 	%p1, %r68, %r66;
	@%p1 bra 	$L__BB3_111;
	sub.s32 	%r4, %r66, %r2;
	mov.u32 	%r5, %tid.x;
	setp.ge.s32 	%p98, %r5, %r4;
	mov.f32 	%f188, 0f00000000;
	mov.b64 	%rd232, 0;
	mov.u32 	%r420, %r5;
	@%p98 bra 	$L__BB3_3;
	add.s32 	%r190, %r2, %r5;
	cvt.s64.s32 	%rd207, %r190;
	mul.wide.s32 	%rd208, %r190, 4;
	add.s64 	%rd209, %rd2, %rd208;
	add.s64 	%rd232, %rd3, %rd207;
	ld.global.f32 	%f188, [%rd209];
	add.s32 	%r420, %r5, 256;
$L__BB3_3:
	setp.ge.s32 	%p99, %r420, %r4;
	@%p99 bra 	$L__BB3_25;
	not.b32 	%r191, %r420;
	add.s32 	%r192, %r66, %r191;
	sub.s32 	%r8, %r192, %r2;
	and.b32  	%r193, %r8, 768;
	setp.eq.s32 	%p100, %r193, 768;
	@%p100 bra 	$L__BB3_10;
	add.s32 	%r418, %r420, %r2;
	shr.u32 	%r194, %r8, 8;
	add.s32 	%r195, %r194, 1;
	and.b32  	%r196, %r195, 3;
	neg.s32 	%r417, %r196;
$L__BB3_6:
	.pragma "nounroll";
	mov.u64 	%rd6, %rd232;
	mov.f32 	%f3, %f188;
	cvt.s64.s32 	%rd211, %r418;
	add.s64 	%rd7, %rd3, %rd211;
	mul.wide.s32 	%rd212, %r418, 4;
	add.s64 	%rd213, %rd2, %rd212;
	ld.global.f32 	%f4, [%rd213];
	setp.lt.f32 	%p101, %f3, %f4;
	@%p101 bra 	$L__BB3_9;
	setp.lt.f32 	%p102, %f4, %f3;
	mov.u64 	%rd232, %rd7;
	mov.f32 	%f188, %f4;
	@%p102 bra 	$L__BB3_9;
	setp.lt.s64 	%p103, %rd6, %rd7;
	min.s64 	%rd232, %rd6, %rd7;
	selp.f32 	%f188, %f3, %f4, %p103;
$L__BB3_9:
	add.s32 	%r420, %r420, 256;
	add.s32 	%r418, %r418, 256;
	add.s32 	%r417, %r417, 1;
	setp.ne.s32 	%p104, %r417, 0;
	@%p104 bra 	$L__BB3_6;
$L__BB3_10:
	setp.lt.u32 	%p105, %r8, 768;
	@%p105 bra 	$L__BB3_25;
	add.s32 	%r421, %r420, %r2;
	add.s32 	%r424, %r421, 256;
	add.s32 	%r423, %r421, 512;
	add.s32 	%r422, %r421, 768;
	add.s64 	%rd12, %rd2, 2048;
$L__BB3_12:
	cvt.s64.s32 	%rd214, %r424;
	add.s64 	%rd14, %rd3, %rd214;
	cvt.s64.s32 	%rd215, %r423;
	add.s64 	%rd15, %rd3, %rd215;
	cvt.s64.s32 	%rd216, %r422;
	add.s64 	%rd16, %rd3, %rd216;
	cvt.s64.s32 	%rd217, %r421;
	mul.wide.s32 	%rd218, %r421, 4;
	add.s64 	%rd17, %rd12, %rd218;
	add.s64 	%rd18, %rd3, %rd217;
	ld.global.f32 	%f10, [%rd17+-2048];
	setp.lt.f32 	%p106, %f188, %f10;
	mov.u64 	%rd229, %rd232;
	mov.f32 	%f185, %f188;
	@%p106 bra 	$L__BB3_15;
	setp.lt.f32 	%p107, %f10, %f188;
	mov.u64 	%rd229, %rd18;
	mov.f32 	%f185, %f10;
	@%p107 bra 	$L__BB3_15;
	setp.lt.s64 	%p108, %rd232, %rd18;
	min.s64 	%rd229, %rd232, %rd18;
	selp.f32 	%f185, %f188, %f10, %p108;
$L__BB3_15:
	ld.global.f32 	%f13, [%rd17+-1024];
	setp.lt.f32 	%p109, %f185, %f13;
	mov.u64 	%rd230, %rd229;
	mov.f32 	%f186, %f185;
	@%p109 bra 	$L__BB3_18;
	setp.lt.f32 	%p110, %f13, %f185;
	mov.u64 	%rd230, %rd14;
	mov.f32 	%f186, %f13;
	@%p110 bra 	$L__BB3_18;
	setp.lt.s64 	%p111, %rd229, %rd14;
	min.s64 	%rd230, %rd229, %rd14;
	selp.f32 	%f186, %f185, %f13, %p111;
$L__BB3_18:
	ld.global.f32 	%f16, [%rd17];
	setp.lt.f32 	%p112, %f186, %f16;
	mov.u64 	%rd231, %rd230;
	mov.f32 	%f187, %f186;
	@%p112 bra 	$L__BB3_21;
	setp.lt.f32 	%p113, %f16, %f186;
	mov.u64 	%rd231, %rd15;
	mov.f32 	%f187, %f16;
	@%p113 bra 	$L__BB3_21;
	setp.lt.s64 	%p114, %rd230, %rd15;
	min.s64 	%rd231, %rd230, %rd15;
	selp.f32 	%f187, %f186, %f16, %p114;
$L__BB3_21:
	ld.global.f32 	%f19, [%rd17+1024];
	setp.lt.f32 	%p115, %f187, %f19;
	mov.u64 	%rd232, %rd231;
	mov.f32 	%f188, %f187;
	@%p115 bra 	$L__BB3_24;
	setp.lt.f32 	%p116, %f19, %f187;
	mov.u64 	%rd232, %rd16;
	mov.f32 	%f188, %f19;
	@%p116 bra 	$L__BB3_24;
	setp.lt.s64 	%p117, %rd231, %rd16;
	min.s64 	%rd232, %rd231, %rd16;
	selp.f32 	%f188, %f187, %f19, %p117;
$L__BB3_24:
	add.s32 	%r420, %r420, 1024;
	add.s32 	%r424, %r424, 1024;
	add.s32 	%r423, %r423, 1024;
	add.s32 	%r422, %r422, 1024;
	add.s32 	%r421, %r421, 1024;
	setp.lt.s32 	%p118, %r420, %r4;
	@%p118 bra 	$L__BB3_12;
$L__BB3_25:
	setp.lt.s32 	%p119, %r4, 256;
	@%p119 bra 	$L__BB3_65;
	// begin inline asm
	mov.u32 %r310, %laneid;
	// end inline asm
	mov.b32 	%r312, %f188;
	mov.b32 	%r328, 1;
	mov.b32 	%r329, 31;
	mov.b32 	%r330, -1;
	// begin inline asm
	shfl.sync.down.b32 %r311, %r312, %r328, %r329, %r330;
	// end inline asm
	mov.b32 	%f23, %r311;
	// begin inline asm
	shfl.sync.down.b32 %r316, %r317, %r328, %r329, %r330;
	// end inline asm
	mov.b64 	{%r322, %r327}, %rd232;
	// begin inline asm
	shfl.sync.down.b32 %r321, %r322, %r328, %r329, %r330;
	// end inline asm
	// begin inline asm
	shfl.sync.down.b32 %r326, %r327, %r328, %r329, %r330;
	// end inline asm
	mov.b64 	%rd28, {%r321, %r326};
	setp.gt.s32 	%p176, %r310, 30;
	setp.lt.f32 	%p177, %f188, %f23;
	or.pred  	%p178, %p176, %p177;
	mov.u64 	%rd234, %rd232;
	mov.f32 	%f190, %f188;
	@%p178 bra 	$L__BB3_29;
	setp.gt.f32 	%p179, %f188, %f23;
	mov.u64 	%rd234, %rd28;
	mov.f32 	%f190, %f23;
	@%p179 bra 	$L__BB3_29;
	setp.lt.s64 	%p180, %rd232, %rd28;
	min.s64 	%rd234, %rd232, %rd28;
	selp.f32 	%f190, %f188, %f23, %p180;
$L__BB3_29:
	mov.b32 	%r332, %f190;
	mov.b32 	%r348, 2;
	mov.b32 	%r349, 31;
	mov.b32 	%r350, -1;
	// begin inline asm
	shfl.sync.down.b32 %r331, %r332, %r348, %r349, %r350;
	// end inline asm
	mov.b32 	%f26, %r331;
	// begin inline asm
	shfl.sync.down.b32 %r336, %r337, %r348, %r349, %r350;
	// end inline asm
	mov.b64 	{%r342, %r347}, %rd234;
	// begin inline asm
	shfl.sync.down.b32 %r341, %r342, %r348, %r349, %r350;
	// end inline asm
	// begin inline asm
	shfl.sync.down.b32 %r346, %r347, %r348, %r349, %r350;
	// end inline asm
	mov.b64 	%rd31, {%r341, %r346};
	setp.gt.s32 	%p181, %r310, 29;
	setp.lt.f32 	%p182, %f190, %f26;
	or.pred  	%p183, %p181, %p182;
	mov.u64 	%rd235, %rd234;
	mov.f32 	%f191, %f190;
	@%p183 bra 	$L__BB3_32;
	setp.gt.f32 	%p184, %f190, %f26;
	mov.u64 	%rd235, %rd31;
	mov.f32 	%f191, %f26;
	@%p184 bra 	$L__BB3_32;
	setp.lt.s64 	%p185, %rd234, %rd31;
	min.s64 	%rd235, %rd234, %rd31;
	selp.f32 	%f191, %f190, %f26, %p185;
$L__BB3_32:
	mov.b32 	%r352, %f191;
	mov.b32 	%r368, 4;
	mov.b32 	%r369, 31;
	mov.b32 	%r370, -1;
	// begin inline asm
	shfl.sync.down.b32 %r351, %r352, %r368, %r369, %r370;
	// end inline asm
	mov.b32 	%f29, %r351;
	// begin inline asm
	shfl.sync.down.b32 %r356, %r357, %r368, %r369, %r370;
	// end inline asm
	mov.b64 	{%r362, %r367}, %rd235;
	// begin inline asm
	shfl.sync.down.b32 %r361, %r362, %r368, %r369, %r370;
	// end inline asm
	// begin inline asm
	shfl.sync.down.b32 %r366, %r367, %r368, %r369, %r370;
	// end inline asm
	mov.b64 	%rd34, {%r361, %r366};
	setp.gt.s32 	%p186, %r310, 27;
	setp.lt.f32 	%p187, %f191, %f29;
	or.pred  	%p188, %p186, %p187;
	mov.u64 	%rd236, %rd235;
	mov.f32 	%f192, %f191;
	@%p188 bra 	$L__BB3_35;
	setp.gt.f32 	%p189, %f191, %f29;
	mov.u64 	%rd236, %rd34;
	mov.f32 	%f192, %f29;
	@%p189 bra 	$L__BB3_35;
	setp.lt.s64 	%p190, %rd235, %rd34;
	min.s64 	%rd236, %rd235, %rd34;
	selp.f32 	%f192, %f191, %f29, %p190;
$L__BB3_35:
	mov.b32 	%r372, %f192;
	mov.b32 	%r388, 8;
	mov.b32 	%r389, 31;
	mov.b32 	%r390, -1;
	// begin inline asm
	shfl.sync.down.b32 %r371, %r372, %r388, %r389, %r390;
	// end inline asm
	mov.b32 	%f32, %r371;
	// begin inline asm
	shfl.sync.down.b32 %r376, %r377, %r388, %r389, %r390;
	// end inline asm
	mov.b64 	{%r382, %r387}, %rd236;
	// begin inline asm
	shfl.sync.down.b32 %r381, %r382, %r388, %r389, %r390;
	// end inline asm
	// begin inline asm
	shfl.sync.down.b32 %r386, %r387, %r388, %r389, %r390;
	// end inline asm
	mov.b64 	%rd37, {%r381, %r386};
	setp.gt.s32 	%p191, %r310, 23;
	setp.lt.f32 	%p192, %f192, %f32;
	or.pred  	%p193, %p191, %p192;
	mov.u64 	%rd237, %rd236;
	mov.f32 	%f193, %f192;
	@%p193 bra 	$L__BB3_38;
	setp.gt.f32 	%p194, %f192, %f32;
	mov.u64 	%rd237, %rd37;
	mov.f32 	%f193, %f32;
	@%p194 bra 	$L__BB3_38;
	setp.lt.s64 	%p195, %rd236, %rd37;
	min.s64 	%rd237, %rd236, %rd37;
	selp.f32 	%f193, %f192, %f32, %p195;
$L__BB3_38:
	mov.b32 	%r392, %f193;
	mov.b32 	%r408, 16;
	mov.b32 	%r409, 31;
	mov.b32 	%r410, -1;
	// begin inline asm
	shfl.sync.down.b32 %r391, %r392, %r408, %r409, %r410;
	// end inline asm
	mov.b32 	%f35, %r391;
	// begin inline asm
	shfl.sync.down.b32 %r396, %r397, %r408, %r409, %r410;
	// end inline asm
	mov.b64 	{%r402, %r407}, %rd237;
	// begin inline asm
	shfl.sync.down.b32 %r401, %r402, %r408, %r409, %r410;
	// end inline asm
	// begin inline asm
	shfl.sync.down.b32 %r406, %r407, %r408, %r409, %r410;
	// end inline asm
	mov.b64 	%rd40, {%r401, %r406};
	setp.gt.s32 	%p196, %r310, 15;
	setp.lt.f32 	%p197, %f193, %f35;
	or.pred  	%p198, %p196, %p197;
	mov.u64 	%rd286, %rd237;
	mov.f32 	%f242, %f193;
	@%p198 bra 	$L__BB3_41;
	setp.gt.f32 	%p199, %f193, %f35;
	mov.u64 	%rd286, %rd40;
	mov.f32 	%f242, %f35;
	@%p199 bra 	$L__BB3_41;
	setp.lt.s64 	%p200, %rd237, %rd40;
	min.s64 	%rd286, %rd237, %rd40;
	selp.f32 	%f242, %f193, %f35, %p200;
$L__BB3_41:
	setp.ne.s32 	%p201, %r310, 0;
	@%p201 bra 	$L__BB3_43;
	shr.u32 	%r411, %r5, 1;
	and.b32  	%r412, %r411, 496;
	mov.u32 	%r413, _ZN6thrust24THRUST_300001_SM_1000_NS8cuda_cub4core6detail5shmemE;
	add.s32 	%r414, %r413, %r412;
	st.shared.f32 	[%r414+8], %f242;
	st.shared.u64 	[%r414+16], %rd286;
$L__BB3_43:
	bar.sync 	0;
	setp.ne.s32 	%p202, %r5, 0;
	@%p202 bra 	$L__BB3_201;
	ld.shared.f32 	%f38, [_ZN6thrust24THRUST_300001_SM_1000_NS8cuda_cub4core6detail5shmemE+24];
	ld.shared.u64 	%rd43, [_ZN6thrust24THRUST_300001_SM_1000_NS8cuda_cub4core6detail5shmemE+32];
	setp.lt.f32 	%p203, %f242, %f38;
	mov.u64 	%rd239, %rd286;
	mov.f32 	%f195, %f242;
	@%p203 bra 	$L__BB3_47;
	setp.lt.f32 	%p204, %f38, %f242;
	mov.u64 	%rd239, %rd43;
	mov.f32 	%f195, %f38;
	@%p204 bra 	$L__BB3_47;
	setp.lt.s64 	%p205, %rd286, %rd43;
	min.s64 	%rd239, %rd286, %rd43;
	selp.f32 	%f195, %f242, %f38, %p205;
$L__BB3_47:
	ld.shared.f32 	%f41, [_ZN6thrust24THRUST_300001_SM_1000_NS8cuda_cub4core6detail5shmemE+40];
	ld.shared.u64 	%rd46, [_ZN6thrust24THRUST_300001_SM_1000_NS8cuda_cub4core6detail5shmemE+48];
	setp.lt.f32 	%p206, %f195, %f41;
	mov.u64 	%rd240, %rd239;
	mov.f32 	%f196, %f195;
	@%p206 bra 	$L__BB3_50;
	setp.lt.f32 	%p207, %f41, %f195;
	mov.u64 	%rd240, %rd46;
	mov.f32 	%f196, %f41;
	@%p207 bra 	$L__BB3_50;
	setp.lt.s64 	%p208, %rd239, %rd46;
	min.s64 	%rd240, %rd239, %rd46;
	selp.f32 	%f196, %f195, %f41, %p208;
$L__BB3_50:
	ld.shared.f32 	%f44, [_ZN6thrust24THRUST_300001_SM_1000_NS8cuda_cub4core6detail5shmemE+56];
	ld.shared.u64 	%rd49, [_ZN6thrust24THRUST_300001_SM_1000_NS8cuda_cub4core6detail5shmemE+64];
	setp.lt.f32 	%p209, %f196, %f44;
	mov.u64 	%rd241, %rd240;
	mov.f32 	%f197, %f196;
	@%p209 bra 	$L__BB3_53;
	setp.lt.f32 	%p210, %f44, %f196;
	mov.u64 	%rd241, %rd49;
	mov.f32 	%f197, %f44;
	@%p210 bra 	$L__BB3_53;
	setp.lt.s64 	%p211, %rd240, %rd49;
	min.s64 	%rd241, %rd240, %rd49;
	selp.f32 	%f197, %f196, %f44, %p211;
$L__BB3_53:
	ld.shared.f32 	%f47, [_ZN6thrust24THRUST_300001_SM_1000_NS8cuda_cub4core6detail5shmemE+72];
	ld.shared.u64 	%rd52, [_ZN6thrust24THRUST_300001_SM_1000_NS8cuda_cub4core6detail5shmemE+80];
	setp.lt.f32 	%p212, %f197, %f47;
	mov.u64 	%rd242, %rd241;
	mov.f32 	%f198, %f197;
	@%p212 bra 	$L__BB3_56;
	setp.lt.f32 	%p213, %f47, %f197;
	mov.u64 	%rd242, %rd52;
	mov.f32 	%f198, %f47;
	@%p213 bra 	$L__BB3_56;
	setp.lt.s64 	%p214, %rd241, %rd52;
	min.s64 	%rd242, %rd241, %rd52;
	selp.f32 	%f198, %f197, %f47, %p214;
$L__BB3_56:
	ld.shared.f32 	%f50, [_ZN6thrust24THRUST_300001_SM_1000_NS8cuda_cub4core6detail5shmemE+88];
	ld.shared.u64 	%rd55, [_ZN6thrust24THRUST_300001_SM_1000_NS8cuda_cub4core6detail5shmemE+96];
	setp.lt.f32 	%p215, %f198, %f50;
	mov.f32 	%f199, %f198;
	mov.u64 	%rd243, %rd242;
	@%p215 bra 	$L__BB3_59;
	setp.lt.f32 	%p216, %f50, %f198;
	mov.f32 	%f199, %f50;
	mov.u64 	%rd243, %rd55;
	@%p216 bra 	$L__BB3_59;
	setp.lt.s64 	%p217, %rd242, %rd55;
	selp.f32 	%f199, %f198, %f50, %p217;
	min.s64 	%rd243, %rd242, %rd55;
$L__BB3_59:
	ld.shared.f32 	%f53, [_ZN6thrust24THRUST_300001_SM_1000_NS8cuda_cub4core6detail5shmemE+104];
	ld.shared.u64 	%rd58, [_ZN6thrust24THRUST_300001_SM_1000_NS8cuda_cub4core6detail5shmemE+112];
	setp.lt.f32 	%p218, %f199, %f53;
	mov.f32 	%f200, %f199;
	mov.u64 	%rd244, %rd243;
	@%p218 bra 	$L__BB3_62;
	setp.lt.f32 	%p219, %f53, %f199;
	mov.f32 	%f200, %f53;
	mov.u64 	%rd244, %rd58;
	@%p219 bra 	$L__BB3_62;
	setp.lt.s64 	%p220, %rd243, %rd58;
	selp.f32 	%f200, %f199, %f53, %p220;
	min.s64 	%rd244, %rd243, %rd58;
$L__BB3_62:
	ld.shared.f32 	%f56, [_ZN6thrust24THRUST_300001_SM_1000_NS8cuda_cub4core6detail5shmemE+120];
	ld.shared.u64 	%rd61, [_ZN6thrust24THRUST_300001_SM_1000_NS8cuda_cub4core6detail5shmemE+128];
	setp.lt.f32 	%p221, %f200, %f56;
	mov.f32 	%f242, %f200;
	mov.u64 	%rd286, %rd244;
	@%p221 bra 	$L__BB3_201;
	setp.lt.f32 	%p222, %f56, %f200;
	mov.f32 	%f242, %f56;
	mov.u64 	%rd286, %rd61;
	@%p222 bra 	$L__BB3_201;
	setp.lt.s64 	%p223, %rd244, %rd61;
	selp.f32 	%f242, %f200, %f56, %p223;
	min.s64 	%rd286, %rd244, %rd61;
	bra.uni 	$L__BB3_201;
$L__BB3_65:
	// begin inline asm
	mov.u32 %r197, %laneid;
	// end inline asm
	and.b32  	%r218, %r5, 992;
	add.s32 	%r219, %r218, 32;
	setp.gt.s32 	%p120, %r219, %r4;
	not.b32 	%r220, %r218;
	add.s32 	%r221, %r4, %r220;
	selp.b32 	%r216, %r221, 31, %p120;
	mov.b32 	%r199, %f188;
	mov.b32 	%r215, 1;
	mov.b32 	%r217, -1;
	// begin inline asm
	shfl.sync.down.b32 %r198, %r199, %r215, %r216, %r217;
	// end inline asm
	mov.b32 	%f58, %r198;
	// begin inline asm
	shfl.sync.down.b32 %r203, %r204, %r215, %r216, %r217;
	// end inline asm
	mov.b64 	{%r209, %r214}, %rd232;
	// begin inline asm
	shfl.sync.down.b32 %r208, %r209, %r215, %r216, %r217;
	// end inline asm
	// begin inline asm
	shfl.sync.down.b32 %r213, %r214, %r215, %r216, %r217;
	// end inline asm
	mov.b64 	%rd63, {%r208, %r213};
	setp.ge.s32 	%p121, %r197, %r216;
	setp.lt.f32 	%p122, %f188, %f58;
	or.pred  	%p123, %p121, %p122;
	mov.f32 	%f201, %f188;
	mov.u64 	%rd245, %rd232;
	@%p123 bra 	$L__BB3_68;
	setp.gt.f32 	%p124, %f188, %f58;
	mov.f32 	%f201, %f58;
	mov.u64 	%rd245, %rd63;
	@%p124 bra 	$L__BB3_68;
	setp.lt.s64 	%p125, %rd232, %rd63;
	selp.f32 	%f201, %f188, %f58, %p125;
	min.s64 	%rd245, %rd232, %rd63;
$L__BB3_68:
	mov.b32 	%r223, %f201;
	mov.b32 	%r239, 2;
	mov.b32 	%r241, -1;
	// begin inline asm
	shfl.sync.down.b32 %r222, %r223, %r239, %r216, %r241;
	// end inline asm
	mov.b32 	%f61, %r222;
	// begin inline asm
	shfl.sync.down.b32 %r227, %r228, %r239, %r216, %r241;
	// end inline asm
	mov.b64 	{%r233, %r238}, %rd245;
	// begin inline asm
	shfl.sync.down.b32 %r232, %r233, %r239, %r216, %r241;
	// end inline asm
	// begin inline asm
	shfl.sync.down.b32 %r237, %r238, %r239, %r216, %r241;
	// end inline asm
	mov.b64 	%rd66, {%r232, %r237};
	add.s32 	%r242, %r197, 2;
	setp.gt.s32 	%p126, %r242, %r216;
	setp.lt.f32 	%p127, %f201, %f61;
	or.pred  	%p128, %p126, %p127;
	mov.f32 	%f202, %f201;
	mov.u64 	%rd246, %rd245;
	@%p128 bra 	$L__BB3_71;
	setp.gt.f32 	%p129, %f201, %f61;
	mov.f32 	%f202, %f61;
	mov.u64 	%rd246, %rd66;
	@%p129 bra 	$L__BB3_71;
	setp.lt.s64 	%p130, %rd245, %rd66;
	selp.f32 	%f202, %f201, %f61, %p130;
	min.s64 	%rd246, %rd245, %rd66;
$L__BB3_71:
	mov.b32 	%r244, %f202;
	mov.b32 	%r260, 4;
	mov.b32 	%r262, -1;
	// begin inline asm
	shfl.sync.down.b32 %r243, %r244, %r260, %r216, %r262;
	// end inline asm
	mov.b32 	%f64, %r243;
	// begin inline asm
	shfl.sync.down.b32 %r248, %r249, %r260, %r216, %r262;
	// end inline asm
	mov.b64 	{%r254, %r259}, %rd246;
	// begin inline asm
	shfl.sync.down.b32 %r253, %r254, %r260, %r216, %r262;
	// end inline asm
	// begin inline asm
	shfl.sync.down.b32 %r258, %r259, %r260, %r216, %r262;
	// end inline asm
	mov.b64 	%rd69, {%r253, %r258};
	add.s32 	%r263, %r197, 4;
	setp.gt.s32 	%p131, %r263, %r216;
	setp.lt.f32 	%p132, %f202, %f64;
	or.pred  	%p133, %p131, %p132;
	mov.f32 	%f203, %f202;
	mov.u64 	%rd247, %rd246;
	@%p133 bra 	$L__BB3_74;
	setp.gt.f32 	%p134, %f202, %f64;
	mov.f32 	%f203, %f64;
	mov.u64 	%rd247, %rd69;
	@%p134 bra 	$L__BB3_74;
	setp.lt.s64 	%p135, %rd246, %rd69;
	selp.f32 	%f203, %f202, %f64, %p135;
	min.s64 	%rd247, %rd246, %rd69;
$L__BB3_74:
	mov.b32 	%r265, %f203;
	mov.b32 	%r281, 8;
	mov.b32 	%r283, -1;
	// begin inline asm
	shfl.sync.down.b32 %r264, %r265, %r281, %r216, %r283;
	// end inline asm
	mov.b32 	%f67, %r264;
	// begin inline asm
	shfl.sync.down.b32 %r269, %r270, %r281, %r216, %r283;
	// end inline asm
	mov.b64 	{%r275, %r280}, %rd247;
	// begin inline asm
	shfl.sync.down.b32 %r274, %r275, %r281, %r216, %r283;
	// end inline asm
	// begin inline asm
	shfl.sync.down.b32 %r279, %r280, %r281, %r216, %r283;
	// end inline asm
	mov.b64 	%rd72, {%r274, %r279};
	add.s32 	%r284, %r197, 8;
	setp.gt.s32 	%p136, %r284, %r216;
	setp.lt.f32 	%p137, %f203, %f67;
	or.pred  	%p138, %p136, %p137;
	mov.f32 	%f204, %f203;
	mov.u64 	%rd248, %rd247;
	@%p138 bra 	$L__BB3_77;
	setp.gt.f32 	%p139, %f203, %f67;
	mov.f32 	%f204, %f67;
	mov.u64 	%rd248, %rd72;
	@%p139 bra 	$L__BB3_77;
	setp.lt.s64 	%p140, %rd247, %rd72;
	selp.f32 	%f204, %f203, %f67, %p140;
	min.s64 	%rd248, %rd247, %rd72;
$L__BB3_77:
	mov.b32 	%r286, %f204;
	mov.b32 	%r302, 16;
	mov.b32 	%r304, -1;
	// begin inline asm
	shfl.sync.down.b32 %r285, %r286, %r302, %r216, %r304;
	// end inline asm
	mov.b32 	%f70, %r285;
	// begin inline asm
	shfl.sync.down.b32 %r290, %r291, %r302, %r216, %r304;
	// end inline asm
	mov.b64 	{%r296, %r301}, %rd248;
	// begin inline asm
	shfl.sync.down.b32 %r295, %r296, %r302, %r216, %r304;
	// end inline asm
	// begin inline asm
	shfl.sync.down.b32 %r300, %r301, %r302, %r216, %r304;
	// end inline asm
	mov.b64 	%rd75, {%r295, %r300};
	add.s32 	%r305, %r197, 16;
	setp.gt.s32 	%p141, %r305, %r216;
	setp.lt.f32 	%p142, %f204, %f70;
	or.pred  	%p143, %p141, %p142;
	mov.f32 	%f242, %f204;
	mov.u64 	%rd286, %rd248;
	@%p143 bra 	$L__BB3_80;
	setp.gt.f32 	%p144, %f204, %f70;
	mov.f32 	%f242, %f70;
	mov.u64 	%rd286, %rd75;
	@%p144 bra 	$L__BB3_80;
	setp.lt.s64 	%p145, %rd248, %rd75;
	selp.f32 	%f242, %f204, %f70, %p145;
	min.s64 	%rd286, %rd248, %rd75;
$L__BB3_80:
	setp.ne.s32 	%p146, %r197, 0;
	@%p146 bra 	$L__BB3_82;
	shr.u32 	%r306, %r5, 1;
	and.b32  	%r307, %r306, 496;
	mov.u32 	%r308, _ZN6thrust24THRUST_300001_SM_1000_NS8cuda_cub4core6detail5shmemE;
	add.s32 	%r309, %r308, %r307;
	st.shared.f32 	[%r309+8], %f242;
	st.shared.u64 	[%r309+16], %rd286;
$L__BB3_82:
	bar.sync 	0;
	setp.ne.s32 	%p147, %r5, 0;
	@%p147 bra 	$L__BB3_201;
	setp.lt.s32 	%p148, %r4, 33;
	mov.f32 	%f206, %f242;
	mov.u64 	%rd250, %rd286;
	@%p148 bra 	$L__BB3_87;
	ld.shared.f32 	%f73, [_ZN6thrust24THRUST_300001_SM_1000_NS8cuda_cub4core6detail5shmemE+24];
	ld.shared.u64 	%rd78, [_ZN6thrust24THRUST_300001_SM_1000_NS8cuda_cub4core6detail5shmemE+32];
	setp.lt.f32 	%p149, %f242, %f73;
	mov.f32 	%f206, %f242;
	mov.u64 	%rd250, %rd286;
	@%p149 bra 	$L__BB3_87;
	setp.lt.f32 	%p150, %f73, %f242;
	mov.f32 	%f206, %f73;
	mov.u64 	%rd250, %rd78;
	@%p150 bra 	$L__BB3_87;
	setp.lt.s64 	%p151, %rd286, %rd78;
	selp.f32 	%f206, %f242, %f73, %p151;
	min.s64 	%rd250, %rd286, %rd78;
$L__BB3_87:
	setp.lt.s32 	%p152, %r4, 65;
	mov.f32 	%f207, %f206;
	mov.u64 	%rd251, %rd250;
	@%p152 bra 	$L__BB3_91;
	ld.shared.f32 	%f76, [_ZN6thrust24THRUST_300001_SM_1000_NS8cuda_cub4core6detail5shmemE+40];
	ld.shared.u64 	%rd81, [_ZN6thrust24THRUST_300001_SM_1000_NS8cuda_cub4core6detail5shmemE+48];
	setp.lt.f32 	%p153, %f206, %f76;
	mov.f32 	%f207, %f206;
	mov.u64 	%rd251, %rd250;
	@%p153 bra 	$L__BB3_91;
	setp.lt.f32 	%p154, %f76, %f206;
	mov.f32 	%f207, %f76;
	mov.u64 	%rd251, %rd81;
	@%p154 bra 	$L__BB3_91;
	setp.lt.s64 	%p155, %rd250, %rd81;
	selp.f32 	%f207, %f206, %f76, %p155;
	min.s64 	%rd251, %rd250, %rd81;
$L__BB3_91:
	setp.lt.s32 	%p156, %r4, 97;
	mov.f32 	%f208, %f207;
	mov.u64 	%rd252, %rd251;
	@%p156 bra 	$L__BB3_95;
	ld.shared.f32 	%f79, [_ZN6thrust24THRUST_300001_SM_1000_NS8cuda_cub4core6detail5shmemE+56];
	ld.shared.u64 	%rd84, [_ZN6thrust24THRUST_300001_SM_1000_NS8cuda_cub4core6detail5shmemE+64];
	setp.lt.f32 	%p157, %f207, %f79;
	mov.f32 	%f208, %f207;
	mov.u64 	%rd252, %rd251;
	@%p157 bra 	$L__BB3_95;
	setp.lt.f32 	%p158, %f79, %f207;
	mov.f32 	%f208, %f79;
	mov.u64 	%rd252, %rd84;
	@%p158 bra 	$L__BB3_95;
	setp.lt.s64 	%p159, %rd251, %rd84;
	selp.f32 	%f208, %f207, %f79, %p159;
	min.s64 	%rd252, %rd251, %rd84;
$L__BB3_95:
	setp.lt.s32 	%p160, %r4, 129;
	mov.f32 	%f209, %f208;
	mov.u64 	%rd253, %rd252;
	@%p160 bra 	$L__BB3_99;
	ld.shared.f32 	%f82, [_ZN6thrust24THRUST_300001_SM_1000_NS8cuda_cub4core6detail5shmemE+72];
	ld.shared.u64 	%rd87, [_ZN6thrust24THRUST_300001_SM_1000_NS8cuda_cub4core6detail5shmemE+80];
	setp.lt.f32 	%p161, %f208, %f82;
	mov.f32 	%f209, %f208;
	mov.u64 	%rd253, %rd252;
	@%p161 bra 	$L__BB3_99;
	setp.lt.f32 	%p162, %f82, %f208;
	mov.f32 	%f209, %f82;
	mov.u64 	%rd253, %rd87;
	@%p162 bra 	$L__BB3_99;
	setp.lt.s64 	%p163, %rd252, %rd87;
	selp.f32 	%f209, %f208, %f82, %p163;
	min.s64 	%rd253, %rd252, %rd87;
$L__BB3_99:
	setp.lt.s32 	%p164, %r4, 161;
	mov.f32 	%f210, %f209;
	mov.u64 	%rd254, %rd253;
	@%p164 bra 	$L__BB3_103;
	ld.shared.f32 	%f85, [_ZN6thrust24THRUST_300001_SM_1000_NS8cuda_cub4core6detail5shmemE+88];
	ld.shared.u64 	%rd90, [_ZN6thrust24THRUST_300001_SM_1000_NS8cuda_cub4core6detail5shmemE+96];
	setp.lt.f32 	%p165, %f209, %f85;
	mov.f32 	%f210, %f209;
	mov.u64 	%rd254, %rd253;
	@%p165 bra 	$L__BB3_103;
	setp.lt.f32 	%p166, %f85, %f209;
	mov.f32 	%f210, %f85;
	mov.u64 	%rd254, %rd90;
	@%p166 bra 	$L__BB3_103;
	setp.lt.s64 	%p167, %rd253, %rd90;
	selp.f32 	%f210, %f209, %f85, %p167;
	min.s64 	%rd254, %rd253, %rd90;
$L__BB3_103:
	setp.lt.s32 	%p168, %r4, 193;
	mov.f32 	%f211, %f210;
	mov.u64 	%rd255, %rd254;
	@%p168 bra 	$L__BB3_107;
	ld.shared.f32 	%f88, [_ZN6thrust24THRUST_300001_SM_1000_NS8cuda_cub4core6detail5shmemE+104];
	ld.shared.u64 	%rd93, [_ZN6thrust24THRUST_300001_SM_1000_NS8cuda_cub4core6detail5shmemE+112];
	setp.lt.f32 	%p169, %f210, %f88;
	mov.f32 	%f211, %f210;
	mov.u64 	%rd255, %rd254;
	@%p169 bra 	$L__BB3_107;
	setp.lt.f32 	%p170, %f88, %f210;
	mov.f32 	%f211, %f88;
	mov.u64 	%rd255, %rd93;
	@%p170 bra 	$L__BB3_107;
	setp.lt.s64 	%p171, %rd254, %rd93;
	selp.f32 	%f211, %f210, %f88, %p171;
	min.s64 	%rd255, %rd254, %rd93;
$L__BB3_107:
	setp.lt.s32 	%p172, %r4, 225;
	mov.f32 	%f242, %f211;
	mov.u64 	%rd286, %rd255;
	@%p172 bra 	$L__BB3_201;
	ld.shared.f32 	%f91, [_ZN6thrust24THRUST_300001_SM_1000_NS8cuda_cub4core6detail5shmemE+120];
	ld.shared.u64 	%rd96, [_ZN6thrust24THRUST_300001_SM_1000_NS8cuda_cub4core6detail5shmemE+128];
	setp.lt.f32 	%p173, %f211, %f91;
	mov.f32 	%f242, %f211;
	mov.u64 	%rd286, %rd255;
	@%p173 bra 	$L__BB3_201;
	setp.lt.f32 	%p174, %f91, %f211;
	mov.f32 	%f242, %f91;
	mov.u64 	%rd286, %rd96;
	@%p174 bra 	$L__BB3_201;
	setp.lt.s64 	%p175, %rd255, %rd96;
	selp.f32 	%f242, %f211, %f91, %p175;
	min.s64 	%rd286, %rd255, %rd96;
	bra.uni 	$L__BB3_201;
$L__BB3_111:
	mov.u32 	%r35, %tid.x;
	cvt.s64.s32 	%rd186, %r2;
	add.s64 	%rd98, %rd3, %rd186;
	cvt.u64.u32 	%rd99, %r35;
	add.s64 	%rd187, %rd99, %rd186;
	shl.b64 	%rd188, %rd187, 2;
	add.s64 	%rd189, %rd2, %rd188;
	ld.global.f32 	%f172, [%rd189];
	add.s32 	%r69, %r35, 256;
	cvt.u64.u32 	%rd190, %r69;
	ld.global.f32 	%f173, [%rd189+1024];
	add.s32 	%r70, %r35, 512;
	cvt.u64.u32 	%rd191, %r70;
	ld.global.f32 	%f174, [%rd189+2048];
	ld.global.f32 	%f93, [%rd189+3072];
	or.b32  	%r71, %r35, 1024;
	cvt.u64.u32 	%rd100, %r71;
	add.s64 	%rd101, %rd98, %rd100;
	ld.global.f32 	%f94, [%rd189+4096];
	setp.lt.f32 	%p2, %f173, %f172;
	selp.f32 	%f175, %f173, %f172, %p2;
	selp.b64 	%rd192, %rd190, %rd99, %p2;
	setp.lt.f32 	%p3, %f174, %f175;
	selp.f32 	%f95, %f174, %f175, %p3;
	selp.b64 	%rd102, %rd191, %rd192, %p3;
	setp.lt.f32 	%p4, %f95, %f93;
	mov.f32 	%f212, %f95;
	mov.u64 	%rd256, %rd102;
	@%p4 bra 	$L__BB3_114;
	add.s32 	%r72, %r35, 768;
	cvt.u64.u32 	%rd256, %r72;
	setp.lt.f32 	%p5, %f93, %f95;
	mov.f32 	%f212, %f93;
	@%p5 bra 	$L__BB3_114;
	mov.f32 	%f212, %f95;
	mov.u64 	%rd256, %rd102;
$L__BB3_114:
	add.s64 	%rd105, %rd98, %rd256;
	setp.lt.f32 	%p6, %f212, %f94;
	mov.f32 	%f230, %f212;
	mov.u64 	%rd274, %rd105;
	@%p6 bra 	$L__BB3_117;
	setp.lt.f32 	%p7, %f94, %f212;
	mov.f32 	%f230, %f94;
	mov.u64 	%rd274, %rd101;
	@%p7 bra 	$L__BB3_117;
	setp.lt.s64 	%p8, %rd256, %rd100;
	selp.f32 	%f230, %f212, %f94, %p8;
	selp.b64 	%rd274, %rd105, %rd101, %p8;
$L__BB3_117:
	setp.le.s32 	%p9, %r66, %r3;
	@%p9 bra 	$L__BB3_162;
	setp.ne.s32 	%p10, %r35, 0;
	@%p10 bra 	$L__BB3_120;
	atom.global.add.u32 	%r73, [%rd1+4], 1280;
	add.s32 	%r74, %r73, %r3;
	st.shared.u32 	[_ZN6thrust24THRUST_300001_SM_1000_NS8cuda_cub4core6detail5shmemE+152], %r74;
$L__BB3_120:
	bar.sync 	0;
	ld.shared.u32 	%r427, [_ZN6thrust24THRUST_300001_SM_1000_NS8cuda_cub4core6detail5shmemE+152];
	add.s32 	%r75, %r427, 1280;
	setp.gt.s32 	%p11, %r75, %r66;
	@%p11 bra 	$L__BB3_139;
$L__BB3_121:
	cvt.s64.s32 	%rd193, %r427;
	add.s64 	%rd194, %rd99, %rd193;
	shl.b64 	%rd195, %rd194, 2;
	add.s64 	%rd196, %rd2, %rd195;
	add.s64 	%rd109, %rd194, %rd3;
	ld.global.f32 	%f100, [%rd196];
	add.s64 	%rd110, %rd109, 256;
	ld.global.f32 	%f101, [%rd196+1024];
	add.s64 	%rd111, %rd109, 512;
	ld.global.f32 	%f102, [%rd196+2048];
	add.s64 	%rd112, %rd109, 768;
	ld.global.f32 	%f103, [%rd196+3072];
	add.s64 	%rd113, %rd109, 1024;
	ld.global.f32 	%f104, [%rd196+4096];
	setp.lt.f32 	%p12, %f230, %f100;
	mov.f32 	%f215, %f230;
	mov.u64 	%rd259, %rd274;
	@%p12 bra 	$L__BB3_124;
	setp.lt.f32 	%p13, %f100, %f230;
	mov.f32 	%f215, %f100;
	mov.u64 	%rd259, %rd109;
	@%p13 bra 	$L__BB3_124;
	setp.lt.s64 	%p14, %rd274, %rd109;
	selp.f32 	%f215, %f230, %f100, %p14;
	min.s64 	%rd259, %rd274, %rd109;
$L__BB3_124:
	setp.lt.f32 	%p15, %f215, %f101;
	mov.f32 	%f216, %f215;
	mov.u64 	%rd260, %rd259;
	@%p15 bra 	$L__BB3_127;
	setp.lt.f32 	%p16, %f101, %f215;
	mov.f32 	%f216, %f101;
	mov.u64 	%rd260, %rd110;
	@%p16 bra 	$L__BB3_127;
	setp.lt.s64 	%p17, %rd259, %rd110;
	selp.f32 	%f216, %f215, %f101, %p17;
	min.s64 	%rd260, %rd259, %rd110;
$L__BB3_127:
	setp.lt.f32 	%p18, %f216, %f102;
	mov.f32 	%f217, %f216;
	mov.u64 	%rd261, %rd260;
	@%p18 bra 	$L__BB3_130;
	setp.lt.f32 	%p19, %f102, %f216;
	mov.f32 	%f217, %f102;
	mov.u64 	%rd261, %rd111;
	@%p19 bra 	$L__BB3_130;
	setp.lt.s64 	%p20, %rd260, %rd111;
	selp.f32 	%f217, %f216, %f102, %p20;
	min.s64 	%rd261, %rd260, %rd111;
$L__BB3_130:
	setp.lt.f32 	%p21, %f217, %f103;
	mov.f32 	%f218, %f217;
	mov.u64 	%rd262, %rd261;
	@%p21 bra 	$L__BB3_133;
	setp.lt.f32 	%p22, %f103, %f217;
	mov.f32 	%f218, %f103;
	mov.u64 	%rd262, %rd112;
	@%p22 bra 	$L__BB3_133;
	setp.lt.s64 	%p23, %rd261, %rd112;
	selp.f32 	%f218, %f217, %f103, %p23;
	min.s64 	%rd262, %rd261, %rd112;
$L__BB3_133:
	setp.lt.f32 	%p24, %f218, %f104;
	mov.f32 	%f230, %f218;
	mov.u64 	%rd274, %rd262;
	@%p24 bra 	$L__BB3_136;
	setp.lt.f32 	%p25, %f104, %f218;
	mov.f32 	%f230, %f104;
	mov.u64 	%rd274, %rd113;
	@%p25 bra 	$L__BB3_136;
	setp.lt.s64 	%p26, %rd262, %rd113;
	selp.f32 	%f230, %f218, %f104, %p26;
	min.s64 	%rd274, %rd262, %rd113;
$L__BB3_136:
	setp.ne.s32 	%p27, %r35, 0;
	bar.sync 	0;
	@%p27 bra 	$L__BB3_138;
	atom.global.add.u32 	%r76, [%rd1+4], 1280;
	add.s32 	%r77, %r76, %r3;
	st.shared.u32 	[_ZN6thrust24THRUST_300001_SM_1000_NS8cuda_cub4core6detail5shmemE+152], %r77;
$L__BB3_138:
	bar.sync 	0;
	ld.shared.u32 	%r427, [_ZN6thrust24THRUST_300001_SM_1000_NS8cuda_cub4core6detail5shmemE+152];
	add.s32 	%r78, %r427, 1280;
	setp.le.s32 	%p28, %r78, %r66;
	@%p28 bra 	$L__BB3_121;
$L__BB3_139:
	setp.le.s32 	%p29, %r66, %r427;
	@%p29 bra 	$L__BB3_162;
	sub.s32 	%r40, %r66, %r427;
	setp.ge.s32 	%p30, %r35, %r40;
	@%p30 bra 	$L__BB3_162;
	not.b32 	%r79, %r35;
	add.s32 	%r80, %r66, %r79;
	sub.s32 	%r41, %r80, %r427;
	and.b32  	%r81, %r41, 768;
	setp.eq.s32 	%p31, %r81, 768;
	mov.u32 	%r431, %r35;
	@%p31 bra 	$L__BB3_147;
	add.s32 	%r429, %r35, %r427;
	shr.u32 	%r82, %r41, 8;
	add.s32 	%r83, %r82, 1;
	and.b32  	%r84, %r83, 3;
	neg.s32 	%r428, %r84;
	mov.u32 	%r431, %r35;
$L__BB3_143:
	.pragma "nounroll";
	mov.u64 	%rd125, %rd274;
	mov.f32 	%f116, %f230;
	cvt.s64.s32 	%rd198, %r429;
	add.s64 	%rd126, %rd3, %rd198;
	mul.wide.s32 	%rd199, %r429, 4;
	add.s64 	%rd200, %rd2, %rd199;
	ld.global.f32 	%f117, [%rd200];
	setp.lt.f32 	%p32, %f116, %f117;
	@%p32 bra 	$L__BB3_146;
	setp.lt.f32 	%p33, %f117, %f116;
	mov.f32 	%f230, %f117;
	mov.u64 	%rd274, %rd126;
	@%p33 bra 	$L__BB3_146;
	setp.lt.s64 	%p34, %rd125, %rd126;
	selp.f32 	%f230, %f116, %f117, %p34;
	min.s64 	%rd274, %rd125, %rd126;
$L__BB3_146:
	add.s32 	%r431, %r431, 256;
	add.s32 	%r429, %r429, 256;
	add.s32 	%r428, %r428, 1;
	setp.ne.s32 	%p35, %r428, 0;
	@%p35 bra 	$L__BB3_143;
$L__BB3_147:
	setp.lt.u32 	%p36, %r41, 768;
	@%p36 bra 	$L__BB3_162;
	add.s32 	%r432, %r431, %r427;
	add.s32 	%r435, %r432, 256;
	add.s32 	%r434, %r432, 512;
	add.s32 	%r433, %r432, 768;
	add.s64 	%rd131, %rd2, 2048;
$L__BB3_149:
	cvt.s64.s32 	%rd201, %r435;
	add.s64 	%rd133, %rd3, %rd201;
	cvt.s64.s32 	%rd202, %r434;
	add.s64 	%rd134, %rd3, %rd202;
	cvt.s64.s32 	%rd203, %r433;
	add.s64 	%rd135, %rd3, %rd203;
	cvt.s64.s32 	%rd204, %r432;
	mul.wide.s32 	%rd205, %r432, 4;
	add.s64 	%rd136, %rd131, %rd205;
	add.s64 	%rd137, %rd3, %rd204;
	ld.global.f32 	%f123, [%rd136+-2048];
	setp.lt.f32 	%p37, %f230, %f123;
	mov.f32 	%f226, %f230;
	mov.u64 	%rd270, %rd274;
	@%p37 bra 	$L__BB3_152;
	setp.lt.f32 	%p38, %f123, %f230;
	mov.f32 	%f226, %f123;
	mov.u64 	%rd270, %rd137;
	@%p38 bra 	$L__BB3_152;
	setp.lt.s64 	%p39, %rd274, %rd137;
	selp.f32 	%f226, %f230, %f123, %p39;
	min.s64 	%rd270, %rd274, %rd137;
$L__BB3_152:
	ld.global.f32 	%f126, [%rd136+-1024];
	setp.lt.f32 	%p40, %f226, %f126;
	mov.f32 	%f227, %f226;
	mov.u64 	%rd271, %rd270;
	@%p40 bra 	$L__BB3_155;
	setp.lt.f32 	%p41, %f126, %f226;
	mov.f32 	%f227, %f126;
	mov.u64 	%rd271, %rd133;
	@%p41 bra 	$L__BB3_155;
	setp.lt.s64 	%p42, %rd270, %rd133;
	selp.f32 	%f227, %f226, %f126, %p42;
	min.s64 	%rd271, %rd270, %rd133;
$L__BB3_155:
	ld.global.f32 	%f129, [%rd136];
	setp.lt.f32 	%p43, %f227, %f129;
	mov.f32 	%f228, %f227;
	mov.u64 	%rd272, %rd271;
	@%p43 bra 	$L__BB3_158;
	setp.lt.f32 	%p44, %f129, %f227;
	mov.f32 	%f228, %f129;
	mov.u64 	%rd272, %rd134;
	@%p44 bra 	$L__BB3_158;
	setp.lt.s64 	%p45, %rd271, %rd134;
	selp.f32 	%f228, %f227, %f129, %p45;
	min.s64 	%rd272, %rd271, %rd134;
$L__BB3_158:
	ld.global.f32 	%f132, [%rd136+1024];
	setp.lt.f32 	%p46, %f228, %f132;
	mov.f32 	%f230, %f228;
	mov.u64 	%rd274, %rd272;
	@%p46 bra 	$L__BB3_161;
	setp.lt.f32 	%p47, %f132, %f228;
	mov.f32 	%f230, %f132;
	mov.u64 	%rd274, %rd135;
	@%p47 bra 	$L__BB3_161;
	setp.lt.s64 	%p48, %rd272, %rd135;
	selp.f32 	%f230, %f228, %f132, %p48;
	min.s64 	%rd274, %rd272, %rd135;
$L__BB3_161:
	add.s32 	%r431, %r431, 1024;
	add.s32 	%r435, %r435, 1024;
	add.s32 	%r434, %r434, 1024;
	add.s32 	%r433, %r433, 1024;
	add.s32 	%r432, %r432, 1024;
	setp.lt.s32 	%p49, %r431, %r40;
	@%p49 bra 	$L__BB3_149;
$L__BB3_162:
	// begin inline asm
	mov.u32 %r85, %laneid;
	// end inline asm
	mov.b32 	%r87, %f230;
	mov.b32 	%r103, 1;
	mov.b32 	%r104, 31;
	mov.b32 	%r105, -1;
	// begin inline asm
	shfl.sync.down.b32 %r86, %r87, %r103, %r104, %r105;
	// end inline asm
	mov.b32 	%f136, %r86;
	// begin inline asm
	shfl.sync.down.b32 %r91, %r92, %r103, %r104, %r105;
	// end inline asm
	mov.b64 	{%r97, %r102}, %rd274;
	// begin inline asm
	shfl.sync.down.b32 %r96, %r97, %r103, %r104, %r105;
	// end inline asm
	// begin inline asm
	shfl.sync.down.b32 %r101, %r102, %r103, %r104, %r105;
	// end inline asm
	mov.b64 	%rd147, {%r96, %r101};
	setp.gt.s32 	%p50, %r85, 30;
	setp.lt.f32 	%p51, %f230, %f136;
	or.pred  	%p52, %p50, %p51;
	mov.f32 	%f231, %f230;
	mov.u64 	%rd275, %rd274;
	@%p52 bra 	$L__BB3_165;
	setp.gt.f32 	%p53, %f230, %f136;
	mov.f32 	%f231, %f136;
	mov.u64 	%rd275, %rd147;
	@%p53 bra 	$L__BB3_165;
	setp.lt.s64 	%p54, %rd274, %rd147;
	selp.f32 	%f231, %f230, %f136, %p54;
	min.s64 	%rd275, %rd274, %rd147;
$L__BB3_165:
	mov.b32 	%r107, %f231;
	mov.b32 	%r123, 2;
	mov.b32 	%r124, 31;
	mov.b32 	%r125, -1;
	// begin inline asm
	shfl.sync.down.b32 %r106, %r107, %r123, %r124, %r125;
	// end inline asm
	mov.b32 	%f139, %r106;
	// begin inline asm
	shfl.sync.down.b32 %r111, %r112, %r123, %r124, %r125;
	// end inline asm
	mov.b64 	{%r117, %r122}, %rd275;
	// begin inline asm
	shfl.sync.down.b32 %r116, %r117, %r123, %r124, %r125;
	// end inline asm
	// begin inline asm
	shfl.sync.down.b32 %r121, %r122, %r123, %r124, %r125;
	// end inline asm
	mov.b64 	%rd150, {%r116, %r121};
	setp.gt.s32 	%p55, %r85, 29;
	setp.lt.f32 	%p56, %f231, %f139;
	or.pred  	%p57, %p55, %p56;
	mov.f32 	%f232, %f231;
	mov.u64 	%rd276, %rd275;
	@%p57 bra 	$L__BB3_168;
	setp.gt.f32 	%p58, %f231, %f139;
	mov.f32 	%f232, %f139;
	mov.u64 	%rd276, %rd150;
	@%p58 bra 	$L__BB3_168;
	setp.lt.s64 	%p59, %rd275, %rd150;
	selp.f32 	%f232, %f231, %f139, %p59;
	min.s64 	%rd276, %rd275, %rd150;
$L__BB3_168:
	mov.b32 	%r127, %f232;
	mov.b32 	%r143, 4;
	mov.b32 	%r144, 31;
	mov.b32 	%r145, -1;
	// begin inline asm
	shfl.sync.down.b32 %r126, %r127, %r143, %r144, %r145;
	// end inline asm
	mov.b32 	%f142, %r126;
	// begin inline asm
	shfl.sync.down.b32 %r131, %r132, %r143, %r144, %r145;
	// end inline asm
	mov.b64 	{%r137, %r142}, %rd276;
	// begin inline asm
	shfl.sync.down.b32 %r136, %r137, %r143, %r144, %r145;
	// end inline asm
	// begin inline asm
	shfl.sync.down.b32 %r141, %r142, %r143, %r144, %r145;
	// end inline asm
	mov.b64 	%rd153, {%r136, %r141};
	setp.gt.s32 	%p60, %r85, 27;
	setp.lt.f32 	%p61, %f232, %f142;
	or.pred  	%p62, %p60, %p61;
	mov.f32 	%f233, %f232;
	mov.u64 	%rd277, %rd276;
	@%p62 bra 	$L__BB3_171;
	setp.gt.f32 	%p63, %f232, %f142;
	mov.f32 	%f233, %f142;
	mov.u64 	%rd277, %rd153;
	@%p63 bra 	$L__BB3_171;
	setp.lt.s64 	%p64, %rd276, %rd153;
	selp.f32 	%f233, %f232, %f142, %p64;
	min.s64 	%rd277, %rd276, %rd153;
$L__BB3_171:
	mov.b32 	%r147, %f233;
	mov.b32 	%r163, 8;
	mov.b32 	%r164, 31;
	mov.b32 	%r165, -1;
	// begin inline asm
	shfl.sync.down.b32 %r146, %r147, %r163, %r164, %r165;
	// end inline asm
	mov.b32 	%f145, %r146;
	// begin inline asm
	shfl.sync.down.b32 %r151, %r152, %r163, %r164, %r165;
	// end inline asm
	mov.b64 	{%r157, %r162}, %rd277;
	// begin inline asm
	shfl.sync.down.b32 %r156, %r157, %r163, %r164, %r165;
	// end inline asm
	// begin inline asm
	shfl.sync.down.b32 %r161, %r162, %r163, %r164, %r165;
	// end inline asm
	mov.b64 	%rd156, {%r156, %r161};
	setp.gt.s32 	%p65, %r85, 23;
	setp.lt.f32 	%p66, %f233, %f145;
	or.pred  	%p67, %p65, %p66;
	mov.f32 	%f234, %f233;
	mov.u64 	%rd278, %rd277;
	@%p67 bra 	$L__BB3_174;
	setp.gt.f32 	%p68, %f233, %f145;
	mov.f32 	%f234, %f145;
	mov.u64 	%rd278, %rd156;
	@%p68 bra 	$L__BB3_174;
	setp.lt.s64 	%p69, %rd277, %rd156;
	selp.f32 	%f234, %f233, %f145, %p69;
	min.s64 	%rd278, %rd277, %rd156;
$L__BB3_174:
	mov.b32 	%r167, %f234;
	mov.b32 	%r183, 16;
	mov.b32 	%r184, 31;
	mov.b32 	%r185, -1;
	// begin inline asm
	shfl.sync.down.b32 %r166, %r167, %r183, %r184, %r185;
	// end inline asm
	mov.b32 	%f148, %r166;
	// begin inline asm
	shfl.sync.down.b32 %r171, %r172, %r183, %r184, %r185;
	// end inline asm
	mov.b64 	{%r177, %r182}, %rd278;
	// begin inline asm
	shfl.sync.down.b32 %r176, %r177, %r183, %r184, %r185;
	// end inline asm
	// begin inline asm
	shfl.sync.down.b32 %r181, %r182, %r183, %r184, %r185;
	// end inline asm
	mov.b64 	%rd159, {%r176, %r181};
	setp.gt.s32 	%p70, %r85, 15;
	setp.lt.f32 	%p71, %f234, %f148;
	or.pred  	%p72, %p70, %p71;
	mov.f32 	%f242, %f234;
	mov.u64 	%rd286, %rd278;
	@%p72 bra 	$L__BB3_177;
	setp.gt.f32 	%p73, %f234, %f148;
	mov.f32 	%f242, %f148;
	mov.u64 	%rd286, %rd159;
	@%p73 bra 	$L__BB3_177;
	setp.lt.s64 	%p74, %rd278, %rd159;
	selp.f32 	%f242, %f234, %f148, %p74;
	min.s64 	%rd286, %rd278, %rd159;
$L__BB3_177:
	setp.ne.s32 	%p75, %r85, 0;
	@%p75 bra 	$L__BB3_179;
	shr.u32 	%r186, %r35, 1;
	and.b32  	%r187, %r186, 496;
	mov.u32 	%r188, _ZN6thrust24THRUST_300001_SM_1000_NS8cuda_cub4core6detail5shmemE;
	add.s32 	%r189, %r188, %r187;
	st.shared.f32 	[%r189+8], %f242;
	st.shared.u64 	[%r189+16], %rd286;
$L__BB3_179:
	bar.sync 	0;
	setp.ne.s32 	%p76, %r35, 0;
	@%p76 bra 	$L__BB3_201;
	ld.shared.f32 	%f151, [_ZN6thrust24THRUST_300001_SM_1000_NS8cuda_cub4core6detail5shmemE+24];
	ld.shared.u64 	%rd162, [_ZN6thrust24THRUST_300001_SM_1000_NS8cuda_cub4core6detail5shmemE+32];
	setp.lt.f32 	%p77, %f242, %f151;
	mov.f32 	%f236, %f242;
	mov.u64 	%rd280, %rd286;
	@%p77 bra 	$L__BB3_183;
	setp.lt.f32 	%p78, %f151, %f242;
	mov.f32 	%f236, %f151;
	mov.u64 	%rd280, %rd162;
	@%p78 bra 	$L__BB3_183;
	setp.lt.s64 	%p79, %rd286, %rd162;
	selp.f32 	%f236, %f242, %f151, %p79;
	min.s64 	%rd280, %rd286, %rd162;
$L__BB3_183:
	ld.shared.f32 	%f154, [_ZN6thrust24THRUST_300001_SM_1000_NS8cuda_cub4core6detail5shmemE+40];
	ld.shared.u64 	%rd165, [_ZN6thrust24THRUST_300001_SM_1000_NS8cuda_cub4core6detail5shmemE+48];
	setp.lt.f32 	%p80, %f236, %f154;
	mov.f32 	%f237, %f236;
	mov.u64 	%rd281, %rd280;
	@%p80 bra 	$L__BB3_186;
	setp.lt.f32 	%p81, %f154, %f236;
	mov.f32 	%f237, %f154;
	mov.u64 	%rd281, %rd165;
	@%p81 bra 	$L__BB3_186;
	setp.lt.s64 	%p82, %rd280, %rd165;
	selp.f32 	%f237, %f236, %f154, %p82;
	min.s64 	%rd281, %rd280, %rd165;
$L__BB3_186:
	ld.shared.f32 	%f157, [_ZN6thrust24THRUST_300001_SM_1000_NS8cuda_cub4core6detail5shmemE+56];
	ld.shared.u64 	%rd168, [_ZN6thrust24THRUST_300001_SM_1000_NS8cuda_cub4core6detail5shmemE+64];
	setp.lt.f32 	%p83, %f237, %f157;
	mov.f32 	%f238, %f237;
	mov.u64 	%rd282, %rd281;
	@%p83 bra 	$L__BB3_189;
	setp.lt.f32 	%p84, %f157, %f237;
	mov.f32 	%f238, %f157;
	mov.u64 	%rd282, %rd168;
	@%p84 bra 	$L__BB3_189;
	setp.lt.s64 	%p85, %rd281, %rd168;
	selp.f32 	%f238, %f237, %f157, %p85;
	min.s64 	%rd282, %rd281, %rd168;
$L__BB3_189:
	ld.shared.f32 	%f160, [_ZN6thrust24THRUST_300001_SM_1000_NS8cuda_cub4core6detail5shmemE+72];
	ld.shared.u64 	%rd171, [_ZN6thrust24THRUST_300001_SM_1000_NS8cuda_cub4core6detail5shmemE+80];
	setp.lt.f32 	%p86, %f238, %f160;
	mov.f32 	%f239, %f238;
	mov.u64 	%rd283, %rd282;
	@%p86 bra 	$L__BB3_192;
	setp.lt.f32 	%p87, %f160, %f238;
	mov.f32 	%f239, %f160;
	mov.u64 	%rd283, %rd171;
	@%p87 bra 	$L__BB3_192;
	setp.lt.s64 	%p88, %rd282, %rd171;
	selp.f32 	%f239, %f238, %f160, %p88;
	min.s64 	%rd283, %rd282, %rd171;
$L__BB3_192:
	ld.shared.f32 	%f163, [_ZN6thrust24THRUST_300001_SM_1000_NS8cuda_cub4core6detail5shmemE+88];
	ld.shared.u64 	%rd174, [_ZN6thrust24THRUST_300001_SM_1000_NS8cuda_cub4core6detail5shmemE+96];
	setp.lt.f32 	%p89, %f239, %f163;
	mov.f32 	%f240, %f239;
	mov.u64 	%rd284, %rd283;
	@%p89 bra 	$L__BB3_195;
	setp.lt.f32 	%p90, %f163, %f239;
	mov.f32 	%f240, %f163;
	mov.u64 	%rd284, %rd174;
	@%p90 bra 	$L__BB3_195;
	setp.lt.s64 	%p91, %rd283, %rd174;
	selp.f32 	%f240, %f239, %f163, %p91;
	min.s64 	%rd284, %rd283, %rd174;
$L__BB3_195:
	ld.shared.f32 	%f166, [_ZN6thrust24THRUST_300001_SM_1000_NS8cuda_cub4core6detail5shmemE+104];
	ld.shared.u64 	%rd177, [_ZN6thrust24THRUST_300001_SM_1000_NS8cuda_cub4core6detail5shmemE+112];
	setp.lt.f32 	%p92, %f240, %f166;
	mov.f32 	%f241, %f240;
	mov.u64 	%rd285, %rd284;
	@%p92 bra 	$L__BB3_198;
	setp.lt.f32 	%p93, %f166, %f240;
	mov.f32 	%f241, %f166;
	mov.u64 	%rd285, %rd177;
	@%p93 bra 	$L__BB3_198;
	setp.lt.s64 	%p94, %rd284, %rd177;
	selp.f32 	%f241, %f240, %f166, %p94;
	min.s64 	%rd285, %rd284, %rd177;
$L__BB3_198:
	ld.shared.f32 	%f169, [_ZN6thrust24THRUST_300001_SM_1000_NS8cuda_cub4core6detail5shmemE+120];
	ld.shared.u64 	%rd180, [_ZN6thrust24THRUST_300001_SM_1000_NS8cuda_cub4core6detail5shmemE+128];
	setp.lt.f32 	%p95, %f241, %f169;
	mov.f32 	%f242, %f241;
	mov.u64 	%rd286, %rd285;
	@%p95 bra 	$L__BB3_201;
	setp.lt.f32 	%p96, %f169, %f241;
	mov.f32 	%f242, %f169;
	mov.u64 	%rd286, %rd180;
	@%p96 bra 	$L__BB3_201;
	setp.lt.s64 	%p97, %rd285, %rd180;
	selp.f32 	%f242, %f241, %f169, %p97;
	min.s64 	%rd286, %rd285, %rd180;
$L__BB3_201:
	mov.u32 	%r415, %tid.x;
	setp.ne.s32 	%p224, %r415, 0;
	@%p224 bra 	$L__BB3_203;
	ld.param.u64 	%rd222, [_ZN6thrust24THRUST_300001_SM_1000_NS8cuda_cub4core6detail13_kernel_agentINS1_8__reduce11ReduceAgentINS0_12zip_iteratorIN4cuda3std3__45tupleIJNS0_10device_ptrIfEENS0_17counting_iteratorIlNS0_11use_defaultESF_SF_EEEEEEEPNSB_IJflEEESJ_iNS1_9__extrema9arg_min_fIflNSA_4lessIfEEEEEEJSI_SK_iN3cub18CUB_300001_SM_100013GridEvenShareIiEENSS_9GridQueueIjEESP_EEEvDpT0__param_1];
	cvta.to.global.u64 	%rd219, %rd222;
	mul.wide.u32 	%rd220, %r1, 16;
	add.s64 	%rd221, %rd219, %rd220;
	st.global.f32 	[%rd221], %f242;
	st.global.u64 	[%rd221+8], %rd286;
$L__BB3_203:
	ret;

}
	// .globl	_ZN6thrust24THRUST_300001_SM_1000_NS8cuda_cub4core6detail13_kernel_agentINS1_8__reduce10DrainAgentIiEEJN3cub18CUB_300001_SM_10009GridQueueIjEEiEEEvDpT0_
.visible .entry _ZN6thrust24THRUST_300001_SM_1000_NS8cuda_cub4core6detail13_kernel_agentINS1_8__reduce10DrainAgentIiEEJN3cub18CUB_300001_SM_10009GridQueueIjEEiEEEvDpT0_(
	.param .align 8 .b8 _ZN6thrust24THRUST_300001_SM_1000_NS8cuda_cub4core6detail13_kernel_agentINS1_8__reduce10DrainAgentIiEEJN3cub18CUB_300001_SM_10009GridQueueIjEEiEEEvDpT0__param_0[8],
	.param .u32 _ZN6thrust24THRUST_300001_SM_1000_NS8cuda_cub4core6detail13_kernel_agentINS1_8__reduce10DrainAgentIiEEJN3cub18CUB_300001_SM_10009GridQueueIjEEiEEEvDpT0__param_1
)
.maxntid 1
{
	.reg .b32 	%r<3>;
	.reg .b64 	%rd<3>;

	ld.param.u64 	%rd1, [_ZN6thrust24THRUST_300001_SM_1000_NS8cuda_cub4core6detail13_kernel_agentINS1_8__reduce10DrainAgentIiEEJN3cub18CUB_300001_SM_10009GridQueueIjEEiEEEvDpT0__param_0];
	ld.param.u32 	%r1, [_ZN6thrust24THRUST_300001_SM_1000_NS8cuda_cub4core6detail13_kernel_agentINS1_8__reduce10DrainAgentIiEEJN3cub18CUB_300001_SM_10009GridQueueIjEEiEEEvDpT0__param_1];
	cvta.to.global.u64 	%rd2, %rd1;
	st.global.u32 	[%rd2], %r1;
	mov.b32 	%r2, 0;
	st.global.u32 	[%rd2+4], %r2;
	ret;

}
	// .globl	_ZN6thrust24THRUST_300001_SM_1000_NS8cuda_cub4core6detail13_kernel_agentINS1_8__reduce11ReduceAgentIPN4cuda3std3__45tupleIJflEEESC_SB_iNS1_9__extrema9arg_min_fIflNS9_4lessIfEEEEEEJSC_SC_iSH_EEEvDpT0_
.visible .entry _ZN6thrust24THRUST_300001_SM_1000_NS8cuda_cub4core6detail13_kernel_agentINS1_8__reduce11ReduceAgentIPN4cuda3std3__45tupleIJflEEESC_SB_iNS1_9__extrema9arg_min_fIflNS9_4lessIfEEEEEEJSC_SC_iSH_EEEvDpT0_(
	.param .u64 .ptr .align 1 _ZN6thrust24THRUST_300001_SM_1000_NS8cuda_cub4core6detail13_kernel_agentINS1_8__reduce11ReduceAgentIPN4cuda3std3__45tupleIJflEEESC_SB_iNS1_9__extrema9arg_min_fIflNS9_4lessIfEEEEEEJSC_SC_iSH_EEEvDpT0__param_0,
	.param .u64 .ptr .align 1 _ZN6thrust24THRUST_300001_SM_1000_NS8cuda_cub4core6detail13_kernel_agentINS1_8__reduce11ReduceAgentIPN4cuda3std3__45tupleIJflEEESC_SB_iNS1_9__extrema9arg_min_fIflNS9_4lessIfEEEEEEJSC_SC_iSH_EEEvDpT0__param_1,
	.param .u32 _ZN6thrust24THRUST_300001_SM_1000_NS8cuda_cub4core6detail13_kernel_agentINS1_8__reduce11ReduceAgentIPN4cuda3std3__45tupleIJflEEESC_SB_iNS1_9__extrema9arg_min_fIflNS9_4lessIfEEEEEEJSC_SC_iSH_EEEvDpT0__param_2,
	.param .align 1 .b8 _ZN6thrust24THRUST_300001_SM_1000_NS8cuda_cub4core6detail13_kernel_agentINS1_8__reduce11ReduceAgentIPN4cuda3std3__45tupleIJflEEESC_SB_iNS1_9__extrema9arg_min_fIflNS9_4lessIfEEEEEEJSC_SC_iSH_EEEvDpT0__param_3[1]
)
.maxntid 256
{
	.reg .pred 	%p<228>;
	.reg .b32 	%r<432>;
	.reg .b32 	%f<248>;
	.reg .b64 	%rd<356>;

	ld.param.u64 	%rd186, [_ZN6thrust24THRUST_300001_SM_1000_NS8cuda_cub4core6detail13_kernel_agentINS1_8__reduce11ReduceAgentIPN4cuda3std3__45tupleIJflEEESC_SB_iNS1_9__extrema9arg_min_fIflNS9_4lessIfEEEEEEJSC_SC_iSH_EEEvDpT0__param_0];
	ld.param.u64 	%rd187, [_ZN6thrust24THRUST_300001_SM_1000_NS8cuda_cub4core6detail13_kernel_agentINS1_8__reduce11ReduceAgentIPN4cuda3std3__45tupleIJflEEESC_SB_iNS1_9__extrema9arg_min_fIflNS9_4lessIfEEEEEEJSC_SC_iSH_EEEvDpT0__param_1];
	ld.param.u32 	%r37, [_ZN6thrust24THRUST_300001_SM_1000_NS8cuda_cub4core6detail13_kernel_agentINS1_8__reduce11ReduceAgentIPN4cuda3std3__45tupleIJflEEESC_SB_iNS1_9__extrema9arg_min_fIflNS9_4lessIfEEEEEEJSC_SC_iSH_EEEvDpT0__param_2];
	setp.eq.s32 	%p1, %r37, 0;
	@%p1 bra 	$L__BB5_205;
	setp.gt.s32 	%p2, %r37, 1279;
	@%p2 bra 	$L__BB5_111;
	mov.u32 	%r1, %tid.x;
	setp.ge.s32 	%p101, %r1, %r37;
	mov.f32 	%f191, 0f00000000;
	mov.b64 	%rd298, 0;
	mov.u32 	%r422, %r1;
	@%p101 bra 	$L__BB5_4;
	mul.wide.u32 	%rd263, %r1, 16;
	add.s64 	%rd260, %rd186, %rd263;
	// begin inline asm
	ld.global.nc.u64 %rd259, [%rd260];
	// end inline asm
	mov.b64 	{%r183, %r184}, %rd259;
	mov.b32 	%f191, %r183;
	add.s64 	%rd262, %rd260, 8;
	// begin inline asm
	ld.global.nc.u64 %rd298, [%rd262];
	// end inline asm
	add.s32 	%r422, %r1, 256;
$L__BB5_4:
	setp.ge.s32 	%p102, %r422, %r37;
	@%p102 bra 	$L__BB5_25;
	not.b32 	%r185, %r422;
	add.s32 	%r4, %r37, %r185;
	and.b32  	%r186, %r4, 768;
	setp.eq.s32 	%p103, %r186, 768;
	@%p103 bra 	$L__BB5_11;
	mul.wide.u32 	%rd265, %r422, 16;
	add.s64 	%rd289, %rd186, %rd265;
	shr.u32 	%r187, %r4, 8;
	add.s32 	%r188, %r187, 1;
	and.b32  	%r189, %r188, 3;
	neg.s32 	%r420, %r189;
$L__BB5_7:
	.pragma "nounroll";
	mov.u64 	%rd5, %rd298;
	mov.f32 	%f3, %f191;
	// begin inline asm
	ld.global.nc.u64 %rd266, [%rd289];
	// end inline asm
	mov.b64 	{%r190, %r191}, %rd266;
	mov.b32 	%f4, %r190;
	add.s64 	%rd269, %rd289, 8;
	// begin inline asm
	ld.global.nc.u64 %rd268, [%rd269];
	// end inline asm
	setp.lt.f32 	%p104, %f3, %f4;
	@%p104 bra 	$L__BB5_10;
	setp.lt.f32 	%p105, %f4, %f3;
	mov.u64 	%rd298, %rd268;
	mov.f32 	%f191, %f4;
	@%p105 bra 	$L__BB5_10;
	setp.lt.s64 	%p106, %rd5, %rd268;
	min.s64 	%rd298, %rd5, %rd268;
	selp.f32 	%f191, %f3, %f4, %p106;
$L__BB5_10:
	add.s32 	%r422, %r422, 256;
	add.s64 	%rd289, %rd289, 4096;
	add.s32 	%r420, %r420, 1;
	setp.ne.s32 	%p107, %r420, 0;
	@%p107 bra 	$L__BB5_7;
$L__BB5_11:
	setp.lt.u32 	%p108, %r4, 768;
	@%p108 bra 	$L__BB5_25;
$L__BB5_12:
	mul.wide.s32 	%rd274, %r422, 16;
	add.s64 	%rd271, %rd186, %rd274;
	// begin inline asm
	ld.global.nc.u64 %rd270, [%rd271];
	// end inline asm
	mov.b64 	{%r192, %r193}, %rd270;
	mov.b32 	%f10, %r192;
	add.s64 	%rd273, %rd271, 8;
	// begin inline asm
	ld.global.nc.u64 %rd272, [%rd273];
	// end inline asm
	setp.lt.f32 	%p109, %f191, %f10;
	mov.u64 	%rd295, %rd298;
	mov.f32 	%f188, %f191;
	@%p109 bra 	$L__BB5_15;
	setp.lt.f32 	%p110, %f10, %f191;
	mov.u64 	%rd295, %rd272;
	mov.f32 	%f188, %f10;
	@%p110 bra 	$L__BB5_15;
	setp.lt.s64 	%p111, %rd298, %rd272;
	min.s64 	%rd295, %rd298, %rd272;
	selp.f32 	%f188, %f191, %f10, %p111;
$L__BB5_15:
	add.s64 	%rd276, %rd271, 4096;
	// begin inline asm
	ld.global.nc.u64 %rd275, [%rd276];
	// end inline asm
	mov.b64 	{%r194, %r195}, %rd275;
	mov.b32 	%f13, %r194;
	add.s64 	%rd278, %rd271, 4104;
	// begin inline asm
	ld.global.nc.u64 %rd277, [%rd278];
	// end inline asm
	setp.lt.f32 	%p112, %f188, %f13;
	mov.u64 	%rd296, %rd295;
	mov.f32 	%f189, %f188;
	@%p112 bra 	$L__BB5_18;
	setp.lt.f32 	%p113, %f13, %f188;
	mov.u64 	%rd296, %rd277;
	mov.f32 	%f189, %f13;
	@%p113 bra 	$L__BB5_18;
	setp.lt.s64 	%p114, %rd295, %rd277;
	min.s64 	%rd296, %rd295, %rd277;
	selp.f32 	%f189, %f188, %f13, %p114;
$L__BB5_18:
	add.s64 	%rd280, %rd271, 8192;
	// begin inline asm
	ld.global.nc.u64 %rd279, [%rd280];
	// end inline asm
	mov.b64 	{%r196, %r197}, %rd279;
	mov.b32 	%f16, %r196;
	add.s64 	%rd282, %rd271, 8200;
	// begin inline asm
	ld.global.nc.u64 %rd281, [%rd282];
	// end inline asm
	setp.lt.f32 	%p115, %f189, %f16;
	mov.u64 	%rd297, %rd296;
	mov.f32 	%f190, %f189;
	@%p115 bra 	$L__BB5_21;
	setp.lt.f32 	%p116, %f16, %f189;
	mov.u64 	%rd297, %rd281;
	mov.f32 	%f190, %f16;
	@%p116 bra 	$L__BB5_21;
	setp.lt.s64 	%p117, %rd296, %rd281;
	min.s64 	%rd297, %rd296, %rd281;
	selp.f32 	%f190, %f189, %f16, %p117;
$L__BB5_21:
	add.s64 	%rd284, %rd271, 12288;
	// begin inline asm
	ld.global.nc.u64 %rd283, [%rd284];
	// end inline asm
	mov.b64 	{%r198, %r199}, %rd283;
	mov.b32 	%f19, %r198;
	add.s64 	%rd286, %rd271, 12296;
	// begin inline asm
	ld.global.nc.u64 %rd285, [%rd286];
	// end inline asm
	setp.lt.f32 	%p118, %f190, %f19;
	mov.u64 	%rd298, %rd297;
	mov.f32 	%f191, %f190;
	@%p118 bra 	$L__BB5_24;
	setp.lt.f32 	%p119, %f19, %f190;
	mov.u64 	%rd298, %rd285;
	mov.f32 	%f191, %f19;
	@%p119 bra 	$L__BB5_24;
	setp.lt.s64 	%p120, %rd297, %rd285;
	min.s64 	%rd298, %rd297, %rd285;
	selp.f32 	%f191, %f190, %f19, %p120;
$L__BB5_24:
	add.s32 	%r422, %r422, 1024;
	setp.lt.s32 	%p121, %r422, %r37;
	@%p121 bra 	$L__BB5_12;
$L__BB5_25:
	setp.lt.s32 	%p122, %r37, 256;
	@%p122 bra 	$L__BB5_65;
	// begin inline asm
	mov.u32 %r313, %laneid;
	// end inline asm
	mov.b32 	%r315, %f191;
	mov.b32 	%r331, 1;
	mov.b32 	%r332, 31;
	mov.b32 	%r333, -1;
	// begin inline asm
	shfl.sync.down.b32 %r314, %r315, %r331, %r332, %r333;
	// end inline asm
	mov.b32 	%f23, %r314;
	// begin inline asm
	shfl.sync.down.b32 %r319, %r320, %r331, %r332, %r333;
	// end inline asm
	mov.b64 	{%r325, %r330}, %rd298;
	// begin inline asm
	shfl.sync.down.b32 %r324, %r325, %r331, %r332, %r333;
	// end inline asm
	// begin inline asm
	shfl.sync.down.b32 %r329, %r330, %r331, %r332, %r333;
	// end inline asm
	mov.b64 	%rd27, {%r324, %r329};
	setp.gt.s32 	%p179, %r313, 30;
	setp.lt.f32 	%p180, %f191, %f23;
	or.pred  	%p181, %p179, %p180;
	mov.u64 	%rd300, %rd298;
	mov.f32 	%f193, %f191;
	@%p181 bra 	$L__BB5_29;
	setp.gt.f32 	%p182, %f191, %f23;
	mov.u64 	%rd300, %rd27;
	mov.f32 	%f193, %f23;
	@%p182 bra 	$L__BB5_29;
	setp.lt.s64 	%p183, %rd298, %rd27;
	min.s64 	%rd300, %rd298, %rd27;
	selp.f32 	%f193, %f191, %f23, %p183;
$L__BB5_29:
	mov.b32 	%r335, %f193;
	mov.b32 	%r351, 2;
	mov.b32 	%r352, 31;
	mov.b32 	%r353, -1;
	// begin inline asm
	shfl.sync.down.b32 %r334, %r335, %r351, %r352, %r353;
	// end inline asm
	mov.b32 	%f26, %r334;
	// begin inline asm
	shfl.sync.down.b32 %r339, %r340, %r351, %r352, %r353;
	// end inline asm
	mov.b64 	{%r345, %r350}, %rd300;
	// begin inline asm
	shfl.sync.down.b32 %r344, %r345, %r351, %r352, %r353;
	// end inline asm
	// begin inline asm
	shfl.sync.down.b32 %r349, %r350, %r351, %r352, %r353;
	// end inline asm
	mov.b64 	%rd30, {%r344, %r349};
	setp.gt.s32 	%p184, %r313, 29;
	setp.lt.f32 	%p185, %f193, %f26;
	or.pred  	%p186, %p184, %p185;
	mov.u64 	%rd301, %rd300;
	mov.f32 	%f194, %f193;
	@%p186 bra 	$L__BB5_32;
	setp.gt.f32 	%p187, %f193, %f26;
	mov.u64 	%rd301, %rd30;
	mov.f32 	%f194, %f26;
	@%p187 bra 	$L__BB5_32;
	setp.lt.s64 	%p188, %rd300, %rd30;
	min.s64 	%rd301, %rd300, %rd30;
	selp.f32 	%f194, %f193, %f26, %p188;
$L__BB5_32:
	mov.b32 	%r355, %f194;
	mov.b32 	%r371, 4;
	mov.b32 	%r372, 31;
	mov.b32 	%r373, -1;
	// begin inline asm
	shfl.sync.down.b32 %r354, %r355, %r371, %r372, %r373;
	// end inline asm
	mov.b32 	%f29, %r354;
	// begin inline asm
	shfl.sync.down.b32 %r359, %r360, %r371, %r372, %r373;
	// end inline asm
	mov.b64 	{%r365, %r370}, %rd301;
	// begin inline asm
	shfl.sync.down.b32 %r364, %r365, %r371, %r372, %r373;
	// end inline asm
	// begin inline asm
	shfl.sync.down.b32 %r369, %r370, %r371, %r372, %r373;
	// end inline asm
	mov.b64 	%rd33, {%r364, %r369};
	setp.gt.s32 	%p189, %r313, 27;
	setp.lt.f32 	%p190, %f194, %f29;
	or.pred  	%p191, %p189, %p190;
	mov.u64 	%rd302, %rd301;
	mov.f32 	%f195, %f194;
	@%p191 bra 	$L__BB5_35;
	setp.gt.f32 	%p192, %f194, %f29;
	mov.u64 	%rd302, %rd33;
	mov.f32 	%f195, %f29;
	@%p192 bra 	$L__BB5_35;
	setp.lt.s64 	%p193, %rd301, %rd33;
	min.s64 	%rd302, %rd301, %rd33;
	selp.f32 	%f195, %f194, %f29, %p193;
$L__BB5_35:
	mov.b32 	%r375, %f195;
	mov.b32 	%r391, 8;
	mov.b32 	%r392, 31;
	mov.b32 	%r393, -1;
	// begin inline asm
	shfl.sync.down.b32 %r374, %r375, %r391, %r392, %r393;
	// end inline asm
	mov.b32 	%f32, %r374;
	// begin inline asm
	shfl.sync.down.b32 %r379, %r380, %r391, %r392, %r393;
	// end inline asm
	mov.b64 	{%r385, %r390}, %rd302;
	// begin inline asm
	shfl.sync.down.b32 %r384, %r385, %r391, %r392, %r393;
	// end inline asm
	// begin inline asm
	shfl.sync.down.b32 %r389, %r390, %r391, %r392, %r393;
	// end inline asm
	mov.b64 	%rd36, {%r384, %r389};
	setp.gt.s32 	%p194, %r313, 23;
	setp.lt.f32 	%p195, %f195, %f32;
	or.pred  	%p196, %p194, %p195;
	mov.u64 	%rd303, %rd302;
	mov.f32 	%f196, %f195;
	@%p196 bra 	$L__BB5_38;
	setp.gt.f32 	%p197, %f195, %f32;
	mov.u64 	%rd303, %rd36;
	mov.f32 	%f196, %f32;
	@%p197 bra 	$L__BB5_38;
	setp.lt.s64 	%p198, %rd302, %rd36;
	min.s64 	%rd303, %rd302, %rd36;
	selp.f32 	%f196, %f195, %f32, %p198;
$L__BB5_38:
	mov.b32 	%r395, %f196;
	mov.b32 	%r411, 16;
	mov.b32 	%r412, 31;
	mov.b32 	%r413, -1;
	// begin inline asm
	shfl.sync.down.b32 %r394, %r395, %r411, %r412, %r413;
	// end inline asm
	mov.b32 	%f35, %r394;
	// begin inline asm
	shfl.sync.down.b32 %r399, %r400, %r411, %r412, %r413;
	// end inline asm
	mov.b64 	{%r405, %r410}, %rd303;
	// begin inline asm
	shfl.sync.down.b32 %r404, %r405, %r411, %r412, %r413;
	// end inline asm
	// begin inline asm
	shfl.sync.down.b32 %r409, %r410, %r411, %r412, %r413;
	// end inline asm
	mov.b64 	%rd39, {%r404, %r409};
	setp.gt.s32 	%p199, %r313, 15;
	setp.lt.f32 	%p200, %f196, %f35;
	or.pred  	%p201, %p199, %p200;
	mov.u64 	%rd355, %rd303;
	mov.f32 	%f247, %f196;
	@%p201 bra 	$L__BB5_41;
	setp.gt.f32 	%p202, %f196, %f35;
	mov.u64 	%rd355, %rd39;
	mov.f32 	%f247, %f35;
	@%p202 bra 	$L__BB5_41;
	setp.lt.s64 	%p203, %rd303, %rd39;
	min.s64 	%rd355, %rd303, %rd39;
	selp.f32 	%f247, %f196, %f35, %p203;
$L__BB5_41:
	setp.ne.s32 	%p204, %r313, 0;
	@%p204 bra 	$L__BB5_43;
	shr.u32 	%r414, %r1, 1;
	and.b32  	%r415, %r414, 496;
	mov.u32 	%r416, _ZN6thrust24THRUST_300001_SM_1000_NS8cuda_cub4core6detail5shmemE;
	add.s32 	%r417, %r416, %r415;
	st.shared.f32 	[%r417+8], %f247;
	st.shared.u64 	[%r417+16], %rd355;
$L__BB5_43:
	bar.sync 	0;
	setp.ne.s32 	%p205, %r1, 0;
	@%p205 bra 	$L__BB5_203;
	ld.shared.f32 	%f38, [_ZN6thrust24THRUST_300001_SM_1000_NS8cuda_cub4core6detail5shmemE+24];
	ld.shared.u64 	%rd42, [_ZN6thrust24THRUST_300001_SM_1000_NS8cuda_cub4core6detail5shmemE+32];
	setp.lt.f32 	%p206, %f247, %f38;
	mov.u64 	%rd305, %rd355;
	mov.f32 	%f198, %f247;
	@%p206 bra 	$L__BB5_47;
	setp.lt.f32 	%p207, %f38, %f247;
	mov.u64 	%rd305, %rd42;
	mov.f32 	%f198, %f38;
	@%p207 bra 	$L__BB5_47;
	setp.lt.s64 	%p208, %rd355, %rd42;
	min.s64 	%rd305, %rd355, %rd42;
	selp.f32 	%f198, %f247, %f38, %p208;
$L__BB5_47:
	ld.shared.f32 	%f41, [_ZN6thrust24THRUST_300001_SM_1000_NS8cuda_cub4core6detail5shmemE+40];
	ld.shared.u64 	%rd45, [_ZN6thrust24THRUST_300001_SM_1000_NS8cuda_cub4core6detail5shmemE+48];
	setp.lt.f32 	%p209, %f198, %f41;
	mov.u64 	%rd306, %rd305;
	mov.f32 	%f199, %f198;
	@%p209 bra 	$L__BB5_50;
	setp.lt.f32 	%p210, %f41, %f198;
	mov.u64 	%rd306, %rd45;
	mov.f32 	%f199, %f41;
	@%p210 bra 	$L__BB5_50;
	setp.lt.s64 	%p211, %rd305, %rd45;
	min.s64 	%rd306, %rd305, %rd45;
	selp.f32 	%f199, %f198, %f41, %p211;
$L__BB5_50:
	ld.shared.f32 	%f44, [_ZN6thrust24THRUST_300001_SM_1000_NS8cuda_cub4core6detail5shmemE+56];
	ld.shared.u64 	%rd48, [_ZN6thrust24THRUST_300001_SM_1000_NS8cuda_cub4core6detail5shmemE+64];
	setp.lt.f32 	%p212, %f199, %f44;
	mov.u64 	%rd307, %rd306;
	mov.f32 	%f200, %f199;
	@%p212 bra 	$L__BB5_53;
	setp.lt.f32 	%p213, %f44, %f199;
	mov.u64 	%rd307, %rd48;
	mov.f32 	%f200, %f44;
	@%p213 bra 	$L__BB5_53;
	setp.lt.s64 	%p214, %rd306, %rd48;
	min.s64 	%rd307, %rd306, %rd48;
	selp.f32 	%f200, %f199, %f44, %p214;
$L__BB5_53:
	ld.shared.f32 	%f47, [_ZN6thrust24THRUST_300001_SM_1000_NS8cuda_cub4core6detail5shmemE+72];
	ld.shared.u64 	%rd51, [_ZN6thrust24THRUST_300001_SM_1000_NS8cuda_cub4core6detail5shmemE+80];
	setp.lt.f32 	%p215, %f200, %f47;
	mov.u64 	%rd308, %rd307;
	mov.f32 	%f201, %f200;
	@%p215 bra 	$L__BB5_56;
	setp.lt.f32 	%p216, %f47, %f200;
	mov.u64 	%rd308, %rd51;
	mov.f32 	%f201, %f47;
	@%p216 bra 	$L__BB5_56;
	setp.lt.s64 	%p217, %rd307, %rd51;
	min.s64 	%rd308, %rd307, %rd51;
	selp.f32 	%f201, %f200, %f47, %p217;
$L__BB5_56:
	ld.shared.f32 	%f50, [_ZN6thrust24THRUST_300001_SM_1000_NS8cuda_cub4core6detail5shmemE+88];
	ld.shared.u64 	%rd54, [_ZN6thrust24THRUST_300001_SM_1000_NS8cuda_cub4core6detail5shmemE+96];
	setp.lt.f32 	%p218, %f201, %f50;
	mov.u64 	%rd309, %rd308;
	mov.f32 	%f202, %f201;
	@%p218 bra 	$L__BB5_59;
	setp.lt.f32 	%p219, %f50, %f201;
	mov.u64 	%rd309, %rd54;
	mov.f32 	%f202, %f50;
	@%p219 bra 	$L__BB5_59;
	setp.lt.s64 	%p220, %rd308, %rd54;
	min.s64 	%rd309, %rd308, %rd54;
	selp.f32 	%f202, %f201, %f50, %p220;
$L__BB5_59:
	ld.shared.f32 	%f53, [_ZN6thrust24THRUST_300001_SM_1000_NS8cuda_cub4core6detail5shmemE+104];
	ld.shared.u64 	%rd57, [_ZN6thrust24THRUST_300001_SM_1000_NS8cuda_cub4core6detail5shmemE+112];
	setp.lt.f32 	%p221, %f202, %f53;
	mov.u64 	%rd310, %rd309;
	mov.f32 	%f203, %f202;
	@%p221 bra 	$L__BB5_62;
	setp.lt.f32 	%p222, %f53, %f202;
	mov.u64 	%rd310, %rd57;
	mov.f32 	%f203, %f53;
	@%p222 bra 	$L__BB5_62;
	setp.lt.s64 	%p223, %rd309, %rd57;
	min.s64 	%rd310, %rd309, %rd57;
	selp.f32 	%f203, %f202, %f53, %p223;
$L__BB5_62:
	ld.shared.f32 	%f56, [_ZN6thrust24THRUST_300001_SM_1000_NS8cuda_cub4core6detail5shmemE+120];
	ld.shared.u64 	%rd60, [_ZN6thrust24THRUST_300001_SM_1000_NS8cuda_cub4core6detail5shmemE+128];
	setp.lt.f32 	%p224, %f203, %f56;
	mov.f32 	%f247, %f203;
	mov.u64 	%rd355, %rd310;
	@%p224 bra 	$L__BB5_203;
	setp.lt.f32 	%p225, %f56, %f203;
	mov.f32 	%f247, %f56;
	mov.u64 	%rd355, %rd60;
	@%p225 bra 	$L__BB5_203;
	setp.lt.s64 	%p226, %rd310, %rd60;
	min.s64 	%rd355, %rd310, %rd60;
	selp.f32 	%f247, %f203, %f56, %p226;
	bra.uni 	$L__BB5_203;
$L__BB5_65:
	// begin inline asm
	mov.u32 %r200, %laneid;
	// end inline asm
	and.b32  	%r221, %r1, 992;
	add.s32 	%r222, %r221, 32;
	setp.gt.s32 	%p123, %r222, %r37;
	not.b32 	%r223, %r221;
	add.s32 	%r224, %r37, %r223;
	selp.b32 	%r219, %r224, 31, %p123;
	mov.b32 	%r202, %f191;
	mov.b32 	%r218, 1;
	mov.b32 	%r220, -1;
	// begin inline asm
	shfl.sync.down.b32 %r201, %r202, %r218, %r219, %r220;
	// end inline asm
	mov.b32 	%f58, %r201;
	// begin inline asm
	shfl.sync.down.b32 %r206, %r207, %r218, %r219, %r220;
	// end inline asm
	mov.b64 	{%r212, %r217}, %rd298;
	// begin inline asm
	shfl.sync.down.b32 %r211, %r212, %r218, %r219, %r220;
	// end inline asm
	// begin inline asm
	shfl.sync.down.b32 %r216, %r217, %r218, %r219, %r220;
	// end inline asm
	mov.b64 	%rd62, {%r211, %r216};
	setp.ge.s32 	%p124, %r200, %r219;
	setp.lt.f32 	%p125, %f191, %f58;
	or.pred  	%p126, %p124, %p125;
	mov.u64 	%rd311, %rd298;
	mov.f32 	%f204, %f191;
	@%p126 bra 	$L__BB5_68;
	setp.gt.f32 	%p127, %f191, %f58;
	mov.u64 	%rd311, %rd62;
	mov.f32 	%f204, %f58;
	@%p127 bra 	$L__BB5_68;
	setp.lt.s64 	%p128, %rd298, %rd62;
	min.s64 	%rd311, %rd298, %rd62;
	selp.f32 	%f204, %f191, %f58, %p128;
$L__BB5_68:
	mov.b32 	%r226, %f204;
	mov.b32 	%r242, 2;
	mov.b32 	%r244, -1;
	// begin inline asm
	shfl.sync.down.b32 %r225, %r226, %r242, %r219, %r244;
	// end inline asm
	mov.b32 	%f61, %r225;
	// begin inline asm
	shfl.sync.down.b32 %r230, %r231, %r242, %r219, %r244;
	// end inline asm
	mov.b64 	{%r236, %r241}, %rd311;
	// begin inline asm
	shfl.sync.down.b32 %r235, %r236, %r242, %r219, %r244;
	// end inline asm
	// begin inline asm
	shfl.sync.down.b32 %r240, %r241, %r242, %r219, %r244;
	// end inline asm
	mov.b64 	%rd65, {%r235, %r240};
	add.s32 	%r245, %r200, 2;
	setp.gt.s32 	%p129, %r245, %r219;
	setp.lt.f32 	%p130, %f204, %f61;
	or.pred  	%p131, %p129, %p130;
	mov.u64 	%rd312, %rd311;
	mov.f32 	%f205, %f204;
	@%p131 bra 	$L__BB5_71;
	setp.gt.f32 	%p132, %f204, %f61;
	mov.u64 	%rd312, %rd65;
	mov.f32 	%f205, %f61;
	@%p132 bra 	$L__BB5_71;
	setp.lt.s64 	%p133, %rd311, %rd65;
	min.s64 	%rd312, %rd311, %rd65;
	selp.f32 	%f205, %f204, %f61, %p133;
$L__BB5_71:
	mov.b32 	%r247, %f205;
	mov.b32 	%r263, 4;
	mov.b32 	%r265, -1;
	// begin inline asm
	shfl.sync.down.b32 %r246, %r247, %r263, %r219, %r265;
	// end inline asm
	mov.b32 	%f64, %r246;
	// begin inline asm
	shfl.sync.down.b32 %r251, %r252, %r263, %r219, %r265;
	// end inline asm
	mov.b64 	{%r257, %r262}, %rd312;
	// begin inline asm
	shfl.sync.down.b32 %r256, %r257, %r263, %r219, %r265;
	// end inline asm
	// begin inline asm
	shfl.sync.down.b32 %r261, %r262, %r263, %r219, %r265;
	// end inline asm
	mov.b64 	%rd68, {%r256, %r261};
	add.s32 	%r266, %r200, 4;
	setp.gt.s32 	%p134, %r266, %r219;
	setp.lt.f32 	%p135, %f205, %f64;
	or.pred  	%p136, %p134, %p135;
	mov.f32 	%f206, %f205;
	mov.u64 	%rd313, %rd312;
	@%p136 bra 	$L__BB5_74;
	setp.gt.f32 	%p137, %f205, %f64;
	mov.f32 	%f206, %f64;
	mov.u64 	%rd313, %rd68;
	@%p137 bra 	$L__BB5_74;
	setp.lt.s64 	%p138, %rd312, %rd68;
	selp.f32 	%f206, %f205, %f64, %p138;
	min.s64 	%rd313, %rd312, %rd68;
$L__BB5_74:
	mov.b32 	%r268, %f206;
	mov.b32 	%r284, 8;
	mov.b32 	%r286, -1;
	// begin inline asm
	shfl.sync.down.b32 %r267, %r268, %r284, %r219, %r286;
	// end inline asm
	mov.b32 	%f67, %r267;
	// begin inline asm
	shfl.sync.down.b32 %r272, %r273, %r284, %r219, %r286;
	// end inline asm
	mov.b64 	{%r278, %r283}, %rd313;
	// begin inline asm
	shfl.sync.down.b32 %r277, %r278, %r284, %r219, %r286;
	// end inline asm
	// begin inline asm
	shfl.sync.down.b32 %r282, %r283, %r284, %r219, %r286;
	// end inline asm
	mov.b64 	%rd71, {%r277, %r282};
	add.s32 	%r287, %r200, 8;
	setp.gt.s32 	%p139, %r287, %r219;
	setp.lt.f32 	%p140, %f206, %f67;
	or.pred  	%p141, %p139, %p140;
	mov.f32 	%f207, %f206;
	mov.u64 	%rd314, %rd313;
	@%p141 bra 	$L__BB5_77;
	setp.gt.f32 	%p142, %f206, %f67;
	mov.f32 	%f207, %f67;
	mov.u64 	%rd314, %rd71;
	@%p142 bra 	$L__BB5_77;
	setp.lt.s64 	%p143, %rd313, %rd71;
	selp.f32 	%f207, %f206, %f67, %p143;
	min.s64 	%rd314, %rd313, %rd71;
$L__BB5_77:
	mov.b32 	%r289, %f207;
	mov.b32 	%r305, 16;
	mov.b32 	%r307, -1;
	// begin inline asm
	shfl.sync.down.b32 %r288, %r289, %r305, %r219, %r307;
	// end inline asm
	mov.b32 	%f70, %r288;
	// begin inline asm
	shfl.sync.down.b32 %r293, %r294, %r305, %r219, %r307;
	// end inline asm
	mov.b64 	{%r299, %r304}, %rd314;
	// begin inline asm
	shfl.sync.down.b32 %r298, %r299, %r305, %r219, %r307;
	// end inline asm
	// begin inline asm
	shfl.sync.down.b32 %r303, %r304, %r305, %r219, %r307;
	// end inline asm
	mov.b64 	%rd74, {%r298, %r303};
	add.s32 	%r308, %r200, 16;
	setp.gt.s32 	%p144, %r308, %r219;
	setp.lt.f32 	%p145, %f207, %f70;
	or.pred  	%p146, %p144, %p145;
	mov.f32 	%f247, %f207;
	mov.u64 	%rd355, %rd314;
	@%p146 bra 	$L__BB5_80;
	setp.gt.f32 	%p147, %f207, %f70;
	mov.f32 	%f247, %f70;
	mov.u64 	%rd355, %rd74;
	@%p147 bra 	$L__BB5_80;
	setp.lt.s64 	%p148, %rd314, %rd74;
	selp.f32 	%f247, %f207, %f70, %p148;
	min.s64 	%rd355, %rd314, %rd74;
$L__BB5_80:
	setp.ne.s32 	%p149, %r200, 0;
	@%p149 bra 	$L__BB5_82;
	shr.u32 	%r309, %r1, 1;
	and.b32  	%r310, %r309, 496;
	mov.u32 	%r311, _ZN6thrust24THRUST_300001_SM_1000_NS8cuda_cub4core6detail5shmemE;
	add.s32 	%r312, %r311, %r310;
	st.shared.f32 	[%r312+8], %f247;
	st.shared.u64 	[%r312+16], %rd355;
$L__BB5_82:
	bar.sync 	0;
	setp.ne.s32 	%p150, %r1, 0;
	@%p150 bra 	$L__BB5_203;
	setp.lt.s32 	%p151, %r37, 33;
	mov.f32 	%f209, %f247;
	mov.u64 	%rd316, %rd355;
	@%p151 bra 	$L__BB5_87;
	ld.shared.f32 	%f73, [_ZN6thrust24THRUST_300001_SM_1000_NS8cuda_cub4core6detail5shmemE+24];
	ld.shared.u64 	%rd77, [_ZN6thrust24THRUST_300001_SM_1000_NS8cuda_cub4core6detail5shmemE+32];
	setp.lt.f32 	%p152, %f247, %f73;
	mov.f32 	%f209, %f247;
	mov.u64 	%rd316, %rd355;
	@%p152 bra 	$L__BB5_87;
	setp.lt.f32 	%p153, %f73, %f247;
	mov.f32 	%f209, %f73;
	mov.u64 	%rd316, %rd77;
	@%p153 bra 	$L__BB5_87;
	setp.lt.s64 	%p154, %rd355, %rd77;
	selp.f32 	%f209, %f247, %f73, %p154;
	min.s64 	%rd316, %rd355, %rd77;
$L__BB5_87:
	setp.lt.s32 	%p155, %r37, 65;
	mov.f32 	%f210, %f209;
	mov.u64 	%rd317, %rd316;
	@%p155 bra 	$L__BB5_91;
	ld.shared.f32 	%f76, [_ZN6thrust24THRUST_300001_SM_1000_NS8cuda_cub4core6detail5shmemE+40];
	ld.shared.u64 	%rd80, [_ZN6thrust24THRUST_300001_SM_1000_NS8cuda_cub4core6detail5shmemE+48];
	setp.lt.f32 	%p156, %f209, %f76;
	mov.f32 	%f210, %f209;
	mov.u64 	%rd317, %rd316;
	@%p156 bra 	$L__BB5_91;
	setp.lt.f32 	%p157, %f76, %f209;
	mov.f32 	%f210, %f76;
	mov.u64 	%rd317, %rd80;
	@%p157 bra 	$L__BB5_91;
	setp.lt.s64 	%p158, %rd316, %rd80;
	selp.f32 	%f210, %f209, %f76, %p158;
	min.s64 	%rd317, %rd316, %rd80;
$L__BB5_91:
	setp.lt.s32 	%p159, %r37, 97;
	mov.f32 	%f211, %f210;
	mov.u64 	%rd318, %rd317;
	@%p159 bra 	$L__BB5_95;
	ld.shared.f32 	%f79, [_ZN6thrust24THRUST_300001_SM_1000_NS8cuda_cub4core6detail5shmemE+56];
	ld.shared.u64 	%rd83, [_ZN6thrust24THRUST_300001_SM_1000_NS8cuda_cub4core6detail5shmemE+64];
	setp.lt.f32 	%p160, %f210, %f79;
	mov.f32 	%f211, %f210;
	mov.u64 	%rd318, %rd317;
	@%p160 bra 	$L__BB5_95;
	setp.lt.f32 	%p161, %f79, %f210;
	mov.f32 	%f211, %f79;
	mov.u64 	%rd318, %rd83;
	@%p161 bra 	$L__BB5_95;
	setp.lt.s64 	%p162, %rd317, %rd83;
	selp.f32 	%f211, %f210, %f79, %p162;
	min.s64 	%rd318, %rd317, %rd83;
$L__BB5_95:
	setp.lt.s32 	%p163, %r37, 129;
	mov.f32 	%f212, %f211;
	mov.u64 	%rd319, %rd318;
	@%p163 bra 	$L__BB5_99;
	ld.shared.f32 	%f82, [_ZN6thrust24THRUST_300001_SM_1000_NS8cuda_cub4core6detail5shmemE+72];
	ld.shared.u64 	%rd86, [_ZN6thrust24THRUST_300001_SM_1000_NS8cuda_cub4core6detail5shmemE+80];
	setp.lt.f32 	%p164, %f211, %f82;
	mov.f32 	%f212, %f211;
	mov.u64 	%rd319, %rd318;
	@%p164 bra 	$L__BB5_99;
	setp.lt.f32 	%p165, %f82, %f211;
	mov.f32 	%f212, %f82;
	mov.u64 	%rd319, %rd86;
	@%p165 bra 	$L__BB5_99;
	setp.lt.s64 	%p166, %rd318, %rd86;
	selp.f32 	%f212, %f211, %f82, %p166;
	min.s64 	%rd319, %rd318, %rd86;
$L__BB5_99:
	setp.lt.s32 	%p167, %r37, 161;
	mov.f32 	%f213, %f212;
	mov.u64 	%rd320, %rd319;
	@%p167 bra 	$L__BB5_103;
	ld.shared.f32 	%f85, [_ZN6thrust24THRUST_300001_SM_1000_NS8cuda_cub4core6detail5shmemE+88];
	ld.shared.u64 	%rd89, [_ZN6thrust24THRUST_300001_SM_1000_NS8cuda_cub4core6detail5shmemE+96];
	setp.lt.f32 	%p168, %f212, %f85;
	mov.f32 	%f213, %f212;
	mov.u64 	%rd320, %rd319;
	@%p168 bra 	$L__BB5_103;
	setp.lt.f32 	%p169, %f85, %f212;
	mov.f32 	%f213, %f85;
	mov.u64 	%rd320, %rd89;
	@%p169 bra 	$L__BB5_103;
	setp.lt.s64 	%p170, %rd319, %rd89;
	selp.f32 	%f213, %f212, %f85, %p170;
	min.s64 	%rd320, %rd319, %rd89;
$L__BB5_103:
	setp.lt.s32 	%p171, %r37, 193;
	mov.f32 	%f214, %f213;
	mov.u64 	%rd321, %rd320;
	@%p171 bra 	$L__BB5_107;
	ld.shared.f32 	%f88, [_ZN6thrust24THRUST_300001_SM_1000_NS8cuda_cub4core6detail5shmemE+104];
	ld.shared.u64 	%rd92, [_ZN6thrust24THRUST_300001_SM_1000_NS8cuda_cub4core6detail5shmemE+112];
	setp.lt.f32 	%p172, %f213, %f88;
	mov.f32 	%f214, %f213;
	mov.u64 	%rd321, %rd320;
	@%p172 bra 	$L__BB5_107;
	setp.lt.f32 	%p173, %f88, %f213;
	mov.f32 	%f214, %f88;
	mov.u64 	%rd321, %rd92;
	@%p173 bra 	$L__BB5_107;
	setp.lt.s64 	%p174, %rd320, %rd92;
	selp.f32 	%f214, %f213, %f88, %p174;
	min.s64 	%rd321, %rd320, %rd92;
$L__BB5_107:
	setp.lt.s32 	%p175, %r37, 225;
	mov.f32 	%f247, %f214;
	mov.u64 	%rd355, %rd321;
	@%p175 bra 	$L__BB5_203;
	ld.shared.f32 	%f91, [_ZN6thrust24THRUST_300001_SM_1000_NS8cuda_cub4core6detail5shmemE+120];
	ld.shared.u64 	%rd95, [_ZN6thrust24THRUST_300001_SM_1000_NS8cuda_cub4core6detail5shmemE+128];
	setp.lt.f32 	%p176, %f214, %f91;
	mov.f32 	%f247, %f214;
	mov.u64 	%rd355, %rd321;
	@%p176 bra 	$L__BB5_203;
	setp.lt.f32 	%p177, %f91, %f214;
	mov.f32 	%f247, %f91;
	mov.u64 	%rd355, %rd95;
	@%p177 bra 	$L__BB5_203;
	setp.lt.s64 	%p178, %rd321, %rd95;
	selp.f32 	%f247, %f214, %f91, %p178;
	min.s64 	%rd355, %rd321, %rd95;
	bra.uni 	$L__BB5_203;
$L__BB5_111:
	mov.u32 	%r16, %tid.x;
	mul.wide.u32 	%rd208, %r16, 16;
	add.s64 	%rd189, %rd186, %rd208;
	// begin inline asm
	ld.global.nc.u64 %rd188, [%rd189];
	// end inline asm
	mov.b64 	{%r38, %r39}, %rd188;
	mov.b32 	%f93, %r38;
	add.s64 	%rd191, %rd189, 8;
	// begin inline asm
	ld.global.nc.u64 %rd190, [%rd191];
	// end inline asm
	add.s64 	%rd193, %rd189, 4096;
	// begin inline asm
	ld.global.nc.u64 %rd192, [%rd193];
	// end inline asm
	mov.b64 	{%r40, %r41}, %rd192;
	mov.b32 	%f94, %r40;
	add.s64 	%rd195, %rd189, 4104;
	// begin inline asm
	ld.global.nc.u64 %rd194, [%rd195];
	// end inline asm
	add.s64 	%rd197, %rd189, 8192;
	// begin inline asm
	ld.global.nc.u64 %rd196, [%rd197];
	// end inline asm
	mov.b64 	{%r42, %r43}, %rd196;
	mov.b32 	%f95, %r42;
	add.s64 	%rd199, %rd189, 8200;
	// begin inline asm
	ld.global.nc.u64 %rd198, [%rd199];
	// end inline asm
	add.s64 	%rd201, %rd189, 12288;
	// begin inline asm
	ld.global.nc.u64 %rd200, [%rd201];
	// end inline asm
	mov.b64 	{%r44, %r45}, %rd200;
	mov.b32 	%f96, %r44;
	add.s64 	%rd203, %rd189, 12296;
	// begin inline asm
	ld.global.nc.u64 %rd202, [%rd203];
	// end inline asm
	add.s64 	%rd205, %rd189, 16384;
	// begin inline asm
	ld.global.nc.u64 %rd204, [%rd205];
	// end inline asm
	mov.b64 	{%r46, %r47}, %rd204;
	mov.b32 	%f97, %r46;
	add.s64 	%rd207, %rd189, 16392;
	// begin inline asm
	ld.global.nc.u64 %rd206, [%rd207];
	// end inline asm
	setp.lt.f32 	%p3, %f93, %f94;
	mov.f32 	%f215, %f93;
	mov.u64 	%rd322, %rd190;
	@%p3 bra 	$L__BB5_114;
	setp.lt.f32 	%p4, %f94, %f93;
	mov.f32 	%f215, %f94;
	mov.u64 	%rd322, %rd194;
	@%p4 bra 	$L__BB5_114;
	setp.lt.s64 	%p5, %rd190, %rd194;
	selp.f32 	%f215, %f93, %f94, %p5;
	min.s64 	%rd322, %rd190, %rd194;
$L__BB5_114:
	setp.lt.f32 	%p6, %f215, %f95;
	mov.f32 	%f216, %f215;
	mov.u64 	%rd323, %rd322;
	@%p6 bra 	$L__BB5_117;
	setp.lt.f32 	%p7, %f95, %f215;
	mov.f32 	%f216, %f95;
	mov.u64 	%rd323, %rd198;
	@%p7 bra 	$L__BB5_117;
	setp.lt.s64 	%p8, %rd322, %rd198;
	selp.f32 	%f216, %f215, %f95, %p8;
	min.s64 	%rd323, %rd322, %rd198;
$L__BB5_117:
	setp.lt.f32 	%p9, %f216, %f96;
	mov.f32 	%f217, %f216;
	mov.u64 	%rd324, %rd323;
	@%p9 bra 	$L__BB5_120;
	setp.lt.f32 	%p10, %f96, %f216;
	mov.f32 	%f217, %f96;
	mov.u64 	%rd324, %rd202;
	@%p10 bra 	$L__BB5_120;
	setp.lt.s64 	%p11, %rd323, %rd202;
	selp.f32 	%f217, %f216, %f96, %p11;
	min.s64 	%rd324, %rd323, %rd202;
$L__BB5_120:
	setp.lt.f32 	%p12, %f217, %f97;
	mov.f32 	%f234, %f217;
	mov.u64 	%rd342, %rd324;
	@%p12 bra 	$L__BB5_123;
	setp.lt.f32 	%p13, %f97, %f217;
	mov.f32 	%f234, %f97;
	mov.u64 	%rd342, %rd206;
	@%p13 bra 	$L__BB5_123;
	setp.lt.s64 	%p14, %rd324, %rd206;
	selp.f32 	%f234, %f217, %f97, %p14;
	min.s64 	%rd342, %rd324, %rd206;
$L__BB5_123:
	setp.lt.u32 	%p15, %r37, 2560;
	mov.b32 	%r425, 1280;
	@%p15 bra 	$L__BB5_141;
	mov.b32 	%r425, 1280;
$L__BB5_125:
	mov.u32 	%r17, %r425;
	add.s32 	%r50, %r17, %r16;
	mul.wide.u32 	%rd229, %r50, 16;
	add.s64 	%rd210, %rd186, %rd229;
	// begin inline asm
	ld.global.nc.u64 %rd209, [%rd210];
	// end inline asm
	mov.b64 	{%r51, %r52}, %rd209;
	mov.b32 	%f107, %r51;
	add.s64 	%rd212, %rd210, 8;
	// begin inline asm
	ld.global.nc.u64 %rd211, [%rd212];
	// end inline asm
	add.s64 	%rd214, %rd210, 4096;
	// begin inline asm
	ld.global.nc.u64 %rd213, [%rd214];
	// end inline asm
	mov.b64 	{%r53, %r54}, %rd213;
	mov.b32 	%f108, %r53;
	add.s64 	%rd216, %rd210, 4104;
	// begin inline asm
	ld.global.nc.u64 %rd215, [%rd216];
	// end inline asm
	add.s64 	%rd218, %rd210, 8192;
	// begin inline asm
	ld.global.nc.u64 %rd217, [%rd218];
	// end inline asm
	mov.b64 	{%r55, %r56}, %rd217;
	mov.b32 	%f109, %r55;
	add.s64 	%rd220, %rd210, 8200;
	// begin inline asm
	ld.global.nc.u64 %rd219, [%rd220];
	// end inline asm
	add.s64 	%rd222, %rd210, 12288;
	// begin inline asm
	ld.global.nc.u64 %rd221, [%rd222];
	// end inline asm
	mov.b64 	{%r57, %r58}, %rd221;
	mov.b32 	%f110, %r57;
	add.s64 	%rd224, %rd210, 12296;
	// begin inline asm
	ld.global.nc.u64 %rd223, [%rd224];
	// end inline asm
	add.s64 	%rd226, %rd210, 16384;
	// begin inline asm
	ld.global.nc.u64 %rd225, [%rd226];
	// end inline asm
	mov.b64 	{%r59, %r60}, %rd225;
	mov.b32 	%f111, %r59;
	add.s64 	%rd228, %rd210, 16392;
	// begin inline asm
	ld.global.nc.u64 %rd227, [%rd228];
	// end inline asm
	setp.lt.f32 	%p16, %f234, %f107;
	mov.f32 	%f220, %f234;
	mov.u64 	%rd327, %rd342;
	@%p16 bra 	$L__BB5_128;
	setp.lt.f32 	%p17, %f107, %f234;
	mov.f32 	%f220, %f107;
	mov.u64 	%rd327, %rd211;
	@%p17 bra 	$L__BB5_128;
	setp.lt.s64 	%p18, %rd342, %rd211;
	selp.f32 	%f220, %f234, %f107, %p18;
	min.s64 	%rd327, %rd342, %rd211;
$L__BB5_128:
	setp.lt.f32 	%p19, %f220, %f108;
	mov.f32 	%f221, %f220;
	mov.u64 	%rd328, %rd327;
	@%p19 bra 	$L__BB5_131;
	setp.lt.f32 	%p20, %f108, %f220;
	mov.f32 	%f221, %f108;
	mov.u64 	%rd328, %rd215;
	@%p20 bra 	$L__BB5_131;
	setp.lt.s64 	%p21, %rd327, %rd215;
	selp.f32 	%f221, %f220, %f108, %p21;
	min.s64 	%rd328, %rd327, %rd215;
$L__BB5_131:
	setp.lt.f32 	%p22, %f221, %f109;
	mov.f32 	%f222, %f221;
	mov.u64 	%rd329, %rd328;
	@%p22 bra 	$L__BB5_134;
	setp.lt.f32 	%p23, %f109, %f221;
	mov.f32 	%f222, %f109;
	mov.u64 	%rd329, %rd219;
	@%p23 bra 	$L__BB5_134;
	setp.lt.s64 	%p24, %rd328, %rd219;
	selp.f32 	%f222, %f221, %f109, %p24;
	min.s64 	%rd329, %rd328, %rd219;
$L__BB5_134:
	setp.lt.f32 	%p25, %f222, %f110;
	mov.f32 	%f223, %f222;
	mov.u64 	%rd330, %rd329;
	@%p25 bra 	$L__BB5_137;
	setp.lt.f32 	%p26, %f110, %f222;
	mov.f32 	%f223, %f110;
	mov.u64 	%rd330, %rd223;
	@%p26 bra 	$L__BB5_137;
	setp.lt.s64 	%p27, %rd329, %rd223;
	selp.f32 	%f223, %f222, %f110, %p27;
	min.s64 	%rd330, %rd329, %rd223;
$L__BB5_137:
	setp.lt.f32 	%p28, %f223, %f111;
	mov.f32 	%f234, %f223;
	mov.u64 	%rd342, %rd330;
	@%p28 bra 	$L__BB5_140;
	setp.lt.f32 	%p29, %f111, %f223;
	mov.f32 	%f234, %f111;
	mov.u64 	%rd342, %rd227;
	@%p29 bra 	$L__BB5_140;
	setp.lt.s64 	%p30, %rd330, %rd227;
	selp.f32 	%f234, %f223, %f111, %p30;
	min.s64 	%rd342, %rd330, %rd227;
$L__BB5_140:
	add.s32 	%r425, %r17, 1280;
	add.s32 	%r61, %r17, 2560;
	setp.le.s32 	%p31, %r61, %r37;
	@%p31 bra 	$L__BB5_125;
$L__BB5_141:
	setp.le.s32 	%p32, %r37, %r425;
	@%p32 bra 	$L__BB5_164;
	sub.s32 	%r20, %r37, %r425;
	setp.ge.s32 	%p33, %r16, %r20;
	@%p33 bra 	$L__BB5_164;
	not.b32 	%r62, %r16;
	add.s32 	%r63, %r37, %r62;
	sub.s32 	%r21, %r63, %r425;
	and.b32  	%r64, %r21, 768;
	setp.eq.s32 	%p34, %r64, 768;
	mov.u32 	%r429, %r16;
	@%p34 bra 	$L__BB5_149;
	add.s32 	%r427, %r16, %r425;
	shr.u32 	%r65, %r21, 8;
	add.s32 	%r66, %r65, 1;
	and.b32  	%r67, %r66, 3;
	neg.s32 	%r426, %r67;
	mov.u32 	%r429, %r16;
$L__BB5_145:
	.pragma "nounroll";
	mov.u64 	%rd127, %rd342;
	mov.f32 	%f123, %f234;
	mul.wide.u32 	%rd235, %r427, 16;
	add.s64 	%rd232, %rd186, %rd235;
	// begin inline asm
	ld.global.nc.u64 %rd231, [%rd232];
	// end inline asm
	mov.b64 	{%r68, %r69}, %rd231;
	mov.b32 	%f124, %r68;
	add.s64 	%rd234, %rd232, 8;
	// begin inline asm
	ld.global.nc.u64 %rd233, [%rd234];
	// end inline asm
	setp.lt.f32 	%p35, %f123, %f124;
	@%p35 bra 	$L__BB5_148;
	setp.lt.f32 	%p36, %f124, %f123;
	mov.f32 	%f234, %f124;
	mov.u64 	%rd342, %rd233;
	@%p36 bra 	$L__BB5_148;
	setp.lt.s64 	%p37, %rd127, %rd233;
	selp.f32 	%f234, %f123, %f124, %p37;
	min.s64 	%rd342, %rd127, %rd233;
$L__BB5_148:
	add.s32 	%r429, %r429, 256;
	add.s32 	%r427, %r427, 256;
	add.s32 	%r426, %r426, 1;
	setp.ne.s32 	%p38, %r426, 0;
	@%p38 bra 	$L__BB5_145;
$L__BB5_149:
	setp.lt.u32 	%p39, %r21, 768;
	@%p39 bra 	$L__BB5_164;
	cvt.u64.u32 	%rd236, %r429;
	cvt.u64.u32 	%rd237, %r425;
	add.s64 	%rd238, %rd236, %rd237;
	shl.b64 	%rd239, %rd238, 4;
	add.s64 	%rd240, %rd239, %rd186;
	add.s64 	%rd337, %rd240, 12296;
	add.s32 	%r430, %r429, %r425;
$L__BB5_151:
	mul.wide.u32 	%rd245, %r430, 16;
	add.s64 	%rd242, %rd186, %rd245;
	// begin inline asm
	ld.global.nc.u64 %rd241, [%rd242];
	// end inline asm
	mov.b64 	{%r70, %r71}, %rd241;
	mov.b32 	%f130, %r70;
	add.s64 	%rd244, %rd242, 8;
	// begin inline asm
	ld.global.nc.u64 %rd243, [%rd244];
	// end inline asm
	setp.lt.f32 	%p40, %f234, %f130;
	mov.f32 	%f231, %f234;
	mov.u64 	%rd339, %rd342;
	@%p40 bra 	$L__BB5_154;
	setp.lt.f32 	%p41, %f130, %f234;
	mov.f32 	%f231, %f130;
	mov.u64 	%rd339, %rd243;
	@%p41 bra 	$L__BB5_154;
	setp.lt.s64 	%p42, %rd342, %rd243;
	selp.f32 	%f231, %f234, %f130, %p42;
	min.s64 	%rd339, %rd342, %rd243;
$L__BB5_154:
	add.s64 	%rd247, %rd337, -8200;
	// begin inline asm
	ld.global.nc.u64 %rd246, [%rd247];
	// end inline asm
	mov.b64 	{%r72, %r73}, %rd246;
	mov.b32 	%f133, %r72;
	add.s64 	%rd249, %rd337, -8192;
	// begin inline asm
	ld.global.nc.u64 %rd248, [%rd249];
	// end inline asm
	setp.lt.f32 	%p43, %f231, %f133;
	mov.f32 	%f232, %f231;
	mov.u64 	%rd340, %rd339;
	@%p43 bra 	$L__BB5_157;
	setp.lt.f32 	%p44, %f133, %f231;
	mov.f32 	%f232, %f133;
	mov.u64 	%rd340, %rd248;
	@%p44 bra 	$L__BB5_157;
	setp.lt.s64 	%p45, %rd339, %rd248;
	selp.f32 	%f232, %f231, %f133, %p45;
	min.s64 	%rd340, %rd339, %rd248;
$L__BB5_157:
	add.s64 	%rd251, %rd337, -4104;
	// begin inline asm
	ld.global.nc.u64 %rd250, [%rd251];
	// end inline asm
	mov.b64 	{%r74, %r75}, %rd250;
	mov.b32 	%f136, %r74;
	add.s64 	%rd253, %rd337, -4096;
	// begin inline asm
	ld.global.nc.u64 %rd252, [%rd253];
	// end inline asm
	setp.lt.f32 	%p46, %f232, %f136;
	mov.f32 	%f233, %f232;
	mov.u64 	%rd341, %rd340;
	@%p46 bra 	$L__BB5_160;
	setp.lt.f32 	%p47, %f136, %f232;
	mov.f32 	%f233, %f136;
	mov.u64 	%rd341, %rd252;
	@%p47 bra 	$L__BB5_160;
	setp.lt.s64 	%p48, %rd340, %rd252;
	selp.f32 	%f233, %f232, %f136, %p48;
	min.s64 	%rd341, %rd340, %rd252;
$L__BB5_160:
	add.s64 	%rd255, %rd337, -8;
	// begin inline asm
	ld.global.nc.u64 %rd254, [%rd255];
	// end inline asm
	mov.b64 	{%r76, %r77}, %rd254;
	mov.b32 	%f139, %r76;
	// begin inline asm
	ld.global.nc.u64 %rd256, [%rd337];
	// end inline asm
	setp.lt.f32 	%p49, %f233, %f139;
	mov.f32 	%f234, %f233;
	mov.u64 	%rd342, %rd341;
	@%p49 bra 	$L__BB5_163;
	setp.lt.f32 	%p50, %f139, %f233;
	mov.f32 	%f234, %f139;
	mov.u64 	%rd342, %rd256;
	@%p50 bra 	$L__BB5_163;
	setp.lt.s64 	%p51, %rd341, %rd256;
	selp.f32 	%f234, %f233, %f139, %p51;
	min.s64 	%rd342, %rd341, %rd256;
$L__BB5_163:
	add.s32 	%r429, %r429, 1024;
	add.s64 	%rd337, %rd337, 16384;
	add.s32 	%r430, %r430, 1024;
	setp.lt.s32 	%p52, %r429, %r20;
	@%p52 bra 	$L__BB5_151;
$L__BB5_164:
	// begin inline asm
	mov.u32 %r78, %laneid;
	// end inline asm
	mov.b32 	%r80, %f234;
	mov.b32 	%r96, 1;
	mov.b32 	%r97, 31;
	mov.b32 	%r98, -1;
	// begin inline asm
	shfl.sync.down.b32 %r79, %r80, %r96, %r97, %r98;
	// end inline asm
	mov.b32 	%f143, %r79;
	// begin inline asm
	shfl.sync.down.b32 %r84, %r85, %r96, %r97, %r98;
	// end inline asm
	mov.b64 	{%r90, %r95}, %rd342;
	// begin inline asm
	shfl.sync.down.b32 %r89, %r90, %r96, %r97, %r98;
	// end inline asm
	// begin inline asm
	shfl.sync.down.b32 %r94, %r95, %r96, %r97, %r98;
	// end inline asm
	mov.b64 	%rd150, {%r89, %r94};
	setp.gt.s32 	%p53, %r78, 30;
	setp.lt.f32 	%p54, %f234, %f143;
	or.pred  	%p55, %p53, %p54;
	mov.f32 	%f236, %f234;
	mov.u64 	%rd344, %rd342;
	@%p55 bra 	$L__BB5_167;
	setp.gt.f32 	%p56, %f234, %f143;
	mov.f32 	%f236, %f143;
	mov.u64 	%rd344, %rd150;
	@%p56 bra 	$L__BB5_167;
	setp.lt.s64 	%p57, %rd342, %rd150;
	selp.f32 	%f236, %f234, %f143, %p57;
	min.s64 	%rd344, %rd342, %rd150;
$L__BB5_167:
	mov.b32 	%r100, %f236;
	mov.b32 	%r116, 2;
	mov.b32 	%r117, 31;
	mov.b32 	%r118, -1;
	// begin inline asm
	shfl.sync.down.b32 %r99, %r100, %r116, %r117, %r118;
	// end inline asm
	mov.b32 	%f146, %r99;
	// begin inline asm
	shfl.sync.down.b32 %r104, %r105, %r116, %r117, %r118;
	// end inline asm
	mov.b64 	{%r110, %r115}, %rd344;
	// begin inline asm
	shfl.sync.down.b32 %r109, %r110, %r116, %r117, %r118;
	// end inline asm
	// begin inline asm
	shfl.sync.down.b32 %r114, %r115, %r116, %r117, %r118;
	// end inline asm
	mov.b64 	%rd153, {%r109, %r114};
	setp.gt.s32 	%p58, %r78, 29;
	setp.lt.f32 	%p59, %f236, %f146;
	or.pred  	%p60, %p58, %p59;
	mov.f32 	%f237, %f236;
	mov.u64 	%rd345, %rd344;
	@%p60 bra 	$L__BB5_170;
	setp.gt.f32 	%p61, %f236, %f146;
	mov.f32 	%f237, %f146;
	mov.u64 	%rd345, %rd153;
	@%p61 bra 	$L__BB5_170;
	setp.lt.s64 	%p62, %rd344, %rd153;
	selp.f32 	%f237, %f236, %f146, %p62;
	min.s64 	%rd345, %rd344, %rd153;
$L__BB5_170:
	mov.b32 	%r120, %f237;
	mov.b32 	%r136, 4;
	mov.b32 	%r137, 31;
	mov.b32 	%r138, -1;
	// begin inline asm
	shfl.sync.down.b32 %r119, %r120, %r136, %r137, %r138;
	// end inline asm
	mov.b32 	%f149, %r119;
	// begin inline asm
	shfl.sync.down.b32 %r124, %r125, %r136, %r137, %r138;
	// end inline asm
	mov.b64 	{%r130, %r135}, %rd345;
	// begin inline asm
	shfl.sync.down.b32 %r129, %r130, %r136, %r137, %r138;
	// end inline asm
	// begin inline asm
	shfl.sync.down.b32 %r134, %r135, %r136, %r137, %r138;
	// end inline asm
	mov.b64 	%rd156, {%r129, %r134};
	setp.gt.s32 	%p63, %r78, 27;
	setp.lt.f32 	%p64, %f237, %f149;
	or.pred  	%p65, %p63, %p64;
	mov.f32 	%f238, %f237;
	mov.u64 	%rd346, %rd345;
	@%p65 bra 	$L__BB5_173;
	setp.gt.f32 	%p66, %f237, %f149;
	mov.f32 	%f238, %f149;
	mov.u64 	%rd346, %rd156;
	@%p66 bra 	$L__BB5_173;
	setp.lt.s64 	%p67, %rd345, %rd156;
	selp.f32 	%f238, %f237, %f149, %p67;
	min.s64 	%rd346, %rd345, %rd156;
$L__BB5_173:
	mov.b32 	%r140, %f238;
	mov.b32 	%r156, 8;
	mov.b32 	%r157, 31;
	mov.b32 	%r158, -1;
	// begin inline asm
	shfl.sync.down.b32 %r139, %r140, %r156, %r157, %r158;
	// end inline asm
	mov.b32 	%f152, %r139;
	// begin inline asm
	shfl.sync.down.b32 %r144, %r145, %r156, %r157, %r158;
	// end inline asm
	mov.b64 	{%r150, %r155}, %rd346;
	// begin inline asm
	shfl.sync.down.b32 %r149, %r150, %r156, %r157, %r158;
	// end inline asm
	// begin inline asm
	shfl.sync.down.b32 %r154, %r155, %r156, %r157, %r158;
	// end inline asm
	mov.b64 	%rd159, {%r149, %r154};
	setp.gt.s32 	%p68, %r78, 23;
	setp.lt.f32 	%p69, %f238, %f152;
	or.pred  	%p70, %p68, %p69;
	mov.f32 	%f239, %f238;
	mov.u64 	%rd347, %rd346;
	@%p70 bra 	$L__BB5_176;
	setp.gt.f32 	%p71, %f238, %f152;
	mov.f32 	%f239, %f152;
	mov.u64 	%rd347, %rd159;
	@%p71 bra 	$L__BB5_176;
	setp.lt.s64 	%p72, %rd346, %rd159;
	selp.f32 	%f239, %f238, %f152, %p72;
	min.s64 	%rd347, %rd346, %rd159;
$L__BB5_176:
	mov.b32 	%r160, %f239;
	mov.b32 	%r176, 16;
	mov.b32 	%r177, 31;
	mov.b32 	%r178, -1;
	// begin inline asm
	shfl.sync.down.b32 %r159, %r160, %r176, %r177, %r178;
	// end inline asm
	mov.b32 	%f155, %r159;
	// begin inline asm
	shfl.sync.down.b32 %r164, %r165, %r176, %r177, %r178;
	// end inline asm
	mov.b64 	{%r170, %r175}, %rd347;
	// begin inline asm
	shfl.sync.down.b32 %r169, %r170, %r176, %r177, %r178;
	// end inline asm
	// begin inline asm
	shfl.sync.down.b32 %r174, %r175, %r176, %r177, %r178;
	// end inline asm
	mov.b64 	%rd162, {%r169, %r174};
	setp.gt.s32 	%p73, %r78, 15;
	setp.lt.f32 	%p74, %f239, %f155;
	or.pred  	%p75, %p73, %p74;
	mov.f32 	%f247, %f239;
	mov.u64 	%rd355, %rd347;
	@%p75 bra 	$L__BB5_179;
	setp.gt.f32 	%p76, %f239, %f155;
	mov.f32 	%f247, %f155;
	mov.u64 	%rd355, %rd162;
	@%p76 bra 	$L__BB5_179;
	setp.lt.s64 	%p77, %rd347, %rd162;
	selp.f32 	%f247, %f239, %f155, %p77;
	min.s64 	%rd355, %rd347, %rd162;
$L__BB5_179:
	setp.ne.s32 	%p78, %r78, 0;
	@%p78 bra 	$L__BB5_181;
	shr.u32 	%r179, %r16, 1;
	and.b32  	%r180, %r179, 496;
	mov.u32 	%r181, _ZN6thrust24THRUST_300001_SM_1000_NS8cuda_cub4core6detail5shmemE;
	add.s32 	%r182, %r181, %r180;
	st.shared.f32 	[%r182+8], %f247;
	st.shared.u64 	[%r182+16], %rd355;
$L__BB5_181:
	bar.sync 	0;
	setp.ne.s32 	%p79, %r16, 0;
	@%p79 bra 	$L__BB5_203;
	ld.shared.f32 	%f158, [_ZN6thrust24THRUST_300001_SM_1000_NS8cuda_cub4core6detail5shmemE+24];
	ld.shared.u64 	%rd165, [_ZN6thrust24THRUST_300001_SM_1000_NS8cuda_cub4core6detail5shmemE+32];
	setp.lt.f32 	%p80, %f247, %f158;
	mov.f32 	%f241, %f247;
	mov.u64 	%rd349, %rd355;
	@%p80 bra 	$L__BB5_185;
	setp.lt.f32 	%p81, %f158, %f247;
	mov.f32 	%f241, %f158;
	mov.u64 	%rd349, %rd165;
	@%p81 bra 	$L__BB5_185;
	setp.lt.s64 	%p82, %rd355, %rd165;
	selp.f32 	%f241, %f247, %f158, %p82;
	min.s64 	%rd349, %rd355, %rd165;
$L__BB5_185:
	ld.shared.f32 	%f161, [_ZN6thrust24THRUST_300001_SM_1000_NS8cuda_cub4core6detail5shmemE+40];
	ld.shared.u64 	%rd168, [_ZN6thrust24THRUST_300001_SM_1000_NS8cuda_cub4core6detail5shmemE+48];
	setp.lt.f32 	%p83, %f241, %f161;
	mov.f32 	%f242, %f241;
	mov.u64 	%rd350, %rd349;
	@%p83 bra 	$L__BB5_188;
	setp.lt.f32 	%p84, %f161, %f241;
	mov.f32 	%f242, %f161;
	mov.u64 	%rd350, %rd168;
	@%p84 bra 	$L__BB5_188;
	setp.lt.s64 	%p85, %rd349, %rd168;
	selp.f32 	%f242, %f241, %f161, %p85;
	min.s64 	%rd350, %rd349, %rd168;
$L__BB5_188:
	ld.shared.f32 	%f164, [_ZN6thrust24THRUST_300001_SM_1000_NS8cuda_cub4core6detail5shmemE+56];
	ld.shared.u64 	%rd171, [_ZN6thrust24THRUST_300001_SM_1000_NS8cuda_cub4core6detail5shmemE+64];
	setp.lt.f32 	%p86, %f242, %f164;
	mov.f32 	%f243, %f242;
	mov.u64 	%rd351, %rd350;
	@%p86 bra 	$L__BB5_191;
	setp.lt.f32 	%p87, %f164, %f242;
	mov.f32 	%f243, %f164;
	mov.u64 	%rd351, %rd171;
	@%p87 bra 	$L__BB5_191;
	setp.lt.s64 	%p88, %rd350, %rd171;
	selp.f32 	%f243, %f242, %f164, %p88;
	min.s64 	%rd351, %rd350, %rd171;
$L__BB5_191:
	ld.shared.f32 	%f167, [_ZN6thrust24THRUST_300001_SM_1000_NS8cuda_cub4core6detail5shmemE+72];
	ld.shared.u64 	%rd174, [_ZN6thrust24THRUST_300001_SM_1000_NS8cuda_cub4core6detail5shmemE+80];
	setp.lt.f32 	%p89, %f243, %f167;
	mov.f32 	%f244, %f243;
	mov.u64 	%rd352, %rd351;
	@%p89 bra 	$L__BB5_194;
	setp.lt.f32 	%p90, %f167, %f243;
	mov.f32 	%f244, %f167;
	mov.u64 	%rd352, %rd174;
	@%p90 bra 	$L__BB5_194;
	setp.lt.s64 	%p91, %rd351, %rd174;
	selp.f32 	%f244, %f243, %f167, %p91;
	min.s64 	%rd352, %rd351, %rd174;
$L__BB5_194:
	ld.shared.f32 	%f170, [_ZN6thrust24THRUST_300001_SM_1000_NS8cuda_cub4core6detail5shmemE+88];
	ld.shared.u64 	%rd177, [_ZN6thrust24THRUST_300001_SM_1000_NS8cuda_cub4core6detail5shmemE+96];
	setp.lt.f32 	%p92, %f244, %f170;
	mov.f32 	%f245, %f244;
	mov.u64 	%rd353, %rd352;
	@%p92 bra 	$L__BB5_197;
	setp.lt.f32 	%p93, %f170, %f244;
	mov.f32 	%f245, %f170;
	mov.u64 	%rd353, %rd177;
	@%p93 bra 	$L__BB5_197;
	setp.lt.s64 	%p94, %rd352, %rd177;
	selp.f32 	%f245, %f244, %f170, %p94;
	min.s64 	%rd353, %rd352, %rd177;
$L__BB5_197:
	ld.shared.f32 	%f173, [_ZN6thrust24THRUST_300001_SM_1000_NS8cuda_cub4core6detail5shmemE+104];
	ld.shared.u64 	%rd180, [_ZN6thrust24THRUST_300001_SM_1000_NS8cuda_cub4core6detail5shmemE+112];
	setp.lt.f32 	%p95, %f245, %f173;
	mov.f32 	%f246, %f245;
	mov.u64 	%rd354, %rd353;
	@%p95 bra 	$L__BB5_200;
	setp.lt.f32 	%p96, %f173, %f245;
	mov.f32 	%f246, %f173;
	mov.u64 	%rd354, %rd180;
	@%p96 bra 	$L__BB5_200;
	setp.lt.s64 	%p97, %rd353, %rd180;
	selp.f32 	%f246, %f245, %f173, %p97;
	min.s64 	%rd354, %rd353, %rd180;
$L__BB5_200:
	ld.shared.f32 	%f176, [_ZN6thrust24THRUST_300001_SM_1000_NS8cuda_cub4core6detail5shmemE+120];
	ld.shared.u64 	%rd183, [_ZN6thrust24THRUST_300001_SM_1000_NS8cuda_cub4core6detail5shmemE+128];
	setp.lt.f32 	%p98, %f246, %f176;
	mov.f32 	%f247, %f246;
	mov.u64 	%rd355, %rd354;
	@%p98 bra 	$L__BB5_203;
	setp.lt.f32 	%p99, %f176, %f246;
	mov.f32 	%f247, %f176;
	mov.u64 	%rd355, %rd183;
	@%p99 bra 	$L__BB5_203;
	setp.lt.s64 	%p100, %rd354, %rd183;
	selp.f32 	%f247, %f246, %f176, %p100;
	min.s64 	%rd355, %rd354, %rd183;
$L__BB5_203:
	mov.u32 	%r418, %tid.x;
	setp.ne.s32 	%p227, %r418, 0;
	@%p227 bra 	$L__BB5_205;
	cvta.to.global.u64 	%rd287, %rd187;
	st.global.f32 	[%rd287], %f247;
	st.global.u64 	[%rd287+8], %rd355;
$L__BB5_205:
	ret;

}
	// .globl	_ZN6thrust24THRUST_300001_SM_1000_NS8cuda_cub4core6detail13_kernel_agentINS1_8__reduce11ReduceAgentINS0_12zip_iteratorIN4cuda3std3__45tupleIJNS0_10device_ptrIfEENS0_17counting_iteratorIlNS0_11use_defaultESF_SF_EEEEEEEPNSB_IJflEEESJ_lNS1_9__extrema9arg_min_fIflNSA_4lessIfEEEEEEJSI_SK_lSP_EEEvDpT0_
.visible .entry _ZN6thrust24THRUST_300001_SM_1000_NS8cuda_cub4core6detail13_kernel_agentINS1_8__reduce11ReduceAgentINS0_12zip_iteratorIN4cuda3std3__45tupleIJNS0_10device_ptrIfEENS0_17counting_iteratorIlNS0_11use_defaultESF_SF_EEEEEEEPNSB_IJflEEESJ_lNS1_9__extrema9arg_min_fIflNSA_4lessIfEEEEEEJSI_SK_lSP_EEEvDpT0_(
	.param .align 8 .b8 _ZN6thrust24THRUST_300001_SM_1000_NS8cuda_cub4core6detail13_kernel_agentINS1_8__reduce11ReduceAgentINS0_12zip_iteratorIN4cuda3std3__45tupleIJNS0_10device_ptrIfEENS0_17counting_iteratorIlNS0_11use_defaultESF_SF_EEEEEEEPNSB_IJflEEESJ_lNS1_9__extrema9arg_min_fIflNSA_4lessIfEEEEEEJSI_SK_lSP_EEEvDpT0__param_0[16],
	.param .u64 .ptr .align 1 _ZN6thrust24THRUST_300001_SM_1000_NS8cuda_cub4core6detail13_kernel_agentINS1_8__reduce11ReduceAgentINS0_12zip_iteratorIN4cuda3std3__45tupleIJNS0_10device_ptrIfEENS0_17counting_iteratorIlNS0_11use_defaultESF_SF_EEEEEEEPNSB_IJflEEESJ_lNS1_9__extrema9arg_min_fIflNSA_4lessIfEEEEEEJSI_SK_lSP_EEEvDpT0__param_1,
	.param .u64 _ZN6thrust24THRUST_300001_SM_1000_NS8cuda_cub4core6detail13_kernel_agentINS1_8__reduce11ReduceAgentINS0_12zip_iteratorIN4cuda3std3__45tupleIJNS0_10device_ptrIfEENS0_17counting_iteratorIlNS0_11use_defaultESF_SF_EEEEEEEPNSB_IJflEEESJ_lNS1_9__extrema9arg_min_fIflNSA_4lessIfEEEEEEJSI_SK_lSP_EEEvDpT0__param_2,
	.param .align 1 .b8 _ZN6thrust24THRUST_300001_SM_1000_NS8cuda_cub4core6detail13_kernel_agentINS1_8__reduce11ReduceAgentINS0_12zip_iteratorIN4cuda3std3__45tupleIJNS0_10device_ptrIfEENS0_17counting_iteratorIlNS0_11use_defaultESF_SF_EEEEEEEPNSB_IJflEEESJ_lNS1_9__extrema9arg_min_fIflNSA_4lessIfEEEEEEJSI_SK_lSP_EEEvDpT0__param_3[1]
)
.maxntid 256
{
	.reg .pred 	%p<223>;
	.reg .b32 	%r<391>;
	.reg .b32 	%f<243>;
	.reg .b64 	%rd<308>;

	ld.param.u64 	%rd195, [_ZN6thrust24THRUST_300001_SM_1000_NS8cuda_cub4core6detail13_kernel_agentINS1_8__reduce11ReduceAgentINS0_12zip_iteratorIN4cuda3std3__45tupleIJNS0_10device_ptrIfEENS0_17counting_iteratorIlNS0_11use_defaultESF_SF_EEEEEEEPNSB_IJflEEESJ_lNS1_9__extrema9arg_min_fIflNSA_4lessIfEEEEEEJSI_SK_lSP_EEEvDpT0__param_0+8];
	ld.param.u64 	%rd194, [_ZN6thrust24THRUST_300001_SM_1000_NS8cuda_cub4core6detail13_kernel_agentINS1_8__reduce11ReduceAgentINS0_12zip_iteratorIN4cuda3std3__45tupleIJNS0_10device_ptrIfEENS0_17counting_iteratorIlNS0_11use_defaultESF_SF_EEEEEEEPNSB_IJflEEESJ_lNS1_9__extrema9arg_min_fIflNSA_4lessIfEEEEEEJSI_SK_lSP_EEEvDpT0__param_0];
	ld.param.u64 	%rd197, [_ZN6thrust24THRUST_300001_SM_1000_NS8cuda_cub4core6detail13_kernel_agentINS1_8__reduce11ReduceAgentINS0_12zip_iteratorIN4cuda3std3__45tupleIJNS0_10device_ptrIfEENS0_17counting_iteratorIlNS0_11use_defaultESF_SF_EEEEEEEPNSB_IJflEEESJ_lNS1_9__extrema9arg_min_fIflNSA_4lessIfEEEEEEJSI_SK_lSP_EEEvDpT0__param_2];
	setp.eq.s64 	%p1, %rd197, 0;
	@%p1 bra 	$L__BB6_200;
	cvta.to.global.u64 	%rd1, %rd194;
	setp.gt.s64 	%p2, %rd197, 1279;
	@%p2 bra 	$L__BB6_112;
	cvt.u32.u64 	%r1, %rd197;
	mov.u32 	%r2, %tid.x;
	setp.ge.s32 	%p96, %r2, %r1;
	mov.f32 	%f188, 0f00000000;
	mov.b64 	%rd249, 0;
	mov.u32 	%r385, %r2;
	@%p96 bra 	$L__BB6_4;
	cvt.u64.u32 	%rd225, %r2;
	mul.wide.u32 	%rd226, %r2, 4;
	add.s64 	%rd227, %rd1, %rd226;
	add.s64 	%rd249, %rd195, %rd225;
	ld.global.f32 	%f188, [%rd227];
	add.s32 	%r385, %r2, 256;
$L__BB6_4:
	setp.ge.s32 	%p97, %r385, %r1;
	@%p97 bra 	$L__BB6_26;
	not.b32 	%r154, %r385;
	add.s32 	%r5, %r154, %r1;
	and.b32  	%r155, %r5, 768;
	setp.eq.s32 	%p98, %r155, 768;
	@%p98 bra 	$L__BB6_11;
	cvt.u64.u32 	%rd229, %r385;
	add.s64 	%rd240, %rd195, %rd229;
	mul.wide.u32 	%rd230, %r385, 4;
	add.s64 	%rd239, %rd1, %rd230;
	shr.u32 	%r156, %r5, 8;
	add.s32 	%r157, %r156, 1;
	and.b32  	%r158, %r157, 3;
	neg.s32 	%r383, %r158;
$L__BB6_7:
	.pragma "nounroll";
	mov.u64 	%rd9, %rd249;
	mov.f32 	%f3, %f188;
	ld.global.f32 	%f4, [%rd239];
	setp.lt.f32 	%p99, %f3, %f4;
	@%p99 bra 	$L__BB6_10;
	setp.lt.f32 	%p100, %f4, %f3;
	mov.u64 	%rd249, %rd240;
	mov.f32 	%f188, %f4;
	@%p100 bra 	$L__BB6_10;
	setp.lt.s64 	%p101, %rd9, %rd240;
	min.s64 	%rd249, %rd9, %rd240;
	selp.f32 	%f188, %f3, %f4, %p101;
$L__BB6_10:
	add.s32 	%r385, %r385, 256;
	add.s64 	%rd240, %rd240, 256;
	add.s64 	%rd239, %rd239, 1024;
	add.s32 	%r383, %r383, 1;
	setp.ne.s32 	%p102, %r383, 0;
	@%p102 bra 	$L__BB6_7;
$L__BB6_11:
	setp.lt.u32 	%p103, %r5, 768;
	@%p103 bra 	$L__BB6_26;
	add.s32 	%r386, %r385, 512;
$L__BB6_13:
	mov.u32 	%r13, %r386;
	add.s32 	%r159, %r13, -512;
	cvt.s64.s32 	%rd231, %r159;
	mul.wide.s32 	%rd232, %r159, 4;
	add.s64 	%rd17, %rd1, %rd232;
	add.s64 	%rd18, %rd195, %rd231;
	ld.global.f32 	%f10, [%rd17];
	setp.lt.f32 	%p104, %f188, %f10;
	mov.u64 	%rd246, %rd249;
	mov.f32 	%f185, %f188;
	@%p104 bra 	$L__BB6_16;
	setp.lt.f32 	%p105, %f10, %f188;
	mov.u64 	%rd246, %rd18;
	mov.f32 	%f185, %f10;
	@%p105 bra 	$L__BB6_16;
	setp.lt.s64 	%p106, %rd249, %rd18;
	min.s64 	%rd246, %rd249, %rd18;
	selp.f32 	%f185, %f188, %f10, %p106;
$L__BB6_16:
	add.s32 	%r160, %r13, -256;
	cvt.s64.s32 	%rd233, %r160;
	add.s64 	%rd21, %rd195, %rd233;
	ld.global.f32 	%f13, [%rd17+1024];
	setp.lt.f32 	%p107, %f185, %f13;
	mov.u64 	%rd247, %rd246;
	mov.f32 	%f186, %f185;
	@%p107 bra 	$L__BB6_19;
	setp.lt.f32 	%p108, %f13, %f185;
	mov.u64 	%rd247, %rd21;
	mov.f32 	%f186, %f13;
	@%p108 bra 	$L__BB6_19;
	setp.lt.s64 	%p109, %rd246, %rd21;
	min.s64 	%rd247, %rd246, %rd21;
	selp.f32 	%f186, %f185, %f13, %p109;
$L__BB6_19:
	cvt.s64.s32 	%rd234, %r13;
	add.s64 	%rd24, %rd195, %rd234;
	ld.global.f32 	%f16, [%rd17+2048];
	setp.lt.f32 	%p110, %f186, %f16;
	mov.u64 	%rd248, %rd247;
	mov.f32 	%f187, %f186;
	@%p110 bra 	$L__BB6_22;
	setp.lt.f32 	%p111, %f16, %f186;
	mov.u64 	%rd248, %rd24;
	mov.f32 	%f187, %f16;
	@%p111 bra 	$L__BB6_22;
	setp.lt.s64 	%p112, %rd247, %rd24;
	min.s64 	%rd248, %rd247, %rd24;
	selp.f32 	%f187, %f186, %f16, %p112;
$L__BB6_22:
	add.s32 	%r161, %r13, 256;
	cvt.s64.s32 	%rd235, %r161;
	add.s64 	%rd27, %rd195, %rd235;
	ld.global.f32 	%f19, [%rd17+3072];
	setp.lt.f32 	%p113, %f187, %f19;
	mov.u64 	%rd249, %rd248;
	mov.f32 	%f188, %f187;
	@%p113 bra 	$L__BB6_25;
	setp.lt.f32 	%p114, %f19, %f187;
	mov.u64 	%rd249, %rd27;
	mov.f32 	%f188, %f19;
	@%p114 bra 	$L__BB6_25;
	setp.lt.s64 	%p115, %rd248, %rd27;
	min.s64 	%rd249, %rd248, %rd27;
	selp.f32 	%f188, %f187, %f19, %p115;
$L__BB6_25:
	add.s32 	%r386, %r13, 1024;
	add.s32 	%r162, %r13, 512;
	setp.lt.s32 	%p116, %r162, %r1;
	@%p116 bra 	$L__BB6_13;
$L__BB6_26:
	setp.lt.s32 	%p117, %r1, 256;
	@%p117 bra 	$L__BB6_66;
	// begin inline asm
	mov.u32 %r276, %laneid;
	// end inline asm
	mov.b32 	%r278, %f188;
	mov.b32 	%r294, 1;
	mov.b32 	%r295, 31;
	mov.b32 	%r296, -1;
	// begin inline asm
	shfl.sync.down.b32 %r277, %r278, %r294, %r295, %r296;
	// end inline asm
	mov.b32 	%f23, %r277;
	// begin inline asm
	shfl.sync.down.b32 %r282, %r283, %r294, %r295, %r296;
	// end inline asm
	mov.b64 	{%r288, %r293}, %rd249;
	// begin inline asm
	shfl.sync.down.b32 %r287, %r288, %r294, %r295, %r296;
	// end inline asm
	// begin inline asm
	shfl.sync.down.b32 %r292, %r293, %r294, %r295, %r296;
	// end inline asm
	mov.b64 	%rd31, {%r287, %r292};
	setp.gt.s32 	%p174, %r276, 30;
	setp.lt.f32 	%p175, %f188, %f23;
	or.pred  	%p176, %p174, %p175;
	mov.u64 	%rd251, %rd249;
	mov.f32 	%f190, %f188;
	@%p176 bra 	$L__BB6_30;
	setp.gt.f32 	%p177, %f188, %f23;
	mov.u64 	%rd251, %rd31;
	mov.f32 	%f190, %f23;
	@%p177 bra 	$L__BB6_30;
	setp.lt.s64 	%p178, %rd249, %rd31;
	min.s64 	%rd251, %rd249, %rd31;
	selp.f32 	%f190, %f188, %f23, %p178;
$L__BB6_30:
	mov.b32 	%r298, %f190;
	mov.b32 	%r314, 2;
	mov.b32 	%r315, 31;
	mov.b32 	%r316, -1;
	// begin inline asm
	shfl.sync.down.b32 %r297, %r298, %r314, %r315, %r316;
	// end inline asm
	mov.b32 	%f26, %r297;
	// begin inline asm
	shfl.sync.down.b32 %r302, %r303, %r314, %r315, %r316;
	// end inline asm
	mov.b64 	{%r308, %r313}, %rd251;
	// begin inline asm
	shfl.sync.down.b32 %r307, %r308, %r314, %r315, %r316;
	// end inline asm
	// begin inline asm
	shfl.sync.down.b32 %r312, %r313, %r314, %r315, %r316;
	// end inline asm
	mov.b64 	%rd34, {%r307, %r312};
	setp.gt.s32 	%p179, %r276, 29;
	setp.lt.f32 	%p180, %f190, %f26;
	or.pred  	%p181, %p179, %p180;
	mov.u64 	%rd252, %rd251;
	mov.f32 	%f191, %f190;
	@%p181 bra 	$L__BB6_33;
	setp.gt.f32 	%p182, %f190, %f26;
	mov.u64 	%rd252, %rd34;
	mov.f32 	%f191, %f26;
	@%p182 bra 	$L__BB6_33;
	setp.lt.s64 	%p183, %rd251, %rd34;
	min.s64 	%rd252, %rd251, %rd34;
	selp.f32 	%f191, %f190, %f26, %p183;
$L__BB6_33:
	mov.b32 	%r318, %f191;
	mov.b32 	%r334, 4;
	mov.b32 	%r335, 31;
	mov.b32 	%r336, -1;
	// begin inline asm
	shfl.sync.down.b32 %r317, %r318, %r334, %r335, %r336;
	// end inline asm
	mov.b32 	%f29, %r317;
	// begin inline asm
	shfl.sync.down.b32 %r322, %r323, %r334, %r335, %r336;
	// end inline asm
	mov.b64 	{%r328, %r333}, %rd252;
	// begin inline asm
	shfl.sync.down.b32 %r327, %r328, %r334, %r335, %r336;
	// end inline asm
	// begin inline asm
	shfl.sync.down.b32 %r332, %r333, %r334, %r335, %r336;
	// end inline asm
	mov.b64 	%rd37, {%r327, %r332};
	setp.gt.s32 	%p184, %r276, 27;
	setp.lt.f32 	%p185, %f191, %f29;
	or.pred  	%p186, %p184, %p185;
	mov.u64 	%rd253, %rd252;
	mov.f32 	%f192, %f191;
	@%p186 bra 	$L__BB6_36;
	setp.gt.f32 	%p187, %f191, %f29;
	mov.u64 	%rd253, %rd37;
	mov.f32 	%f192, %f29;
	@%p187 bra 	$L__BB6_36;
	setp.lt.s64 	%p188, %rd252, %rd37;
	min.s64 	%rd253, %rd252, %rd37;
	selp.f32 	%f192, %f191, %f29, %p188;
$L__BB6_36:
	mov.b32 	%r338, %f192;
	mov.b32 	%r354, 8;
	mov.b32 	%r355, 31;
	mov.b32 	%r356, -1;
	// begin inline asm
	shfl.sync.down.b32 %r337, %r338, %r354, %r355, %r356;
	// end inline asm
	mov.b32 	%f32, %r337;
	// begin inline asm
	shfl.sync.down.b32 %r342, %r343, %r354, %r355, %r356;
	// end inline asm
	mov.b64 	{%r348, %r353}, %rd253;
	// begin inline asm
	shfl.sync.down.b32 %r347, %r348, %r354, %r355, %r356;
	// end inline asm
	// begin inline asm
	shfl.sync.down.b32 %r352, %r353, %r354, %r355, %r356;
	// end inline asm
	mov.b64 	%rd40, {%r347, %r352};
	setp.gt.s32 	%p189, %r276, 23;
	setp.lt.f32 	%p190, %f192, %f32;
	or.pred  	%p191, %p189, %p190;
	mov.u64 	%rd254, %rd253;
	mov.f32 	%f193, %f192;
	@%p191 bra 	$L__BB6_39;
	setp.gt.f32 	%p192, %f192, %f32;
	mov.u64 	%rd254, %rd40;
	mov.f32 	%f193, %f32;
	@%p192 bra 	$L__BB6_39;
	setp.lt.s64 	%p193, %rd253, %rd40;
	min.s64 	%rd254, %rd253, %rd40;
	selp.f32 	%f193, %f192, %f32, %p193;
$L__BB6_39:
	mov.b32 	%r358, %f193;
	mov.b32 	%r374, 16;
	mov.b32 	%r375, 31;
	mov.b32 	%r376, -1;
	// begin inline asm
	shfl.sync.down.b32 %r357, %r358, %r374, %r375, %r376;
	// end inline asm
	mov.b32 	%f35, %r357;
	// begin inline asm
	shfl.sync.down.b32 %r362, %r363, %r374, %r375, %r376;
	// end inline asm
	mov.b64 	{%r368, %r373}, %rd254;
	// begin inline asm
	shfl.sync.down.b32 %r367, %r368, %r374, %r375, %r376;
	// end inline asm
	// begin inline asm
	shfl.sync.down.b32 %r372, %r373, %r374, %r375, %r376;
	// end inline asm
	mov.b64 	%rd43, {%r367, %r372};
	setp.gt.s32 	%p194, %r276, 15;
	setp.lt.f32 	%p195, %f193, %f35;
	or.pred  	%p196, %p194, %p195;
	mov.u64 	%rd307, %rd254;
	mov.f32 	%f242, %f193;
	@%p196 bra 	$L__BB6_42;
	setp.gt.f32 	%p197, %f193, %f35;
	mov.u64 	%rd307, %rd43;
	mov.f32 	%f242, %f35;
	@%p197 bra 	$L__BB6_42;
	setp.lt.s64 	%p198, %rd254, %rd43;
	min.s64 	%rd307, %rd254, %rd43;
	selp.f32 	%f242, %f193, %f35, %p198;
$L__BB6_42:
	setp.ne.s32 	%p199, %r276, 0;
	@%p199 bra 	$L__BB6_44;
	shr.u32 	%r377, %r2, 1;
	and.b32  	%r378, %r377, 496;
	mov.u32 	%r379, _ZN6thrust24THRUST_300001_SM_1000_NS8cuda_cub4core6detail5shmemE;
	add.s32 	%r380, %r379, %r378;
	st.shared.f32 	[%r380+8], %f242;
	st.shared.u64 	[%r380+16], %rd307;
$L__BB6_44:
	bar.sync 	0;
	setp.ne.s32 	%p200, %r2, 0;
	@%p200 bra 	$L__BB6_198;
	ld.shared.f32 	%f38, [_ZN6thrust24THRUST_300001_SM_1000_NS8cuda_cub4core6detail5shmemE+24];
	ld.shared.u64 	%rd46, [_ZN6thrust24THRUST_300001_SM_1000_NS8cuda_cub4core6detail5shmemE+32];
	setp.lt.f32 	%p201, %f242, %f38;
	mov.u64 	%rd256, %rd307;
	mov.f32 	%f195, %f242;
	@%p201 bra 	$L__BB6_48;
	setp.lt.f32 	%p202, %f38, %f242;
	mov.u64 	%rd256, %rd46;
	mov.f32 	%f195, %f38;
	@%p202 bra 	$L__BB6_48;
	setp.lt.s64 	%p203, %rd307, %rd46;
	min.s64 	%rd256, %rd307, %rd46;
	selp.f32 	%f195, %f242, %f38, %p203;
$L__BB6_48:
	ld.shared.f32 	%f41, [_ZN6thrust24THRUST_300001_SM_1000_NS8cuda_cub4core6detail5shmemE+40];
	ld.shared.u64 	%rd49, [_ZN6thrust24THRUST_300001_SM_1000_NS8cuda_cub4core6detail5shmemE+48];
	setp.lt.f32 	%p204, %f195, %f41;
	mov.u64 	%rd257, %rd256;
	mov.f32 	%f196, %f195;
	@%p204 bra 	$L__BB6_51;
	setp.lt.f32 	%p205, %f41, %f195;
	mov.u64 	%rd257, %rd49;
	mov.f32 	%f196, %f41;
	@%p205 bra 	$L__BB6_51;
	setp.lt.s64 	%p206, %rd256, %rd49;
	min.s64 	%rd257, %rd256, %rd49;
	selp.f32 	%f196, %f195, %f41, %p206;
$L__BB6_51:
	ld.shared.f32 	%f44, [_ZN6thrust24THRUST_300001_SM_1000_NS8cuda_cub4core6detail5shmemE+56];
	ld.shared.u64 	%rd52, [_ZN6thrust24THRUST_300001_SM_1000_NS8cuda_cub4core6detail5shmemE+64];
	setp.lt.f32 	%p207, %f196, %f44;
	mov.u64 	%rd258, %rd257;
	mov.f32 	%f197, %f196;
	@%p207 bra 	$L__BB6_54;
	setp.lt.f32 	%p208, %f44, %f196;
	mov.u64 	%rd258, %rd52;
	mov.f32 	%f197, %f44;
	@%p208 bra 	$L__BB6_54;
	setp.lt.s64 	%p209, %rd257, %rd52;
	min.s64 	%rd258, %rd257, %rd52;
	selp.f32 	%f197, %f196, %f44, %p209;
$L__BB6_54:
	ld.shared.f32 	%f47, [_ZN6thrust24THRUST_300001_SM_1000_NS8cuda_cub4core6detail5shmemE+72];
	ld.shared.u64 	%rd55, [_ZN6thrust24THRUST_300001_SM_1000_NS8cuda_cub4core6detail5shmemE+80];
	setp.lt.f32 	%p210, %f197, %f47;
	mov.u64 	%rd259, %rd258;
	mov.f32 	%f198, %f197;
	@%p210 bra 	$L__BB6_57;
	setp.lt.f32 	%p211, %f47, %f197;
	mov.u64 	%rd259, %rd55;
	mov.f32 	%f198, %f47;
	@%p211 bra 	$L__BB6_57;
	setp.lt.s64 	%p212, %rd258, %rd55;
	min.s64 	%rd259, %rd258, %rd55;
	selp.f32 	%f198, %f197, %f47, %p212;
$L__BB6_57:
	ld.shared.f32 	%f50, [_ZN6thrust24THRUST_300001_SM_1000_NS8cuda_cub4core6detail5shmemE+88];
	ld.shared.u64 	%rd58, [_ZN6thrust24THRUST_300001_SM_1000_NS8cuda_cub4core6detail5shmemE+96];
	setp.lt.f32 	%p213, %f198, %f50;
	mov.u64 	%rd260, %rd259;
	mov.f32 	%f199, %f198;
	@%p213 bra 	$L__BB6_60;
	setp.lt.f32 	%p214, %f50, %f198;
	mov.u64 	%rd260, %rd58;
	mov.f32 	%f199, %f50;
	@%p214 bra 	$L__BB6_60;
	setp.lt.s64 	%p215, %rd259, %rd58;
	min.s64 	%rd260, %rd259, %rd58;
	selp.f32 	%f199, %f198, %f50, %p215;
$L__BB6_60:
	ld.shared.f32 	%f53, [_ZN6thrust24THRUST_300001_SM_1000_NS8cuda_cub4core6detail5shmemE+104];
	ld.shared.u64 	%rd61, [_ZN6thrust24THRUST_300001_SM_1000_NS8cuda_cub4core6detail5shmemE+112];
	setp.lt.f32 	%p216, %f199, %f53;
	mov.u64 	%rd261, %rd260;
	mov.f32 	%f200, %f199;
	@%p216 bra 	$L__BB6_63;
	setp.lt.f32 	%p217, %f53, %f199;
	mov.u64 	%rd261, %rd61;
	mov.f32 	%f200, %f53;
	@%p217 bra 	$L__BB6_63;
	setp.lt.s64 	%p218, %rd260, %rd61;
	min.s64 	%rd261, %rd260, %rd61;
	selp.f32 	%f200, %f199, %f53, %p218;
$L__BB6_63:
	ld.shared.f32 	%f56, [_ZN6thrust24THRUST_300001_SM_1000_NS8cuda_cub4core6detail5shmemE+120];
	ld.shared.u64 	%rd64, [_ZN6thrust24THRUST_300001_SM_1000_NS8cuda_cub4core6detail5shmemE+128];
	setp.lt.f32 	%p219, %f200, %f56;
	mov.f32 	%f242, %f200;
	mov.u64 	%rd307, %rd261;
	@%p219 bra 	$L__BB6_198;
	setp.lt.f32 	%p220, %f56, %f200;
	mov.f32 	%f242, %f56;
	mov.u64 	%rd307, %rd64;
	@%p220 bra 	$L__BB6_198;
	setp.lt.s64 	%p221, %rd261, %rd64;
	min.s64 	%rd307, %rd261, %rd64;
	selp.f32 	%f242, %f200, %f56, %p221;
	bra.uni 	$L__BB6_198;
$L__BB6_66:
	// begin inline asm
	mov.u32 %r163, %laneid;
	// end inline asm
	and.b32  	%r184, %r2, 992;
	add.s32 	%r185, %r184, 32;
	setp.gt.s32 	%p118, %r185, %r1;
	not.b32 	%r186, %r184;
	add.s32 	%r187, %r1, %r186;
	selp.b32 	%r182, %r187, 31, %p118;
	mov.b32 	%r165, %f188;
	mov.b32 	%r181, 1;
	mov.b32 	%r183, -1;
	// begin inline asm
	shfl.sync.down.b32 %r164, %r165, %r181, %r182, %r183;
	// end inline asm
	mov.b32 	%f58, %r164;
	// begin inline asm
	shfl.sync.down.b32 %r169, %r170, %r181, %r182, %r183;
	// end inline asm
	mov.b64 	{%r175, %r180}, %rd249;
	// begin inline asm
	shfl.sync.down.b32 %r174, %r175, %r181, %r182, %r183;
	// end inline asm
	// begin inline asm
	shfl.sync.down.b32 %r179, %r180, %r181, %r182, %r183;
	// end inline asm
	mov.b64 	%rd66, {%r174, %r179};
	setp.ge.s32 	%p119, %r163, %r182;
	setp.lt.f32 	%p120, %f188, %f58;
	or.pred  	%p121, %p119, %p120;
	mov.f32 	%f201, %f188;
	mov.u64 	%rd262, %rd249;
	@%p121 bra 	$L__BB6_69;
	setp.gt.f32 	%p122, %f188, %f58;
	mov.f32 	%f201, %f58;
	mov.u64 	%rd262, %rd66;
	@%p122 bra 	$L__BB6_69;
	setp.lt.s64 	%p123, %rd249, %rd66;
	selp.f32 	%f201, %f188, %f58, %p123;
	min.s64 	%rd262, %rd249, %rd66;
$L__BB6_69:
	mov.b32 	%r189, %f201;
	mov.b32 	%r205, 2;
	mov.b32 	%r207, -1;
	// begin inline asm
	shfl.sync.down.b32 %r188, %r189, %r205, %r182, %r207;
	// end inline asm
	mov.b32 	%f61, %r188;
	// begin inline asm
	shfl.sync.down.b32 %r193, %r194, %r205, %r182, %r207;
	// end inline asm
	mov.b64 	{%r199, %r204}, %rd262;
	// begin inline asm
	shfl.sync.down.b32 %r198, %r199, %r205, %r182, %r207;
	// end inline asm
	// begin inline asm
	shfl.sync.down.b32 %r203, %r204, %r205, %r182, %r207;
	// end inline asm
	mov.b64 	%rd69, {%r198, %r203};
	add.s32 	%r208, %r163, 2;
	setp.gt.s32 	%p124, %r208, %r182;
	setp.lt.f32 	%p125, %f201, %f61;
	or.pred  	%p126, %p124, %p125;
	mov.f32 	%f202, %f201;
	mov.u64 	%rd263, %rd262;
	@%p126 bra 	$L__BB6_72;
	setp.gt.f32 	%p127, %f201, %f61;
	mov.f32 	%f202, %f61;
	mov.u64 	%rd263, %rd69;
	@%p127 bra 	$L__BB6_72;
	setp.lt.s64 	%p128, %rd262, %rd69;
	selp.f32 	%f202, %f201, %f61, %p128;
	min.s64 	%rd263, %rd262, %rd69;
$L__BB6_72:
	mov.b32 	%r210, %f202;
	mov.b32 	%r226, 4;
	mov.b32 	%r228, -1;
	// begin inline asm
	shfl.sync.down.b32 %r209, %r210, %r226, %r182, %r228;
	// end inline asm
	mov.b32 	%f64, %r209;
	// begin inline asm
	shfl.sync.down.b32 %r214, %r215, %r226, %r182, %r228;
	// end inline asm
	mov.b64 	{%r220, %r225}, %rd263;
	// begin inline asm
	shfl.sync.down.b32 %r219, %r220, %r226, %r182, %r228;
	// end inline asm
	// begin inline asm
	shfl.sync.down.b32 %r224, %r225, %r226, %r182, %r228;
	// end inline asm
	mov.b64 	%rd72, {%r219, %r224};
	add.s32 	%r229, %r163, 4;
	setp.gt.s32 	%p129, %r229, %r182;
	setp.lt.f32 	%p130, %f202, %f64;
	or.pred  	%p131, %p129, %p130;
	mov.f32 	%f203, %f202;
	mov.u64 	%rd264, %rd263;
	@%p131 bra 	$L__BB6_75;
	setp.gt.f32 	%p132, %f202, %f64;
	mov.f32 	%f203, %f64;
	mov.u64 	%rd264, %rd72;
	@%p132 bra 	$L__BB6_75;
	setp.lt.s64 	%p133, %rd263, %rd72;
	selp.f32 	%f203, %f202, %f64, %p133;
	min.s64 	%rd264, %rd263, %rd72;
$L__BB6_75:
	mov.b32 	%r231, %f203;
	mov.b32 	%r247, 8;
	mov.b32 	%r249, -1;
	// begin inline asm
	shfl.sync.down.b32 %r230, %r231, %r247, %r182, %r249;
	// end inline asm
	mov.b32 	%f67, %r230;
	// begin inline asm
	shfl.sync.down.b32 %r235, %r236, %r247, %r182, %r249;
	// end inline asm
	mov.b64 	{%r241, %r246}, %rd264;
	// begin inline asm
	shfl.sync.down.b32 %r240, %r241, %r247, %r182, %r249;
	// end inline asm
	// begin inline asm
	shfl.sync.down.b32 %r245, %r246, %r247, %r182, %r249;
	// end inline asm
	mov.b64 	%rd75, {%r240, %r245};
	add.s32 	%r250, %r163, 8;
	setp.gt.s32 	%p134, %r250, %r182;
	setp.lt.f32 	%p135, %f203, %f67;
	or.pred  	%p136, %p134, %p135;
	mov.f32 	%f204, %f203;
	mov.u64 	%rd265, %rd264;
	@%p136 bra 	$L__BB6_78;
	setp.gt.f32 	%p137, %f203, %f67;
	mov.f32 	%f204, %f67;
	mov.u64 	%rd265, %rd75;
	@%p137 bra 	$L__BB6_78;
	setp.lt.s64 	%p138, %rd264, %rd75;
	selp.f32 	%f204, %f203, %f67, %p138;
	min.s64 	%rd265, %rd264, %rd75;
$L__BB6_78:
	mov.b32 	%r252, %f204;
	mov.b32 	%r268, 16;
	mov.b32 	%r270, -1;
	// begin inline asm
	shfl.sync.down.b32 %r251, %r252, %r268, %r182, %r270;
	// end inline asm
	mov.b32 	%f70, %r251;
	// begin inline asm
	shfl.sync.down.b32 %r256, %r257, %r268, %r182, %r270;
	// end inline asm
	mov.b64 	{%r262, %r267}, %rd265;
	// begin inline asm
	shfl.sync.down.b32 %r261, %r262, %r268, %r182, %r270;
	// end inline asm
	// begin inline asm
	shfl.sync.down.b32 %r266, %r267, %r268, %r182, %r270;
	// end inline asm
	mov.b64 	%rd78, {%r261, %r266};
	add.s32 	%r271, %r163, 16;
	setp.gt.s32 	%p139, %r271, %r182;
	setp.lt.f32 	%p140, %f204, %f70;
	or.pred  	%p141, %p139, %p140;
	mov.f32 	%f242, %f204;
	mov.u64 	%rd307, %rd265;
	@%p141 bra 	$L__BB6_81;
	setp.gt.f32 	%p142, %f204, %f70;
	mov.f32 	%f242, %f70;
	mov.u64 	%rd307, %rd78;
	@%p142 bra 	$L__BB6_81;
	setp.lt.s64 	%p143, %rd265, %rd78;
	selp.f32 	%f242, %f204, %f70, %p143;
	min.s64 	%rd307, %rd265, %rd78;
$L__BB6_81:
	setp.ne.s32 	%p144, %r163, 0;
	@%p144 bra 	$L__BB6_83;
	shr.u32 	%r272, %r2, 1;
	and.b32  	%r273, %r272, 496;
	mov.u32 	%r274, _ZN6thrust24THRUST_300001_SM_1000_NS8cuda_cub4core6detail5shmemE;
	add.s32 	%r275, %r274, %r273;
	st.shared.f32 	[%r275+8], %f242;
	st.shared.u64 	[%r275+16], %rd307;
$L__BB6_83:
	bar.sync 	0;
	setp.ne.s32 	%p145, %r2, 0;
	@%p145 bra 	$L__BB6_198;
	setp.lt.s32 	%p146, %r1, 33;
	mov.f32 	%f206, %f242;
	mov.u64 	%rd267, %rd307;
	@%p146 bra 	$L__BB6_88;
	ld.shared.f32 	%f73, [_ZN6thrust24THRUST_300001_SM_1000_NS8cuda_cub4core6detail5shmemE+24];
	ld.shared.u64 	%rd81, [_ZN6thrust24THRUST_300001_SM_1000_NS8cuda_cub4core6detail5shmemE+32];
	setp.lt.f32 	%p147, %f242, %f73;
	mov.f32 	%f206, %f242;
	mov.u64 	%rd267, %rd307;
	@%p147 bra 	$L__BB6_88;
	setp.lt.f32 	%p148, %f73, %f242;
	mov.f32 	%f206, %f73;
	mov.u64 	%rd267, %rd81;
	@%p148 bra 	$L__BB6_88;
	setp.lt.s64 	%p149, %rd307, %rd81;
	selp.f32 	%f206, %f242, %f73, %p149;
	min.s64 	%rd267, %rd307, %rd81;
$L__BB6_88:
	setp.lt.s32 	%p150, %r1, 65;
	mov.f32 	%f207, %f206;
	mov.u64 	%rd268, %rd267;
	@%p150 bra 	$L__BB6_92;
	ld.shared.f32 	%f76, [_ZN6thrust24THRUST_300001_SM_1000_NS8cuda_cub4core6detail5shmemE+40];
	ld.shared.u64 	%rd84, [_ZN6thrust24THRUST_300001_SM_1000_NS8cuda_cub4core6detail5shmemE+48];
	setp.lt.f32 	%p151, %f206, %f76;
	mov.f32 	%f207, %f206;
	mov.u64 	%rd268, %rd267;
	@%p151 bra 	$L__BB6_92;
	setp.lt.f32 	%p152, %f76, %f206;
	mov.f32 	%f207, %f76;
	mov.u64 	%rd268, %rd84;
	@%p152 bra 	$L__BB6_92;
	setp.lt.s64 	%p153, %rd267, %rd84;
	selp.f32 	%f207, %f206, %f76, %p153;
	min.s64 	%rd268, %rd267, %rd84;
$L__BB6_92:
	setp.lt.s32 	%p154, %r1, 97;
	mov.f32 	%f208, %f207;
	mov.u64 	%rd269, %rd268;
	@%p154 bra 	$L__BB6_96;
	ld.shared.f32 	%f79, [_ZN6thrust24THRUST_300001_SM_1000_NS8cuda_cub4core6detail5shmemE+56];
	ld.shared.u64 	%rd87, [_ZN6thrust24THRUST_300001_SM_1000_NS8cuda_cub4core6detail5shmemE+64];
	setp.lt.f32 	%p155, %f207, %f79;
	mov.f32 	%f208, %f207;
	mov.u64 	%rd269, %rd268;
	@%p155 bra 	$L__BB6_96;
	setp.lt.f32 	%p156, %f79, %f207;
	mov.f32 	%f208, %f79;
	mov.u64 	%rd269, %rd87;
	@%p156 bra 	$L__BB6_96;
	setp.lt.s64 	%p157, %rd268, %rd87;
	selp.f32 	%f208, %f207, %f79, %p157;
	min.s64 	%rd269, %rd268, %rd87;
$L__BB6_96:
	setp.lt.s32 	%p158, %r1, 129;
	mov.f32 	%f209, %f208;
	mov.u64 	%rd270, %rd269;
	@%p158 bra 	$L__BB6_100;
	ld.shared.f32 	%f82, [_ZN6thrust24THRUST_300001_SM_1000_NS8cuda_cub4core6detail5shmemE+72];
	ld.shared.u64 	%rd90, [_ZN6thrust24THRUST_300001_SM_1000_NS8cuda_cub4core6detail5shmemE+80];
	setp.lt.f32 	%p159, %f208, %f82;
	mov.f32 	%f209, %f208;
	mov.u64 	%rd270, %rd269;
	@%p159 bra 	$L__BB6_100;
	setp.lt.f32 	%p160, %f82, %f208;
	mov.f32 	%f209, %f82;
	mov.u64 	%rd270, %rd90;
	@%p160 bra 	$L__BB6_100;
	setp.lt.s64 	%p161, %rd269, %rd90;
	selp.f32 	%f209, %f208, %f82, %p161;
	min.s64 	%rd270, %rd269, %rd90;
$L__BB6_100:
	setp.lt.s32 	%p162, %r1, 161;
	mov.f32 	%f210, %f209;
	mov.u64 	%rd271, %rd270;
	@%p162 bra 	$L__BB6_104;
	ld.shared.f32 	%f85, [_ZN6thrust24THRUST_300001_SM_1000_NS8cuda_cub4core6detail5shmemE+88];
	ld.shared.u64 	%rd93, [_ZN6thrust24THRUST_300001_SM_1000_NS8cuda_cub4core6detail5shmemE+96];
	setp.lt.f32 	%p163, %f209, %f85;
	mov.f32 	%f210, %f209;
	mov.u64 	%rd271, %rd270;
	@%p163 bra 	$L__BB6_104;
	setp.lt.f32 	%p164, %f85, %f209;
	mov.f32 	%f210, %f85;
	mov.u64 	%rd271, %rd93;
	@%p164 bra 	$L__BB6_104;
	setp.lt.s64 	%p165, %rd270, %rd93;
	selp.f32 	%f210, %f209, %f85, %p165;
	min.s64 	%rd271, %rd270, %rd93;
$L__BB6_104:
	setp.lt.s32 	%p166, %r1, 193;
	mov.f32 	%f211, %f210;
	mov.u64 	%rd272, %rd271;
	@%p166 bra 	$L__BB6_108;
	ld.shared.f32 	%f88, [_ZN6thrust24THRUST_300001_SM_1000_NS8cuda_cub4core6detail5shmemE+104];
	ld.shared.u64 	%rd96, [_ZN6thrust24THRUST_300001_SM_1000_NS8cuda_cub4core6detail5shmemE+112];
	setp.lt.f32 	%p167, %f210, %f88;
	mov.f32 	%f211, %f210;
	mov.u64 	%rd272, %rd271;
	@%p167 bra 	$L__BB6_108;
	setp.lt.f32 	%p168, %f88, %f210;
	mov.f32 	%f211, %f88;
	mov.u64 	%rd272, %rd96;
	@%p168 bra 	$L__BB6_108;
	setp.lt.s64 	%p169, %rd271, %rd96;
	selp.f32 	%f211, %f210, %f88, %p169;
	min.s64 	%rd272, %rd271, %rd96;
$L__BB6_108:
	setp.lt.s32 	%p170, %r1, 225;
	mov.f32 	%f242, %f211;
	mov.u64 	%rd307, %rd272;
	@%p170 bra 	$L__BB6_198;
	ld.shared.f32 	%f91, [_ZN6thrust24THRUST_300001_SM_1000_NS8cuda_cub4core6detail5shmemE+120];
	ld.shared.u64 	%rd99, [_ZN6thrust24THRUST_300001_SM_1000_NS8cuda_cub4core6detail5shmemE+128];
	setp.lt.f32 	%p171, %f211, %f91;
	mov.f32 	%f242, %f211;
	mov.u64 	%rd307, %rd272;
	@%p171 bra 	$L__BB6_198;
	setp.lt.f32 	%p172, %f91, %f211;
	mov.f32 	%f242, %f91;
	mov.u64 	%rd307, %rd99;
	@%p172 bra 	$L__BB6_198;
	setp.lt.s64 	%p173, %rd272, %rd99;
	selp.f32 	%f242, %f211, %f91, %p173;
	min.s64 	%rd307, %rd272, %rd99;
	bra.uni 	$L__BB6_198;
$L__BB6_112:
	mov.u32 	%r18, %tid.x;
	cvt.u64.u32 	%rd101, %r18;
	mul.wide.u32 	%rd198, %r18, 4;
	add.s64 	%rd102, %rd1, %rd198;
	ld.global.f32 	%f172, [%rd102];
	add.s32 	%r31, %r18, 256;
	cvt.u64.u32 	%rd199, %r31;
	ld.global.f32 	%f173, [%rd102+1024];
	add.s32 	%r32, %r18, 512;
	cvt.u64.u32 	%rd200, %r32;
	ld.global.f32 	%f174, [%rd102+2048];
	ld.global.f32 	%f93, [%rd102+3072];
	or.b32  	%r33, %r18, 1024;
	cvt.u64.u32 	%rd103, %r33;
	add.s64 	%rd104, %rd195, %rd103;
	ld.global.f32 	%f94, [%rd102+4096];
	setp.lt.f32 	%p3, %f173, %f172;
	selp.f32 	%f175, %f173, %f172, %p3;
	selp.b64 	%rd201, %rd199, %rd101, %p3;
	setp.lt.f32 	%p4, %f174, %f175;
	selp.f32 	%f95, %f174, %f175, %p4;
	selp.b64 	%rd105, %rd200, %rd201, %p4;
	setp.lt.f32 	%p5, %f95, %f93;
	mov.f32 	%f212, %f95;
	mov.u64 	%rd273, %rd105;
	@%p5 bra 	$L__BB6_115;
	add.s32 	%r34, %r18, 768;
	cvt.u64.u32 	%rd273, %r34;
	setp.lt.f32 	%p6, %f93, %f95;
	mov.f32 	%f212, %f93;
	@%p6 bra 	$L__BB6_115;
	mov.f32 	%f212, %f95;
	mov.u64 	%rd273, %rd105;
$L__BB6_115:
	add.s64 	%rd108, %rd195, %rd273;
	setp.lt.f32 	%p7, %f212, %f94;
	mov.f32 	%f229, %f212;
	mov.u64 	%rd294, %rd108;
	@%p7 bra 	$L__BB6_118;
	setp.lt.f32 	%p8, %f94, %f212;
	mov.f32 	%f229, %f94;
	mov.u64 	%rd294, %rd104;
	@%p8 bra 	$L__BB6_118;
	setp.lt.s64 	%p9, %rd273, %rd103;
	selp.f32 	%f229, %f212, %f94, %p9;
	selp.b64 	%rd294, %rd108, %rd104, %p9;
$L__BB6_118:
	setp.lt.u64 	%p10, %rd197, 2560;
	mov.b64 	%rd283, 1280;
	@%p10 bra 	$L__BB6_136;
	mov.b64 	%rd283, 1280;
$L__BB6_120:
	mov.u64 	%rd111, %rd283;
	add.s64 	%rd204, %rd111, %rd101;
	shl.b64 	%rd205, %rd111, 2;
	add.s64 	%rd206, %rd102, %rd205;
	add.s64 	%rd113, %rd204, %rd195;
	ld.global.f32 	%f100, [%rd206];
	ld.global.f32 	%f101, [%rd206+1024];
	add.s64 	%rd114, %rd113, 512;
	ld.global.f32 	%f102, [%rd206+2048];
	add.s64 	%rd115, %rd113, 768;
	ld.global.f32 	%f103, [%rd206+3072];
	ld.global.f32 	%f104, [%rd206+4096];
	setp.lt.f32 	%p11, %f229, %f100;
	mov.f32 	%f215, %f229;
	mov.u64 	%rd277, %rd294;
	@%p11 bra 	$L__BB6_123;
	setp.lt.f32 	%p12, %f100, %f229;
	mov.f32 	%f215, %f100;
	mov.u64 	%rd277, %rd113;
	@%p12 bra 	$L__BB6_123;
	setp.lt.s64 	%p13, %rd294, %rd113;
	selp.f32 	%f215, %f229, %f100, %p13;
	min.s64 	%rd277, %rd294, %rd113;
$L__BB6_123:
	setp.lt.f32 	%p14, %f215, %f101;
	mov.f32 	%f216, %f215;
	mov.u64 	%rd278, %rd277;
	@%p14 bra 	$L__BB6_126;
	add.s64 	%rd208, %rd204, %rd195;
	add.s64 	%rd278, %rd208, 256;
	setp.lt.f32 	%p15, %f101, %f215;
	mov.f32 	%f216, %f101;
	@%p15 bra 	$L__BB6_126;
	setp.lt.s64 	%p16, %rd277, %rd278;
	selp.f32 	%f216, %f215, %f101, %p16;
	min.s64 	%rd278, %rd277, %rd278;
$L__BB6_126:
	setp.lt.f32 	%p17, %f216, %f102;
	mov.f32 	%f217, %f216;
	mov.u64 	%rd279, %rd278;
	@%p17 bra 	$L__BB6_129;
	setp.lt.f32 	%p18, %f102, %f216;
	mov.f32 	%f217, %f102;
	mov.u64 	%rd279, %rd114;
	@%p18 bra 	$L__BB6_129;
	setp.lt.s64 	%p19, %rd278, %rd114;
	selp.f32 	%f217, %f216, %f102, %p19;
	min.s64 	%rd279, %rd278, %rd114;
$L__BB6_129:
	setp.lt.f32 	%p20, %f217, %f103;
	mov.f32 	%f218, %f217;
	mov.u64 	%rd280, %rd279;
	@%p20 bra 	$L__BB6_132;
	setp.lt.f32 	%p21, %f103, %f217;
	mov.f32 	%f218, %f103;
	mov.u64 	%rd280, %rd115;
	@%p21 bra 	$L__BB6_132;
	setp.lt.s64 	%p22, %rd279, %rd115;
	selp.f32 	%f218, %f217, %f103, %p22;
	min.s64 	%rd280, %rd279, %rd115;
$L__BB6_132:
	setp.lt.f32 	%p23, %f218, %f104;
	mov.f32 	%f229, %f218;
	mov.u64 	%rd294, %rd280;
	@%p23 bra 	$L__BB6_135;
	add.s64 	%rd210, %rd204, %rd195;
	add.s64 	%rd294, %rd210, 1024;
	setp.lt.f32 	%p24, %f104, %f218;
	mov.f32 	%f229, %f104;
	@%p24 bra 	$L__BB6_135;
	setp.lt.s64 	%p25, %rd280, %rd294;
	selp.f32 	%f229, %f218, %f104, %p25;
	min.s64 	%rd294, %rd280, %rd294;
$L__BB6_135:
	add.s64 	%rd283, %rd111, 1280;
	add.s64 	%rd211, %rd111, 2560;
	setp.le.s64 	%p26, %rd211, %rd197;
	@%p26 bra 	$L__BB6_120;
$L__BB6_136:
	setp.le.s64 	%p27, %rd197, %rd283;
	@%p27 bra 	$L__BB6_159;
	cvt.u32.u64 	%r35, %rd283;
	cvt.u32.u64 	%r36, %rd197;
	sub.s32 	%r19, %r36, %r35;
	setp.ge.s32 	%p28, %r18, %r19;
	@%p28 bra 	$L__BB6_159;
	cvta.to.global.u64 	%rd131, %rd194;
	not.b32 	%r38, %r18;
	add.s32 	%r39, %r38, %r36;
	sub.s32 	%r20, %r39, %r35;
	and.b32  	%r41, %r20, 768;
	setp.eq.s32 	%p29, %r41, 768;
	mov.u32 	%r389, %r18;
	@%p29 bra 	$L__BB6_144;
	add.s64 	%rd213, %rd283, %rd101;
	add.s64 	%rd285, %rd213, %rd195;
	shl.b64 	%rd214, %rd213, 2;
	add.s64 	%rd284, %rd131, %rd214;
	shr.u32 	%r42, %r20, 8;
	add.s32 	%r43, %r42, 1;
	and.b32  	%r44, %r43, 3;
	neg.s32 	%r387, %r44;
	mov.u32 	%r389, %r18;
$L__BB6_140:
	.pragma "nounroll";
	mov.u64 	%rd136, %rd294;
	mov.f32 	%f116, %f229;
	ld.global.f32 	%f117, [%rd284];
	setp.lt.f32 	%p30, %f116, %f117;
	@%p30 bra 	$L__BB6_143;
	setp.lt.f32 	%p31, %f117, %f116;
	mov.f32 	%f229, %f117;
	mov.u64 	%rd294, %rd285;
	@%p31 bra 	$L__BB6_143;
	setp.lt.s64 	%p32, %rd136, %rd285;
	selp.f32 	%f229, %f116, %f117, %p32;
	min.s64 	%rd294, %rd136, %rd285;
$L__BB6_143:
	add.s32 	%r389, %r389, 256;
	add.s64 	%rd285, %rd285, 256;
	add.s64 	%rd284, %rd284, 1024;
	add.s32 	%r387, %r387, 1;
	setp.ne.s32 	%p33, %r387, 0;
	@%p33 bra 	$L__BB6_140;
$L__BB6_144:
	setp.lt.u32 	%p34, %r20, 768;
	@%p34 bra 	$L__BB6_159;
	add.s32 	%r390, %r389, 512;
$L__BB6_146:
	mov.u32 	%r28, %r390;
	add.s32 	%r45, %r28, -512;
	cvt.u64.u32 	%rd215, %r45;
	add.s64 	%rd216, %rd283, %rd215;
	shl.b64 	%rd217, %rd216, 2;
	add.s64 	%rd144, %rd131, %rd217;
	add.s64 	%rd145, %rd216, %rd195;
	ld.global.f32 	%f123, [%rd144];
	setp.lt.f32 	%p35, %f229, %f123;
	mov.f32 	%f226, %f229;
	mov.u64 	%rd291, %rd294;
	@%p35 bra 	$L__BB6_149;
	setp.lt.f32 	%p36, %f123, %f229;
	mov.f32 	%f226, %f123;
	mov.u64 	%rd291, %rd145;
	@%p36 bra 	$L__BB6_149;
	setp.lt.s64 	%p37, %rd294, %rd145;
	selp.f32 	%f226, %f229, %f123, %p37;
	min.s64 	%rd291, %rd294, %rd145;
$L__BB6_149:
	add.s32 	%r46, %r28, -256;
	cvt.u64.u32 	%rd218, %r46;
	add.s64 	%rd219, %rd283, %rd218;
	add.s64 	%rd148, %rd219, %rd195;
	ld.global.f32 	%f126, [%rd144+1024];
	setp.lt.f32 	%p38, %f226, %f126;
	mov.f32 	%f227, %f226;
	mov.u64 	%rd292, %rd291;
	@%p38 bra 	$L__BB6_152;
	setp.lt.f32 	%p39, %f126, %f226;
	mov.f32 	%f227, %f126;
	mov.u64 	%rd292, %rd148;
	@%p39 bra 	$L__BB6_152;
	setp.lt.s64 	%p40, %rd291, %rd148;
	selp.f32 	%f227, %f226, %f126, %p40;
	min.s64 	%rd292, %rd291, %rd148;
$L__BB6_152:
	cvt.u64.u32 	%rd220, %r28;
	add.s64 	%rd221, %rd283, %rd220;
	add.s64 	%rd151, %rd221, %rd195;
	ld.global.f32 	%f129, [%rd144+2048];
	setp.lt.f32 	%p41, %f227, %f129;
	mov.f32 	%f228, %f227;
	mov.u64 	%rd293, %rd292;
	@%p41 bra 	$L__BB6_155;
	setp.lt.f32 	%p42, %f129, %f227;
	mov.f32 	%f228, %f129;
	mov.u64 	%rd293, %rd151;
	@%p42 bra 	$L__BB6_155;
	setp.lt.s64 	%p43, %rd292, %rd151;
	selp.f32 	%f228, %f227, %f129, %p43;
	min.s64 	%rd293, %rd292, %rd151;
$L__BB6_155:
	add.s32 	%r47, %r28, 256;
	cvt.u64.u32 	%rd222, %r47;
	add.s64 	%rd223, %rd283, %rd222;
	add.s64 	%rd154, %rd223, %rd195;
	ld.global.f32 	%f132, [%rd144+3072];
	setp.lt.f32 	%p44, %f228, %f132;
	mov.f32 	%f229, %f228;
	mov.u64 	%rd294, %rd293;
	@%p44 bra 	$L__BB6_158;
	setp.lt.f32 	%p45, %f132, %f228;
	mov.f32 	%f229, %f132;
	mov.u64 	%rd294, %rd154;
	@%p45 bra 	$L__BB6_158;
	setp.lt.s64 	%p46, %rd293, %rd154;
	selp.f32 	%f229, %f228, %f132, %p46;
	min.s64 	%rd294, %rd293, %rd154;
$L__BB6_158:
	add.s32 	%r390, %r28, 1024;
	add.s32 	%r48, %r28, 512;
	setp.lt.s32 	%p47, %r48, %r19;
	@%p47 bra 	$L__BB6_146;
$L__BB6_159:
	// begin inline asm
	mov.u32 %r49, %laneid;
	// end inline asm
	mov.b32 	%r51, %f229;
	mov.b32 	%r67, 1;
	mov.b32 	%r68, 31;
	mov.b32 	%r69, -1;
	// begin inline asm
	shfl.sync.down.b32 %r50, %r51, %r67, %r68, %r69;
	// end inline asm
	mov.b32 	%f136, %r50;
	// begin inline asm
	shfl.sync.down.b32 %r55, %r56, %r67, %r68, %r69;
	// end inline asm
	mov.b64 	{%r61, %r66}, %rd294;
	// begin inline asm
	shfl.sync.down.b32 %r60, %r61, %r67, %r68, %r69;
	// end inline asm
	// begin inline asm
	shfl.sync.down.b32 %r65, %r66, %r67, %r68, %r69;
	// end inline asm
	mov.b64 	%rd158, {%r60, %r65};
	setp.gt.s32 	%p48, %r49, 30;
	setp.lt.f32 	%p49, %f229, %f136;
	or.pred  	%p50, %p48, %p49;
	mov.f32 	%f231, %f229;
	mov.u64 	%rd296, %rd294;
	@%p50 bra 	$L__BB6_162;
	setp.gt.f32 	%p51, %f229, %f136;
	mov.f32 	%f231, %f136;
	mov.u64 	%rd296, %rd158;
	@%p51 bra 	$L__BB6_162;
	setp.lt.s64 	%p52, %rd294, %rd158;
	selp.f32 	%f231, %f229, %f136, %p52;
	min.s64 	%rd296, %rd294, %rd158;
$L__BB6_162:
	mov.b32 	%r71, %f231;
	mov.b32 	%r87, 2;
	mov.b32 	%r88, 31;
	mov.b32 	%r89, -1;
	// begin inline asm
	shfl.sync.down.b32 %r70, %r71, %r87, %r88, %r89;
	// end inline asm
	mov.b32 	%f139, %r70;
	// begin inline asm
	shfl.sync.down.b32 %r75, %r76, %r87, %r88, %r89;
	// end inline asm
	mov.b64 	{%r81, %r86}, %rd296;
	// begin inline asm
	shfl.sync.down.b32 %r80, %r81, %r87, %r88, %r89;
	// end inline asm
	// begin inline asm
	shfl.sync.down.b32 %r85, %r86, %r87, %r88, %r89;
	// end inline asm
	mov.b64 	%rd161, {%r80, %r85};
	setp.gt.s32 	%p53, %r49, 29;
	setp.lt.f32 	%p54, %f231, %f139;
	or.pred  	%p55, %p53, %p54;
	mov.f32 	%f232, %f231;
	mov.u64 	%rd297, %rd296;
	@%p55 bra 	$L__BB6_165;
	setp.gt.f32 	%p56, %f231, %f139;
	mov.f32 	%f232, %f139;
	mov.u64 	%rd297, %rd161;
	@%p56 bra 	$L__BB6_165;
	setp.lt.s64 	%p57, %rd296, %rd161;
	selp.f32 	%f232, %f231, %f139, %p57;
	min.s64 	%rd297, %rd296, %rd161;
$L__BB6_165:
	mov.b32 	%r91, %f232;
	mov.b32 	%r107, 4;
	mov.b32 	%r108, 31;
	mov.b32 	%r109, -1;
	// begin inline asm
	shfl.sync.down.b32 %r90, %r91, %r107, %r108, %r109;
	// end inline asm
	mov.b32 	%f142, %r90;
	// begin inline asm
	shfl.sync.down.b32 %r95, %r96, %r107, %r108, %r109;
	// end inline asm
	mov.b64 	{%r101, %r106}, %rd297;
	// begin inline asm
	shfl.sync.down.b32 %r100, %r101, %r107, %r108, %r109;
	// end inline asm
	// begin inline asm
	shfl.sync.down.b32 %r105, %r106, %r107, %r108, %r109;
	// end inline asm
	mov.b64 	%rd164, {%r100, %r105};
	setp.gt.s32 	%p58, %r49, 27;
	setp.lt.f32 	%p59, %f232, %f142;
	or.pred  	%p60, %p58, %p59;
	mov.f32 	%f233, %f232;
	mov.u64 	%rd298, %rd297;
	@%p60 bra 	$L__BB6_168;
	setp.gt.f32 	%p61, %f232, %f142;
	mov.f32 	%f233, %f142;
	mov.u64 	%rd298, %rd164;
	@%p61 bra 	$L__BB6_168;
	setp.lt.s64 	%p62, %rd297, %rd164;
	selp.f32 	%f233, %f232, %f142, %p62;
	min.s64 	%rd298, %rd297, %rd164;
$L__BB6_168:
	mov.b32 	%r111, %f233;
	mov.b32 	%r127, 8;
	mov.b32 	%r128, 31;
	mov.b32 	%r129, -1;
	// begin inline asm
	shfl.sync.down.b32 %r110, %r111, %r127, %r128, %r129;
	// end inline asm
	mov.b32 	%f145, %r110;
	// begin inline asm
	shfl.sync.down.b32 %r115, %r116, %r127, %r128, %r129;
	// end inline asm
	mov.b64 	{%r121, %r126}, %rd298;
	// begin inline asm
	shfl.sync.down.b32 %r120, %r121, %r127, %r128, %r129;
	// end inline asm
	// begin inline asm
	shfl.sync.down.b32 %r125, %r126, %r127, %r128, %r129;
	// end inline asm
	mov.b64 	%rd167, {%r120, %r125};
	setp.gt.s32 	%p63, %r49, 23;
	setp.lt.f32 	%p64, %f233, %f145;
	or.pred  	%p65, %p63, %p64;
	mov.f32 	%f234, %f233;
	mov.u64 	%rd299, %rd298;
	@%p65 bra 	$L__BB6_171;
	setp.gt.f32 	%p66, %f233, %f145;
	mov.f32 	%f234, %f145;
	mov.u64 	%rd299, %rd167;
	@%p66 bra 	$L__BB6_171;
	setp.lt.s64 	%p67, %rd298, %rd167;
	selp.f32 	%f234, %f233, %f145, %p67;
	min.s64 	%rd299, %rd298, %rd167;
$L__BB6_171:
	mov.b32 	%r131, %f234;
	mov.b32 	%r147, 16;
	mov.b32 	%r148, 31;
	mov.b32 	%r149, -1;
	// begin inline asm
	shfl.sync.down.b32 %r130, %r131, %r147, %r148, %r149;
	// end inline asm
	mov.b32 	%f148, %r130;
	// begin inline asm
	shfl.sync.down.b32 %r135, %r136, %r147, %r148, %r149;
	// end inline asm
	mov.b64 	{%r141, %r146}, %rd299;
	// begin inline asm
	shfl.sync.down.b32 %r140, %r141, %r147, %r148, %r149;
	// end inline asm
	// begin inline asm
	shfl.sync.down.b32 %r145, %r146, %r147, %r148, %r149;
	// end inline asm
	mov.b64 	%rd170, {%r140, %r145};
	setp.gt.s32 	%p68, %r49, 15;
	setp.lt.f32 	%p69, %f234, %f148;
	or.pred  	%p70, %p68, %p69;
	mov.f32 	%f242, %f234;
	mov.u64 	%rd307, %rd299;
	@%p70 bra 	$L__BB6_174;
	setp.gt.f32 	%p71, %f234, %f148;
	mov.f32 	%f242, %f148;
	mov.u64 	%rd307, %rd170;
	@%p71 bra 	$L__BB6_174;
	setp.lt.s64 	%p72, %rd299, %rd170;
	selp.f32 	%f242, %f234, %f148, %p72;
	min.s64 	%rd307, %rd299, %rd170;
$L__BB6_174:
	setp.ne.s32 	%p73, %r49, 0;
	@%p73 bra 	$L__BB6_176;
	shr.u32 	%r150, %r18, 1;
	and.b32  	%r151, %r150, 496;
	mov.u32 	%r152, _ZN6thrust24THRUST_300001_SM_1000_NS8cuda_cub4core6detail5shmemE;
	add.s32 	%r153, %r152, %r151;
	st.shared.f32 	[%r153+8], %f242;
	st.shared.u64 	[%r153+16], %rd307;
$L__BB6_176:
	bar.sync 	0;
	setp.ne.s32 	%p74, %r18, 0;
	@%p74 bra 	$L__BB6_198;
	ld.shared.f32 	%f151, [_ZN6thrust24THRUST_300001_SM_1000_NS8cuda_cub4core6detail5shmemE+24];
	ld.shared.u64 	%rd173, [_ZN6thrust24THRUST_300001_SM_1000_NS8cuda_cub4core6detail5shmemE+32];
	setp.lt.f32 	%p75, %f242, %f151;
	mov.f32 	%f236, %f242;
	mov.u64 	%rd301, %rd307;
	@%p75 bra 	$L__BB6_180;
	setp.lt.f32 	%p76, %f151, %f242;
	mov.f32 	%f236, %f151;
	mov.u64 	%rd301, %rd173;
	@%p76 bra 	$L__BB6_180;
	setp.lt.s64 	%p77, %rd307, %rd173;
	selp.f32 	%f236, %f242, %f151, %p77;
	min.s64 	%rd301, %rd307, %rd173;
$L__BB6_180:
	ld.shared.f32 	%f154, [_ZN6thrust24THRUST_300001_SM_1000_NS8cuda_cub4core6detail5shmemE+40];
	ld.shared.u64 	%rd176, [_ZN6thrust24THRUST_300001_SM_1000_NS8cuda_cub4core6detail5shmemE+48];
	setp.lt.f32 	%p78, %f236, %f154;
	mov.f32 	%f237, %f236;
	mov.u64 	%rd302, %rd301;
	@%p78 bra 	$L__BB6_183;
	setp.lt.f32 	%p79, %f154, %f236;
	mov.f32 	%f237, %f154;
	mov.u64 	%rd302, %rd176;
	@%p79 bra 	$L__BB6_183;
	setp.lt.s64 	%p80, %rd301, %rd176;
	selp.f32 	%f237, %f236, %f154, %p80;
	min.s64 	%rd302, %rd301, %rd176;
$L__BB6_183:
	ld.shared.f32 	%f157, [_ZN6thrust24THRUST_300001_SM_1000_NS8cuda_cub4core6detail5shmemE+56];
	ld.shared.u64 	%rd179, [_ZN6thrust24THRUST_300001_SM_1000_NS8cuda_cub4core6detail5shmemE+64];
	setp.lt.f32 	%p81, %f237, %f157;
	mov.f32 	%f238, %f237;
	mov.u64 	%rd303, %rd302;
	@%p81 bra 	$L__BB6_186;
	setp.lt.f32 	%p82, %f157, %f237;
	mov.f32 	%f238, %f157;
	mov.u64 	%rd303, %rd179;
	@%p82 bra 	$L__BB6_186;
	setp.lt.s64 	%p83, %rd302, %rd179;
	selp.f32 	%f238, %f237, %f157, %p83;
	min.s64 	%rd303, %rd302, %rd179;
$L__BB6_186:
	ld.shared.f32 	%f160, [_ZN6thrust24THRUST_300001_SM_1000_NS8cuda_cub4core6detail5shmemE+72];
	ld.shared.u64 	%rd182, [_ZN6thrust24THRUST_300001_SM_1000_NS8cuda_cub4core6detail5shmemE+80];
	setp.lt.f32 	%p84, %f238, %f160;
	mov.f32 	%f239, %f238;
	mov.u64 	%rd304, %rd303;
	@%p84 bra 	$L__BB6_189;
	setp.lt.f32 	%p85, %f160, %f238;
	mov.f32 	%f239, %f160;
	mov.u64 	%rd304, %rd182;
	@%p85 bra 	$L__BB6_189;
	setp.lt.s64 	%p86, %rd303, %rd182;
	selp.f32 	%f239, %f238, %f160, %p86;
	min.s64 	%rd304, %rd303, %rd182;
$L__BB6_189:
	ld.shared.f32 	%f163, [_ZN6thrust24THRUST_300001_SM_1000_NS8cuda_cub4core6detail5shmemE+88];
	ld.shared.u64 	%rd185, [_ZN6thrust24THRUST_300001_SM_1000_NS8cuda_cub4core6detail5shmemE+96];
	setp.lt.f32 	%p87, %f239, %f163;
	mov.f32 	%f240, %f239;
	mov.u64 	%rd305, %rd304;
	@%p87 bra 	$L__BB6_192;
	setp.lt.f32 	%p88, %f163, %f239;
	mov.f32 	%f240, %f163;
	mov.u64 	%rd305, %rd185;
	@%p88 bra 	$L__BB6_192;
	setp.lt.s64 	%p89, %rd304, %rd185;
	selp.f32 	%f240, %f239, %f163, %p89;
	min.s64 	%rd305, %rd304, %rd185;
$L__BB6_192:
	ld.shared.f32 	%f166, [_ZN6thrust24THRUST_300001_SM_1000_NS8cuda_cub4core6detail5shmemE+104];
	ld.shared.u64 	%rd188, [_ZN6thrust24THRUST_300001_SM_1000_NS8cuda_cub4core6detail5shmemE+112];
	setp.lt.f32 	%p90, %f240, %f166;
	mov.f32 	%f241, %f240;
	mov.u64 	%rd306, %rd305;
	@%p90 bra 	$L__BB6_195;
	setp.lt.f32 	%p91, %f166, %f240;
	mov.f32 	%f241, %f166;
	mov.u64 	%rd306, %rd188;
	@%p91 bra 	$L__BB6_195;
	setp.lt.s64 	%p92, %rd305, %rd188;
	selp.f32 	%f241, %f240, %f166, %p92;
	min.s64 	%rd306, %rd305, %rd188;
$L__BB6_195:
	ld.shared.f32 	%f169, [_ZN6thrust24THRUST_300001_SM_1000_NS8cuda_cub4core6detail5shmemE+120];
	ld.shared.u64 	%rd191, [_ZN6thrust24THRUST_300001_SM_1000_NS8cuda_cub4core6detail5shmemE+128];
	setp.lt.f32 	%p93, %f241, %f169;
	mov.f32 	%f242, %f241;
	mov.u64 	%rd307, %rd306;
	@%p93 bra 	$L__BB6_198;
	setp.lt.f32 	%p94, %f169, %f241;
	mov.f32 	%f242, %f169;
	mov.u64 	%rd307, %rd191;
	@%p94 bra 	$L__BB6_198;
	setp.lt.s64 	%p95, %rd306, %rd191;
	selp.f32 	%f242, %f241, %f169, %p95;
	min.s64 	%rd307, %rd306, %rd191;
$L__BB6_198:
	mov.u32 	%r381, %tid.x;
	setp.ne.s32 	%p222, %r381, 0;
	@%p222 bra 	$L__BB6_200;
	ld.param.u64 	%rd237, [_ZN6thrust24THRUST_300001_SM_1000_NS8cuda_cub4core6detail13_kernel_agentINS1_8__reduce11ReduceAgentINS0_12zip_iteratorIN4cuda3std3__45tupleIJNS0_10device_ptrIfEENS0_17counting_iteratorIlNS0_11use_defaultESF_SF_EEEEEEEPNSB_IJflEEESJ_lNS1_9__extrema9arg_min_fIflNSA_4lessIfEEEEEEJSI_SK_lSP_EEEvDpT0__param_1];
	cvta.to.global.u64 	%rd236, %rd237;
	st.global.f32 	[%rd236], %f242;
	st.global.u64 	[%rd236+8], %rd307;
$L__BB6_200:
	ret;

}
	// .globl	_ZN6thrust24THRUST_300001_SM_1000_NS8cuda_cub4core6detail13_kernel_agentINS1_8__reduce11ReduceAgentINS0_12zip_iteratorIN4cuda3std3__45tupleIJNS0_10device_ptrIfEENS0_17counting_iteratorIlNS0_11use_defaultESF_SF_EEEEEEEPNSB_IJflEEESJ_lNS1_9__extrema9arg_min_fIflNSA_4lessIfEEEEEEJSI_SK_lN3cub18CUB_300001_SM_100013GridEvenShareIlEENSS_9GridQueueIyEESP_EEEvDpT0_
.visible .entry _ZN6thrust24THRUST_300001_SM_1000_NS8cuda_cub4core6detail13_kernel_agentINS1_8__reduce11ReduceAgentINS0_12zip_iteratorIN4cuda3std3__45tupleIJNS0_10device_ptrIfEENS0_17counting_iteratorIlNS0_11use_defaultESF_SF_EEEEEEEPNSB_IJflEEESJ_lNS1_9__extrema9arg_min_fIflNSA_4lessIfEEEEEEJSI_SK_lN3cub18CUB_300001_SM_100013GridEvenShareIlEENSS_9GridQueueIyEESP_EEEvDpT0_(
	.param .align 8 .b8 _ZN6thrust24THRUST_300001_SM_1000_NS8cuda_cub4core6detail13_kernel_agentINS1_8__reduce11ReduceAgentINS0_12zip_iteratorIN4cuda3std3__45tupleIJNS0_10device_ptrIfEENS0_17counting_iteratorIlNS0_11use_defaultESF_SF_EEEEEEEPNSB_IJflEEESJ_lNS1_9__extrema9arg_min_fIflNSA_4lessIfEEEEEEJSI_SK_lN3cub18CUB_300001_SM_100013GridEvenShareIlEENSS_9GridQueueIyEESP_EEEvDpT0__param_0[16],
	.param .u64 .ptr .align 1 _ZN6thrust24THRUST_300001_SM_1000_NS8cuda_cub4core6detail13_kernel_agentINS1_8__reduce11ReduceAgentINS0_12zip_iteratorIN4cuda3std3__45tupleIJNS0_10device_ptrIfEENS0_17counting_iteratorIlNS0_11use_defaultESF_SF_EEEEEEEPNSB_IJflEEESJ_lNS1_9__extrema9arg_min_fIflNSA_4lessIfEEEEEEJSI_SK_lN3cub18CUB_300001_SM_100013GridEvenShareIlEENSS_9GridQueueIyEESP_EEEvDpT0__param_1,
	.param .u64 _ZN6thrust24THRUST_300001_SM_1000_NS8cuda_cub4core6detail13_kernel_agentINS1_8__reduce11ReduceAgentINS0_12zip_iteratorIN4cuda3std3__45tupleIJNS0_10device_ptrIfEENS0_17counting_iteratorIlNS0_11use_defaultESF_SF_EEEEEEEPNSB_IJflEEESJ_lNS1_9__extrema9arg_min_fIflNSA_4lessIfEEEEEEJSI_SK_lN3cub18CUB_300001_SM_100013GridEvenShareIlEENSS_9GridQueueIyEESP_EEEvDpT0__param_2,
	.param .align 8 .b8 _ZN6thrust24THRUST_300001_SM_1000_NS8cuda_cub4core6detail13_kernel_agentINS1_8__reduce11ReduceAgentINS0_12zip_iteratorIN4cuda3std3__45tupleIJNS0_10device_ptrIfEENS0_17counting_iteratorIlNS0_11use_defaultESF_SF_EEEEEEEPNSB_IJflEEESJ_lNS1_9__extrema9arg_min_fIflNSA_4lessIfEEEEEEJSI_SK_lN3cub18CUB_300001_SM_100013GridEvenShareIlEENSS_9GridQueueIyEESP_EEEvDpT0__param_3[72],
	.param .align 8 .b8 _ZN6thrust24THRUST_300001_SM_1000_NS8cuda_cub4core6detail13_kernel_agentINS1_8__reduce11ReduceAgentINS0_12zip_iteratorIN4cuda3std3__45tupleIJNS0_10device_ptrIfEENS0_17counting_iteratorIlNS0_11use_defaultESF_SF_EEEEEEEPNSB_IJflEEESJ_lNS1_9__extrema9arg_min_fIflNSA_4lessIfEEEEEEJSI_SK_lN3cub18CUB_300001_SM_100013GridEvenShareIlEENSS_9GridQueueIyEESP_EEEvDpT0__param_4[8],
	.param .align 1 .b8 _ZN6thrust24THRUST_300001_SM_1000_NS8cuda_cub4core6detail13_kernel_agentINS1_8__reduce11ReduceAgentINS0_12zip_iteratorIN4cuda3std3__45tupleIJNS0_10device_ptrIfEENS0_17counting_iteratorIlNS0_11use_defaultESF_SF_EEEEEEEPNSB_IJflEEESJ_lNS1_9__extrema9arg_min_fIflNSA_4lessIfEEEEEEJSI_SK_lN3cub18CUB_300001_SM_100013GridEvenShareIlEENSS_9GridQueueIyEESP_EEEvDpT0__param_5[1]
)
.maxntid 256
{
	.reg .pred 	%p<225>;
	.reg .b32 	%r<399>;
	.reg .b32 	%f<243>;
	.reg .b64 	%rd<325>;

	ld.param.u64 	%rd199, [_ZN6thrust24THRUST_300001_SM_1000_NS8cuda_cub4core6detail13_kernel_agentINS1_8__reduce11ReduceAgentINS0_12zip_iteratorIN4cuda3std3__45tupleIJNS0_10device_ptrIfEENS0_17counting_iteratorIlNS0_11use_defaultESF_SF_EEEEEEEPNSB_IJflEEESJ_lNS1_9__extrema9arg_min_fIflNSA_4lessIfEEEEEEJSI_SK_lN3cub18CUB_300001_SM_100013GridEvenShareIlEENSS_9GridQueueIyEESP_EEEvDpT0__param_0+8];
	ld.param.u64 	%rd198, [_ZN6thrust24THRUST_300001_SM_1000_NS8cuda_cub4core6detail13_kernel_agentINS1_8__reduce11ReduceAgentINS0_12zip_iteratorIN4cuda3std3__45tupleIJNS0_10device_ptrIfEENS0_17counting_iteratorIlNS0_11use_defaultESF_SF_EEEEEEEPNSB_IJflEEESJ_lNS1_9__extrema9arg_min_fIflNSA_4lessIfEEEEEEJSI_SK_lN3cub18CUB_300001_SM_100013GridEvenShareIlEENSS_9GridQueueIyEESP_EEEvDpT0__param_0];
	ld.param.u64 	%rd202, [_ZN6thrust24THRUST_300001_SM_1000_NS8cuda_cub4core6detail13_kernel_agentINS1_8__reduce11ReduceAgentINS0_12zip_iteratorIN4cuda3std3__45tupleIJNS0_10device_ptrIfEENS0_17counting_iteratorIlNS0_11use_defaultESF_SF_EEEEEEEPNSB_IJflEEESJ_lNS1_9__extrema9arg_min_fIflNSA_4lessIfEEEEEEJSI_SK_lN3cub18CUB_300001_SM_100013GridEvenShareIlEENSS_9GridQueueIyEESP_EEEvDpT0__param_4];
	ld.param.u64 	%rd201, [_ZN6thrust24THRUST_300001_SM_1000_NS8cuda_cub4core6detail13_kernel_agentINS1_8__reduce11ReduceAgentINS0_12zip_iteratorIN4cuda3std3__45tupleIJNS0_10device_ptrIfEENS0_17counting_iteratorIlNS0_11use_defaultESF_SF_EEEEEEEPNSB_IJflEEESJ_lNS1_9__extrema9arg_min_fIflNSA_4lessIfEEEEEEJSI_SK_lN3cub18CUB_300001_SM_100013GridEvenShareIlEENSS_9GridQueueIyEESP_EEEvDpT0__param_2];
	cvta.to.global.u64 	%rd1, %rd202;
	cvta.to.global.u64 	%rd2, %rd198;
	mov.u32 	%r1, %ctaid.x;
	mul.lo.s32 	%r33, %r1, 1280;
	cvt.u64.u32 	%rd4, %r33;
	mov.u32 	%r34, %nctaid.x;
	mul.lo.s32 	%r35, %r34, 1280;
	cvt.u64.u32 	%rd5, %r35;
	add.s64 	%rd203, %rd4, 1280;
	setp.le.s64 	%p1, %rd203, %rd201;
	@%p1 bra 	$L__BB7_111;
	cvt.u32.u64 	%r159, %rd4;
	cvt.u32.u64 	%r2, %rd201;
	sub.s32 	%r3, %r2, %r159;
	mov.u32 	%r4, %tid.x;
	setp.ge.s32 	%p98, %r4, %r3;
	mov.f32 	%f188, 0f00000000;
	mov.b64 	%rd266, 0;
	mov.u32 	%r393, %r4;
	@%p98 bra 	$L__BB7_3;
	cvt.u64.u32 	%rd234, %r4;
	add.s64 	%rd235, %rd4, %rd234;
	shl.b64 	%rd236, %rd235, 2;
	add.s64 	%rd237, %rd2, %rd236;
	add.s64 	%rd266, %rd199, %rd235;
	ld.global.f32 	%f188, [%rd237];
	add.s32 	%r393, %r4, 256;
$L__BB7_3:
	setp.ge.s32 	%p99, %r393, %r3;
	@%p99 bra 	$L__BB7_25;
	not.b32 	%r161, %r393;
	add.s32 	%r162, %r161, %r2;
	sub.s32 	%r7, %r162, %r159;
	and.b32  	%r163, %r7, 768;
	setp.eq.s32 	%p100, %r163, 768;
	@%p100 bra 	$L__BB7_10;
	cvt.u64.u32 	%rd239, %r393;
	add.s64 	%rd240, %rd239, %rd4;
	add.s64 	%rd257, %rd240, %rd199;
	shl.b64 	%rd241, %rd240, 2;
	add.s64 	%rd256, %rd2, %rd241;
	shr.u32 	%r164, %r7, 8;
	add.s32 	%r165, %r164, 1;
	and.b32  	%r166, %r165, 3;
	neg.s32 	%r391, %r166;
$L__BB7_6:
	.pragma "nounroll";
	mov.u64 	%rd12, %rd266;
	mov.f32 	%f3, %f188;
	ld.global.f32 	%f4, [%rd256];
	setp.lt.f32 	%p101, %f3, %f4;
	@%p101 bra 	$L__BB7_9;
	setp.lt.f32 	%p102, %f4, %f3;
	mov.u64 	%rd266, %rd257;
	mov.f32 	%f188, %f4;
	@%p102 bra 	$L__BB7_9;
	setp.lt.s64 	%p103, %rd12, %rd257;
	min.s64 	%rd266, %rd12, %rd257;
	selp.f32 	%f188, %f3, %f4, %p103;
$L__BB7_9:
	add.s32 	%r393, %r393, 256;
	add.s64 	%rd257, %rd257, 256;
	add.s64 	%rd256, %rd256, 1024;
	add.s32 	%r391, %r391, 1;
	setp.ne.s32 	%p104, %r391, 0;
	@%p104 bra 	$L__BB7_6;
$L__BB7_10:
	setp.lt.u32 	%p105, %r7, 768;
	@%p105 bra 	$L__BB7_25;
	add.s32 	%r394, %r393, 512;
$L__BB7_12:
	mov.u32 	%r15, %r394;
	add.s32 	%r167, %r15, -512;
	cvt.s64.s32 	%rd242, %r167;
	add.s64 	%rd243, %rd242, %rd4;
	shl.b64 	%rd244, %rd243, 2;
	add.s64 	%rd20, %rd2, %rd244;
	add.s64 	%rd21, %rd243, %rd199;
	ld.global.f32 	%f10, [%rd20];
	setp.lt.f32 	%p106, %f188, %f10;
	mov.u64 	%rd263, %rd266;
	mov.f32 	%f185, %f188;
	@%p106 bra 	$L__BB7_15;
	setp.lt.f32 	%p107, %f10, %f188;
	mov.u64 	%rd263, %rd21;
	mov.f32 	%f185, %f10;
	@%p107 bra 	$L__BB7_15;
	setp.lt.s64 	%p108, %rd266, %rd21;
	min.s64 	%rd263, %rd266, %rd21;
	selp.f32 	%f185, %f188, %f10, %p108;
$L__BB7_15:
	add.s32 	%r168, %r15, -256;
	cvt.s64.s32 	%rd245, %r168;
	add.s64 	%rd246, %rd245, %rd4;
	add.s64 	%rd24, %rd246, %rd199;
	ld.global.f32 	%f13, [%rd20+1024];
	setp.lt.f32 	%p109, %f185, %f13;
	mov.u64 	%rd264, %rd263;
	mov.f32 	%f186, %f185;
	@%p109 bra 	$L__BB7_18;
	setp.lt.f32 	%p110, %f13, %f185;
	mov.u64 	%rd264, %rd24;
	mov.f32 	%f186, %f13;
	@%p110 bra 	$L__BB7_18;
	setp.lt.s64 	%p111, %rd263, %rd24;
	min.s64 	%rd264, %rd263, %rd24;
	selp.f32 	%f186, %f185, %f13, %p111;
$L__BB7_18:
	cvt.s64.s32 	%rd247, %r15;
	add.s64 	%rd248, %rd247, %rd4;
	add.s64 	%rd27, %rd248, %rd199;
	ld.global.f32 	%f16, [%rd20+2048];
	setp.lt.f32 	%p112, %f186, %f16;
	mov.u64 	%rd265, %rd264;
	mov.f32 	%f187, %f186;
	@%p112 bra 	$L__BB7_21;
	setp.lt.f32 	%p113, %f16, %f186;
	mov.u64 	%rd265, %rd27;
	mov.f32 	%f187, %f16;
	@%p113 bra 	$L__BB7_21;
	setp.lt.s64 	%p114, %rd264, %rd27;
	min.s64 	%rd265, %rd264, %rd27;
	selp.f32 	%f187, %f186, %f16, %p114;
$L__BB7_21:
	add.s32 	%r169, %r15, 256;
	cvt.s64.s32 	%rd249, %r169;
	add.s64 	%rd250, %rd249, %rd4;
	add.s64 	%rd30, %rd250, %rd199;
	ld.global.f32 	%f19, [%rd20+3072];
	setp.lt.f32 	%p115, %f187, %f19;
	mov.u64 	%rd266, %rd265;
	mov.f32 	%f188, %f187;
	@%p115 bra 	$L__BB7_24;
	setp.lt.f32 	%p116, %f19, %f187;
	mov.u64 	%rd266, %rd30;
	mov.f32 	%f188, %f19;
	@%p116 bra 	$L__BB7_24;
	setp.lt.s64 	%p117, %rd265, %rd30;
	min.s64 	%rd266, %rd265, %rd30;
	selp.f32 	%f188, %f187, %f19, %p117;
$L__BB7_24:
	add.s32 	%r394, %r15, 1024;
	add.s32 	%r170, %r15, 512;
	setp.lt.s32 	%p118, %r170, %r3;
	@%p118 bra 	$L__BB7_12;
$L__BB7_25:
	setp.lt.s32 	%p119, %r3, 256;
	@%p119 bra 	$L__BB7_65;
	// begin inline asm
	mov.u32 %r284, %laneid;
	// end inline asm
	mov.b32 	%r286, %f188;
	mov.b32 	%r302, 1;
	mov.b32 	%r303, 31;
	mov.b32 	%r304, -1;
	// begin inline asm
	shfl.sync.down.b32 %r285, %r286, %r302, %r303, %r304;
	// end inline asm
	mov.b32 	%f23, %r285;
	// begin inline asm
	shfl.sync.down.b32 %r290, %r291, %r302, %r303, %r304;
	// end inline asm
	mov.b64 	{%r296, %r301}, %rd266;
	// begin inline asm
	shfl.sync.down.b32 %r295, %r296, %r302, %r303, %r304;
	// end inline asm
	// begin inline asm
	shfl.sync.down.b32 %r300, %r301, %r302, %r303, %r304;
	// end inline asm
	mov.b64 	%rd34, {%r295, %r300};
	setp.gt.s32 	%p176, %r284, 30;
	setp.lt.f32 	%p177, %f188, %f23;
	or.pred  	%p178, %p176, %p177;
	mov.u64 	%rd268, %rd266;
	mov.f32 	%f190, %f188;
	@%p178 bra 	$L__BB7_29;
	setp.gt.f32 	%p179, %f188, %f23;
	mov.u64 	%rd268, %rd34;
	mov.f32 	%f190, %f23;
	@%p179 bra 	$L__BB7_29;
	setp.lt.s64 	%p180, %rd266, %rd34;
	min.s64 	%rd268, %rd266, %rd34;
	selp.f32 	%f190, %f188, %f23, %p180;
$L__BB7_29:
	mov.b32 	%r306, %f190;
	mov.b32 	%r322, 2;
	mov.b32 	%r323, 31;
	mov.b32 	%r324, -1;
	// begin inline asm
	shfl.sync.down.b32 %r305, %r306, %r322, %r323, %r324;
	// end inline asm
	mov.b32 	%f26, %r305;
	// begin inline asm
	shfl.sync.down.b32 %r310, %r311, %r322, %r323, %r324;
	// end inline asm
	mov.b64 	{%r316, %r321}, %rd268;
	// begin inline asm
	shfl.sync.down.b32 %r315, %r316, %r322, %r323, %r324;
	// end inline asm
	// begin inline asm
	shfl.sync.down.b32 %r320, %r321, %r322, %r323, %r324;
	// end inline asm
	mov.b64 	%rd37, {%r315, %r320};
	setp.gt.s32 	%p181, %r284, 29;
	setp.lt.f32 	%p182, %f190, %f26;
	or.pred  	%p183, %p181, %p182;
	mov.u64 	%rd269, %rd268;
	mov.f32 	%f191, %f190;
	@%p183 bra 	$L__BB7_32;
	setp.gt.f32 	%p184, %f190, %f26;
	mov.u64 	%rd269, %rd37;
	mov.f32 	%f191, %f26;
	@%p184 bra 	$L__BB7_32;
	setp.lt.s64 	%p185, %rd268, %rd37;
	min.s64 	%rd269, %rd268, %rd37;
	selp.f32 	%f191, %f190, %f26, %p185;
$L__BB7_32:
	mov.b32 	%r326, %f191;
	mov.b32 	%r342, 4;
	mov.b32 	%r343, 31;
	mov.b32 	%r344, -1;
	// begin inline asm
	shfl.sync.down.b32 %r325, %r326, %r342, %r343, %r344;
	// end inline asm
	mov.b32 	%f29, %r325;
	// begin inline asm
	shfl.sync.down.b32 %r330, %r331, %r342, %r343, %r344;
	// end inline asm
	mov.b64 	{%r336, %r341}, %rd269;
	// begin inline asm
	shfl.sync.down.b32 %r335, %r336, %r342, %r343, %r344;
	// end inline asm
	// begin inline asm
	shfl.sync.down.b32 %r340, %r341, %r342, %r343, %r344;
	// end inline asm
	mov.b64 	%rd40, {%r335, %r340};
	setp.gt.s32 	%p186, %r284, 27;
	setp.lt.f32 	%p187, %f191, %f29;
	or.pred  	%p188, %p186, %p187;
	mov.u64 	%rd270, %rd269;
	mov.f32 	%f192, %f191;
	@%p188 bra 	$L__BB7_35;
	setp.gt.f32 	%p189, %f191, %f29;
	mov.u64 	%rd270, %rd40;
	mov.f32 	%f192, %f29;
	@%p189 bra 	$L__BB7_35;
	setp.lt.s64 	%p190, %rd269, %rd40;
	min.s64 	%rd270, %rd269, %rd40;
	selp.f32 	%f192, %f191, %f29, %p190;
$L__BB7_35:
	mov.b32 	%r346, %f192;
	mov.b32 	%r362, 8;
	mov.b32 	%r363, 31;
	mov.b32 	%r364, -1;
	// begin inline asm
	shfl.sync.down.b32 %r345, %r346, %r362, %r363, %r364;
	// end inline asm
	mov.b32 	%f32, %r345;
	// begin inline asm
	shfl.sync.down.b32 %r350, %r351, %r362, %r363, %r364;
	// end inline asm
	mov.b64 	{%r356, %r361}, %rd270;
	// begin inline asm
	shfl.sync.down.b32 %r355, %r356, %r362, %r363, %r364;
	// end inline asm
	// begin inline asm
	shfl.sync.down.b32 %r360, %r361, %r362, %r363, %r364;
	// end inline asm
	mov.b64 	%rd43, {%r355, %r360};
	setp.gt.s32 	%p191, %r284, 23;
	setp.lt.f32 	%p192, %f192, %f32;
	or.pred  	%p193, %p191, %p192;
	mov.u64 	%rd271, %rd270;
	mov.f32 	%f193, %f192;
	@%p193 bra 	$L__BB7_38;
	setp.gt.f32 	%p194, %f192, %f32;
	mov.u64 	%rd271, %rd43;
	mov.f32 	%f193, %f32;
	@%p194 bra 	$L__BB7_38;
	setp.lt.s64 	%p195, %rd270, %rd43;
	min.s64 	%rd271, %rd270, %rd43;
	selp.f32 	%f193, %f192, %f32, %p195;
$L__BB7_38:
	mov.b32 	%r366, %f193;
	mov.b32 	%r382, 16;
	mov.b32 	%r383, 31;
	mov.b32 	%r384, -1;
	// begin inline asm
	shfl.sync.down.b32 %r365, %r366, %r382, %r383, %r384;
	// end inline asm
	mov.b32 	%f35, %r365;
	// begin inline asm
	shfl.sync.down.b32 %r370, %r371, %r382, %r383, %r384;
	// end inline asm
	mov.b64 	{%r376, %r381}, %rd271;
	// begin inline asm
	shfl.sync.down.b32 %r375, %r376, %r382, %r383, %r384;
	// end inline asm
	// begin inline asm
	shfl.sync.down.b32 %r380, %r381, %r382, %r383, %r384;
	// end inline asm
	mov.b64 	%rd46, {%r375, %r380};
	setp.gt.s32 	%p196, %r284, 15;
	setp.lt.f32 	%p197, %f193, %f35;
	or.pred  	%p198, %p196, %p197;
	mov.u64 	%rd324, %rd271;
	mov.f32 	%f242, %f193;
	@%p198 bra 	$L__BB7_41;
	setp.gt.f32 	%p199, %f193, %f35;
	mov.u64 	%rd324, %rd46;
	mov.f32 	%f242, %f35;
	@%p199 bra 	$L__BB7_41;
	setp.lt.s64 	%p200, %rd271, %rd46;
	min.s64 	%rd324, %rd271, %rd46;
	selp.f32 	%f242, %f193, %f35, %p200;
$L__BB7_41:
	setp.ne.s32 	%p201, %r284, 0;
	@%p201 bra 	$L__BB7_43;
	shr.u32 	%r385, %r4, 1;
	and.b32  	%r386, %r385, 496;
	mov.u32 	%r387, _ZN6thrust24THRUST_300001_SM_1000_NS8cuda_cub4core6detail5shmemE;
	add.s32 	%r388, %r387, %r386;
	st.shared.f32 	[%r388+8], %f242;
	st.shared.u64 	[%r388+16], %rd324;
$L__BB7_43:
	bar.sync 	0;
	setp.ne.s32 	%p202, %r4, 0;
	@%p202 bra 	$L__BB7_201;
	ld.shared.f32 	%f38, [_ZN6thrust24THRUST_300001_SM_1000_NS8cuda_cub4core6detail5shmemE+24];
	ld.shared.u64 	%rd49, [_ZN6thrust24THRUST_300001_SM_1000_NS8cuda_cub4core6detail5shmemE+32];
	setp.lt.f32 	%p203, %f242, %f38;
	mov.u64 	%rd273, %rd324;
	mov.f32 	%f195, %f242;
	@%p203 bra 	$L__BB7_47;
	setp.lt.f32 	%p204, %f38, %f242;
	mov.u64 	%rd273, %rd49;
	mov.f32 	%f195, %f38;
	@%p204 bra 	$L__BB7_47;
	setp.lt.s64 	%p205, %rd324, %rd49;
	min.s64 	%rd273, %rd324, %rd49;
	selp.f32 	%f195, %f242, %f38, %p205;
$L__BB7_47:
	ld.shared.f32 	%f41, [_ZN6thrust24THRUST_300001_SM_1000_NS8cuda_cub4core6detail5shmemE+40];
	ld.shared.u64 	%rd52, [_ZN6thrust24THRUST_300001_SM_1000_NS8cuda_cub4core6detail5shmemE+48];
	setp.lt.f32 	%p206, %f195, %f41;
	mov.u64 	%rd274, %rd273;
	mov.f32 	%f196, %f195;
	@%p206 bra 	$L__BB7_50;
	setp.lt.f32 	%p207, %f41, %f195;
	mov.u64 	%rd274, %rd52;
	mov.f32 	%f196, %f41;
	@%p207 bra 	$L__BB7_50;
	setp.lt.s64 	%p208, %rd273, %rd52;
	min.s64 	%rd274, %rd273, %rd52;
	selp.f32 	%f196, %f195, %f41, %p208;
$L__BB7_50:
	ld.shared.f32 	%f44, [_ZN6thrust24THRUST_300001_SM_1000_NS8cuda_cub4core6detail5shmemE+56];
	ld.shared.u64 	%rd55, [_ZN6thrust24THRUST_300001_SM_1000_NS8cuda_cub4core6detail5shmemE+64];
	setp.lt.f32 	%p209, %f196, %f44;
	mov.u64 	%rd275, %rd274;
	mov.f32 	%f197, %f196;
	@%p209 bra 	$L__BB7_53;
	setp.lt.f32 	%p210, %f44, %f196;
	mov.u64 	%rd275, %rd55;
	mov.f32 	%f197, %f44;
	@%p210 bra 	$L__BB7_53;
	setp.lt.s64 	%p211, %rd274, %rd55;
	min.s64 	%rd275, %rd274, %rd55;
	selp.f32 	%f197, %f196, %f44, %p211;
$L__BB7_53:
	ld.shared.f32 	%f47, [_ZN6thrust24THRUST_300001_SM_1000_NS8cuda_cub4core6detail5shmemE+72];
	ld.shared.u64 	%rd58, [_ZN6thrust24THRUST_300001_SM_1000_NS8cuda_cub4core6detail5shmemE+80];
	setp.lt.f32 	%p212, %f197, %f47;
	mov.u64 	%rd276, %rd275;
	mov.f32 	%f198, %f197;
	@%p212 bra 	$L__BB7_56;
	setp.lt.f32 	%p213, %f47, %f197;
	mov.u64 	%rd276, %rd58;
	mov.f32 	%f198, %f47;
	@%p213 bra 	$L__BB7_56;
	setp.lt.s64 	%p214, %rd275, %rd58;
	min.s64 	%rd276, %rd275, %rd58;
	selp.f32 	%f198, %f197, %f47, %p214;
$L__BB7_56:
	ld.shared.f32 	%f50, [_ZN6thrust24THRUST_300001_SM_1000_NS8cuda_cub4core6detail5shmemE+88];
	ld.shared.u64 	%rd61, [_ZN6thrust24THRUST_300001_SM_1000_NS8cuda_cub4core6detail5shmemE+96];
	setp.lt.f32 	%p215, %f198, %f50;
	mov.f32 	%f199, %f198;
	mov.u64 	%rd277, %rd276;
	@%p215 bra 	$L__BB7_59;
	setp.lt.f32 	%p216, %f50, %f198;
	mov.f32 	%f199, %f50;
	mov.u64 	%rd277, %rd61;
	@%p216 bra 	$L__BB7_59;
	setp.lt.s64 	%p217, %rd276, %rd61;
	selp.f32 	%f199, %f198, %f50, %p217;
	min.s64 	%rd277, %rd276, %rd61;
$L__BB7_59:
	ld.shared.f32 	%f53, [_ZN6thrust24THRUST_300001_SM_1000_NS8cuda_cub4core6detail5shmemE+104];
	ld.shared.u64 	%rd64, [_ZN6thrust24THRUST_300001_SM_1000_NS8cuda_cub4core6detail5shmemE+112];
	setp.lt.f32 	%p218, %f199, %f53;
	mov.f32 	%f200, %f199;
	mov.u64 	%rd278, %rd277;
	@%p218 bra 	$L__BB7_62;
	setp.lt.f32 	%p219, %f53, %f199;
	mov.f32 	%f200, %f53;
	mov.u64 	%rd278, %rd64;
	@%p219 bra 	$L__BB7_62;
	setp.lt.s64 	%p220, %rd277, %rd64;
	selp.f32 	%f200, %f199, %f53, %p220;
	min.s64 	%rd278, %rd277, %rd64;
$L__BB7_62:
	ld.shared.f32 	%f56, [_ZN6thrust24THRUST_300001_SM_1000_NS8cuda_cub4core6detail5shmemE+120];
	ld.shared.u64 	%rd67, [_ZN6thrust24THRUST_300001_SM_1000_NS8cuda_cub4core6detail5shmemE+128];
	setp.lt.f32 	%p221, %f200, %f56;
	mov.f32 	%f242, %f200;
	mov.u64 	%rd324, %rd278;
	@%p221 bra 	$L__BB7_201;
	setp.lt.f32 	%p222, %f56, %f200;
	mov.f32 	%f242, %f56;
	mov.u64 	%rd324, %rd67;
	@%p222 bra 	$L__BB7_201;
	setp.lt.s64 	%p223, %rd278, %rd67;
	selp.f32 	%f242, %f200, %f56, %p223;
	min.s64 	%rd324, %rd278, %rd67;
	bra.uni 	$L__BB7_201;
$L__BB7_65:
	// begin inline asm
	mov.u32 %r171, %laneid;
	// end inline asm
	and.b32  	%r192, %r4, 992;
	add.s32 	%r193, %r192, 32;
	setp.gt.s32 	%p120, %r193, %r3;
	not.b32 	%r194, %r192;
	add.s32 	%r195, %r3, %r194;
	selp.b32 	%r190, %r195, 31, %p120;
	mov.b32 	%r173, %f188;
	mov.b32 	%r189, 1;
	mov.b32 	%r191, -1;
	// begin inline asm
	shfl.sync.down.b32 %r172, %r173, %r189, %r190, %r191;
	// end inline asm
	mov.b32 	%f58, %r172;
	// begin inline asm
	shfl.sync.down.b32 %r177, %r178, %r189, %r190, %r191;
	// end inline asm
	mov.b64 	{%r183, %r188}, %rd266;
	// begin inline asm
	shfl.sync.down.b32 %r182, %r183, %r189, %r190, %r191;
	// end inline asm
	// begin inline asm
	shfl.sync.down.b32 %r187, %r188, %r189, %r190, %r191;
	// end inline asm
	mov.b64 	%rd69, {%r182, %r187};
	setp.ge.s32 	%p121, %r171, %r190;
	setp.lt.f32 	%p122, %f188, %f58;
	or.pred  	%p123, %p121, %p122;
	mov.f32 	%f201, %f188;
	mov.u64 	%rd279, %rd266;
	@%p123 bra 	$L__BB7_68;
	setp.gt.f32 	%p124, %f188, %f58;
	mov.f32 	%f201, %f58;
	mov.u64 	%rd279, %rd69;
	@%p124 bra 	$L__BB7_68;
	setp.lt.s64 	%p125, %rd266, %rd69;
	selp.f32 	%f201, %f188, %f58, %p125;
	min.s64 	%rd279, %rd266, %rd69;
$L__BB7_68:
	mov.b32 	%r197, %f201;
	mov.b32 	%r213, 2;
	mov.b32 	%r215, -1;
	// begin inline asm
	shfl.sync.down.b32 %r196, %r197, %r213, %r190, %r215;
	// end inline asm
	mov.b32 	%f61, %r196;
	// begin inline asm
	shfl.sync.down.b32 %r201, %r202, %r213, %r190, %r215;
	// end inline asm
	mov.b64 	{%r207, %r212}, %rd279;
	// begin inline asm
	shfl.sync.down.b32 %r206, %r207, %r213, %r190, %r215;
	// end inline asm
	// begin inline asm
	shfl.sync.down.b32 %r211, %r212, %r213, %r190, %r215;
	// end inline asm
	mov.b64 	%rd72, {%r206, %r211};
	add.s32 	%r216, %r171, 2;
	setp.gt.s32 	%p126, %r216, %r190;
	setp.lt.f32 	%p127, %f201, %f61;
	or.pred  	%p128, %p126, %p127;
	mov.f32 	%f202, %f201;
	mov.u64 	%rd280, %rd279;
	@%p128 bra 	$L__BB7_71;
	setp.gt.f32 	%p129, %f201, %f61;
	mov.f32 	%f202, %f61;
	mov.u64 	%rd280, %rd72;
	@%p129 bra 	$L__BB7_71;
	setp.lt.s64 	%p130, %rd279, %rd72;
	selp.f32 	%f202, %f201, %f61, %p130;
	min.s64 	%rd280, %rd279, %rd72;
$L__BB7_71:
	mov.b32 	%r218, %f202;
	mov.b32 	%r234, 4;
	mov.b32 	%r236, -1;
	// begin inline asm
	shfl.sync.down.b32 %r217, %r218, %r234, %r190, %r236;
	// end inline asm
	mov.b32 	%f64, %r217;
	// begin inline asm
	shfl.sync.down.b32 %r222, %r223, %r234, %r190, %r236;
	// end inline asm
	mov.b64 	{%r228, %r233}, %rd280;
	// begin inline asm
	shfl.sync.down.b32 %r227, %r228, %r234, %r190, %r236;
	// end inline asm
	// begin inline asm
	shfl.sync.down.b32 %r232, %r233, %r234, %r190, %r236;
	// end inline asm
	mov.b64 	%rd75, {%r227, %r232};
	add.s32 	%r237, %r171, 4;
	setp.gt.s32 	%p131, %r237, %r190;
	setp.lt.f32 	%p132, %f202, %f64;
	or.pred  	%p133, %p131, %p132;
	mov.f32 	%f203, %f202;
	mov.u64 	%rd281, %rd280;
	@%p133 bra 	$L__BB7_74;
	setp.gt.f32 	%p134, %f202, %f64;
	mov.f32 	%f203, %f64;
	mov.u64 	%rd281, %rd75;
	@%p134 bra 	$L__BB7_74;
	setp.lt.s64 	%p135, %rd280, %rd75;
	selp.f32 	%f203, %f202, %f64, %p135;
	min.s64 	%rd281, %rd280, %rd75;
$L__BB7_74:
	mov.b32 	%r239, %f203;
	mov.b32 	%r255, 8;
	mov.b32 	%r257, -1;
	// begin inline asm
	shfl.sync.down.b32 %r238, %r239, %r255, %r190, %r257;
	// end inline asm
	mov.b32 	%f67, %r238;
	// begin inline asm
	shfl.sync.down.b32 %r243, %r244, %r255, %r190, %r257;
	// end inline asm
	mov.b64 	{%r249, %r254}, %rd281;
	// begin inline asm
	shfl.sync.down.b32 %r248, %r249, %r255, %r190, %r257;
	// end inline asm
	// begin inline asm
	shfl.sync.down.b32 %r253, %r254, %r255, %r190, %r257;
	// end inline asm
	mov.b64 	%rd78, {%r248, %r253};
	add.s32 	%r258, %r171, 8;
	setp.gt.s32 	%p136, %r258, %r190;
	setp.lt.f32 	%p137, %f203, %f67;
	or.pred  	%p138, %p136, %p137;
	mov.f32 	%f204, %f203;
	mov.u64 	%rd282, %rd281;
	@%p138 bra 	$L__BB7_77;
	setp.gt.f32 	%p139, %f203, %f67;
	mov.f32 	%f204, %f67;
	mov.u64 	%rd282, %rd78;
	@%p139 bra 	$L__BB7_77;
	setp.lt.s64 	%p140, %rd281, %rd78;
	selp.f32 	%f204, %f203, %f67, %p140;
	min.s64 	%rd282, %rd281, %rd78;
$L__BB7_77:
	mov.b32 	%r260, %f204;
	mov.b32 	%r276, 16;
	mov.b32 	%r278, -1;
	// begin inline asm
	shfl.sync.down.b32 %r259, %r260, %r276, %r190, %r278;
	// end inline asm
	mov.b32 	%f70, %r259;
	// begin inline asm
	shfl.sync.down.b32 %r264, %r265, %r276, %r190, %r278;
	// end inline asm
	mov.b64 	{%r270, %r275}, %rd282;
	// begin inline asm
	shfl.sync.down.b32 %r269, %r270, %r276, %r190, %r278;
	// end inline asm
	// begin inline asm
	shfl.sync.down.b32 %r274, %r275, %r276, %r190, %r278;
	// end inline asm
	mov.b64 	%rd81, {%r269, %r274};
	add.s32 	%r279, %r171, 16;
	setp.gt.s32 	%p141, %r279, %r190;
	setp.lt.f32 	%p142, %f204, %f70;
	or.pred  	%p143, %p141, %p142;
	mov.f32 	%f242, %f204;
	mov.u64 	%rd324, %rd282;
	@%p143 bra 	$L__BB7_80;
	setp.gt.f32 	%p144, %f204, %f70;
	mov.f32 	%f242, %f70;
	mov.u64 	%rd324, %rd81;
	@%p144 bra 	$L__BB7_80;
	setp.lt.s64 	%p145, %rd282, %rd81;
	selp.f32 	%f242, %f204, %f70, %p145;
	min.s64 	%rd324, %rd282, %rd81;
$L__BB7_80:
	setp.ne.s32 	%p146, %r171, 0;
	@%p146 bra 	$L__BB7_82;
	shr.u32 	%r280, %r4, 1;
	and.b32  	%r281, %r280, 496;
	mov.u32 	%r282, _ZN6thrust24THRUST_300001_SM_1000_NS8cuda_cub4core6detail5shmemE;
	add.s32 	%r283, %r282, %r281;
	st.shared.f32 	[%r283+8], %f242;
	st.shared.u64 	[%r283+16], %rd324;
$L__BB7_82:
	bar.sync 	0;
	setp.ne.s32 	%p147, %r4, 0;
	@%p147 bra 	$L__BB7_201;
	setp.lt.s32 	%p148, %r3, 33;
	mov.f32 	%f206, %f242;
	mov.u64 	%rd284, %rd324;
	@%p148 bra 	$L__BB7_87;
	ld.shared.f32 	%f73, [_ZN6thrust24THRUST_300001_SM_1000_NS8cuda_cub4core6detail5shmemE+24];
	ld.shared.u64 	%rd84, [_ZN6thrust24THRUST_300001_SM_1000_NS8cuda_cub4core6detail5shmemE+32];
	setp.lt.f32 	%p149, %f242, %f73;
	mov.f32 	%f206, %f242;
	mov.u64 	%rd284, %rd324;
	@%p149 bra 	$L__BB7_87;
	setp.lt.f32 	%p150, %f73, %f242;
	mov.f32 	%f206, %f73;
	mov.u64 	%rd284, %rd84;
	@%p150 bra 	$L__BB7_87;
	setp.lt.s64 	%p151, %rd324, %rd84;
	selp.f32 	%f206, %f242, %f73, %p151;
	min.s64 	%rd284, %rd324, %rd84;
$L__BB7_87:
	setp.lt.s32 	%p152, %r3, 65;
	mov.f32 	%f207, %f206;
	mov.u64 	%rd285, %rd284;
	@%p152 bra 	$L__BB7_91;
	ld.shared.f32 	%f76, [_ZN6thrust24THRUST_300001_SM_1000_NS8cuda_cub4core6detail5shmemE+40];
	ld.shared.u64 	%rd87, [_ZN6thrust24THRUST_300001_SM_1000_NS8cuda_cub4core6detail5shmemE+48];
	setp.lt.f32 	%p153, %f206, %f76;
	mov.f32 	%f207, %f206;
	mov.u64 	%rd285, %rd284;
	@%p153 bra 	$L__BB7_91;
	setp.lt.f32 	%p154, %f76, %f206;
	mov.f32 	%f207, %f76;
	mov.u64 	%rd285, %rd87;
	@%p154 bra 	$L__BB7_91;
	setp.lt.s64 	%p155, %rd284, %rd87;
	selp.f32 	%f207, %f206, %f76, %p155;
	min.s64 	%rd285, %rd284, %rd87;
$L__BB7_91:
	setp.lt.s32 	%p156, %r3, 97;
	mov.f32 	%f208, %f207;
	mov.u64 	%rd286, %rd285;
	@%p156 bra 	$L__BB7_95;
	ld.shared.f32 	%f79, [_ZN6thrust24THRUST_300001_SM_1000_NS8cuda_cub4core6detail5shmemE+56];
	ld.shared.u64 	%rd90, [_ZN6thrust24THRUST_300001_SM_1000_NS8cuda_cub4core6detail5shmemE+64];
	setp.lt.f32 	%p157, %f207, %f79;
	mov.f32 	%f208, %f207;
	mov.u64 	%rd286, %rd285;
	@%p157 bra 	$L__BB7_95;
	setp.lt.f32 	%p158, %f79, %f207;
	mov.f32 	%f208, %f79;
	mov.u64 	%rd286, %rd90;
	@%p158 bra 	$L__BB7_95;
	setp.lt.s64 	%p159, %rd285, %rd90;
	selp.f32 	%f208, %f207, %f79, %p159;
	min.s64 	%rd286, %rd285, %rd90;
$L__BB7_95:
	setp.lt.s32 	%p160, %r3, 129;
	mov.f32 	%f209, %f208;
	mov.u64 	%rd287, %rd286;
	@%p160 bra 	$L__BB7_99;
	ld.shared.f32 	%f82, [_ZN6thrust24THRUST_300001_SM_1000_NS8cuda_cub4core6detail5shmemE+72];
	ld.shared.u64 	%rd93, [_ZN6thrust24THRUST_300001_SM_1000_NS8cuda_cub4core6detail5shmemE+80];
	setp.lt.f32 	%p161, %f208, %f82;
	mov.f32 	%f209, %f208;
	mov.u64 	%rd287, %rd286;
	@%p161 bra 	$L__BB7_99;
	setp.lt.f32 	%p162, %f82, %f208;
	mov.f32 	%f209, %f82;
	mov.u64 	%rd287, %rd93;
	@%p162 bra 	$L__BB7_99;
	setp.lt.s64 	%p163, %rd286, %rd93;
	selp.f32 	%f209, %f208, %f82, %p163;
	min.s64 	%rd287, %rd286, %rd93;
$L__BB7_99:
	setp.lt.s32 	%p164, %r3, 161;
	mov.f32 	%f210, %f209;
	mov.u64 	%rd288, %rd287;
	@%p164 bra 	$L__BB7_103;
	ld.shared.f32 	%f85, [_ZN6thrust24THRUST_300001_SM_1000_NS8cuda_cub4core6detail5shmemE+88];
	ld.shared.u64 	%rd96, [_ZN6thrust24THRUST_300001_SM_1000_NS8cuda_cub4core6detail5shmemE+96];
	setp.lt.f32 	%p165, %f209, %f85;
	mov.f32 	%f210, %f209;
	mov.u64 	%rd288, %rd287;
	@%p165 bra 	$L__BB7_103;
	setp.lt.f32 	%p166, %f85, %f209;
	mov.f32 	%f210, %f85;
	mov.u64 	%rd288, %rd96;
	@%p166 bra 	$L__BB7_103;
	setp.lt.s64 	%p167, %rd287, %rd96;
	selp.f32 	%f210, %f209, %f85, %p167;
	min.s64 	%rd288, %rd287, %rd96;
$L__BB7_103:
	setp.lt.s32 	%p168, %r3, 193;
	mov.f32 	%f211, %f210;
	mov.u64 	%rd289, %rd288;
	@%p168 bra 	$L__BB7_107;
	ld.shared.f32 	%f88, [_ZN6thrust24THRUST_300001_SM_1000_NS8cuda_cub4core6detail5shmemE+104];
	ld.shared.u64 	%rd99, [_ZN6thrust24THRUST_300001_SM_1000_NS8cuda_cub4core6detail5shmemE+112];
	setp.lt.f32 	%p169, %f210, %f88;
	mov.f32 	%f211, %f210;
	mov.u64 	%rd289, %rd288;
	@%p169 bra 	$L__BB7_107;
	setp.lt.f32 	%p170, %f88, %f210;
	mov.f32 	%f211, %f88;
	mov.u64 	%rd289, %rd99;
	@%p170 bra 	$L__BB7_107;
	setp.lt.s64 	%p171, %rd288, %rd99;
	selp.f32 	%f211, %f210, %f88, %p171;
	min.s64 	%rd289, %rd288, %rd99;
$L__BB7_107:
	setp.lt.s32 	%p172, %r3, 225;
	mov.f32 	%f242, %f211;
	mov.u64 	%rd324, %rd289;
	@%p172 bra 	$L__BB7_201;
	ld.shared.f32 	%f91, [_ZN6thrust24THRUST_300001_SM_1000_NS8cuda_cub4core6detail5shmemE+120];
	ld.shared.u64 	%rd102, [_ZN6thrust24THRUST_300001_SM_1000_NS8cuda_cub4core6detail5shmemE+128];
	setp.lt.f32 	%p173, %f211, %f91;
	mov.f32 	%f242, %f211;
	mov.u64 	%rd324, %rd289;
	@%p173 bra 	$L__BB7_201;
	setp.lt.f32 	%p174, %f91, %f211;
	mov.f32 	%f242, %f91;
	mov.u64 	%rd324, %rd102;
	@%p174 bra 	$L__BB7_201;
	setp.lt.s64 	%p175, %rd289, %rd102;
	selp.f32 	%f242, %f211, %f91, %p175;
	min.s64 	%rd324, %rd289, %rd102;
	bra.uni 	$L__BB7_201;
$L__BB7_111:
	mov.u32 	%r20, %tid.x;
	add.s64 	%rd104, %rd199, %rd4;
	cvt.u64.u32 	%rd105, %r20;
	add.s64 	%rd204, %rd105, %rd4;
	cvta.to.global.u64 	%rd205, %rd198;
	shl.b64 	%rd206, %rd204, 2;
	add.s64 	%rd207, %rd205, %rd206;
	ld.global.f32 	%f172, [%rd207];
	add.s32 	%r36, %r20, 256;
	cvt.u64.u32 	%rd208, %r36;
	ld.global.f32 	%f173, [%rd207+1024];
	add.s32 	%r37, %r20, 512;
	cvt.u64.u32 	%rd209, %r37;
	ld.global.f32 	%f174, [%rd207+2048];
	ld.global.f32 	%f93, [%rd207+3072];
	or.b32  	%r38, %r20, 1024;
	cvt.u64.u32 	%rd106, %r38;
	add.s64 	%rd107, %rd104, %rd106;
	ld.global.f32 	%f94, [%rd207+4096];
	setp.lt.f32 	%p2, %f173, %f172;
	selp.f32 	%f175, %f173, %f172, %p2;
	selp.b64 	%rd210, %rd208, %rd105, %p2;
	setp.lt.f32 	%p3, %f174, %f175;
	selp.f32 	%f95, %f174, %f175, %p3;
	selp.b64 	%rd108, %rd209, %rd210, %p3;
	setp.lt.f32 	%p4, %f95, %f93;
	mov.f32 	%f212, %f95;
	mov.u64 	%rd290, %rd108;
	@%p4 bra 	$L__BB7_114;
	add.s32 	%r39, %r20, 768;
	cvt.u64.u32 	%rd290, %r39;
	setp.lt.f32 	%p5, %f93, %f95;
	mov.f32 	%f212, %f93;
	@%p5 bra 	$L__BB7_114;
	mov.f32 	%f212, %f95;
	mov.u64 	%rd290, %rd108;
$L__BB7_114:
	add.s64 	%rd111, %rd104, %rd290;
	setp.lt.f32 	%p6, %f212, %f94;
	mov.f32 	%f230, %f212;
	mov.u64 	%rd312, %rd111;
	@%p6 bra 	$L__BB7_117;
	setp.lt.f32 	%p7, %f94, %f212;
	mov.f32 	%f230, %f94;
	mov.u64 	%rd312, %rd107;
	@%p7 bra 	$L__BB7_117;
	setp.lt.s64 	%p8, %rd290, %rd106;
	selp.f32 	%f230, %f212, %f94, %p8;
	selp.b64 	%rd312, %rd111, %rd107, %p8;
$L__BB7_117:
	setp.le.u64 	%p9, %rd201, %rd5;
	@%p9 bra 	$L__BB7_162;
	setp.ne.s32 	%p10, %r20, 0;
	@%p10 bra 	$L__BB7_120;
	atom.global.add.u64 	%rd211, [%rd1+8], 1280;
	add.s64 	%rd212, %rd211, %rd5;
	st.shared.u64 	[_ZN6thrust24THRUST_300001_SM_1000_NS8cuda_cub4core6detail5shmemE+152], %rd212;
$L__BB7_120:
	bar.sync 	0;
	ld.shared.u64 	%rd300, [_ZN6thrust24THRUST_300001_SM_1000_NS8cuda_cub4core6detail5shmemE+152];
	add.s64 	%rd213, %rd300, 1280;
	setp.gt.s64 	%p11, %rd213, %rd201;
	@%p11 bra 	$L__BB7_139;
$L__BB7_121:
	add.s64 	%rd214, %rd300, %rd105;
	cvta.to.global.u64 	%rd215, %rd198;
	shl.b64 	%rd216, %rd214, 2;
	add.s64 	%rd217, %rd215, %rd216;
	add.s64 	%rd117, %rd214, %rd199;
	ld.global.f32 	%f100, [%rd217];
	add.s64 	%rd118, %rd117, 256;
	ld.global.f32 	%f101, [%rd217+1024];
	add.s64 	%rd119, %rd117, 512;
	ld.global.f32 	%f102, [%rd217+2048];
	add.s64 	%rd120, %rd117, 768;
	ld.global.f32 	%f103, [%rd217+3072];
	add.s64 	%rd121, %rd117, 1024;
	ld.global.f32 	%f104, [%rd217+4096];
	setp.lt.f32 	%p12, %f230, %f100;
	mov.f32 	%f215, %f230;
	mov.u64 	%rd294, %rd312;
	@%p12 bra 	$L__BB7_124;
	setp.lt.f32 	%p13, %f100, %f230;
	mov.f32 	%f215, %f100;
	mov.u64 	%rd294, %rd117;
	@%p13 bra 	$L__BB7_124;
	setp.lt.s64 	%p14, %rd312, %rd117;
	selp.f32 	%f215, %f230, %f100, %p14;
	min.s64 	%rd294, %rd312, %rd117;
$L__BB7_124:
	setp.lt.f32 	%p15, %f215, %f101;
	mov.f32 	%f216, %f215;
	mov.u64 	%rd295, %rd294;
	@%p15 bra 	$L__BB7_127;
	setp.lt.f32 	%p16, %f101, %f215;
	mov.f32 	%f216, %f101;
	mov.u64 	%rd295, %rd118;
	@%p16 bra 	$L__BB7_127;
	setp.lt.s64 	%p17, %rd294, %rd118;
	selp.f32 	%f216, %f215, %f101, %p17;
	min.s64 	%rd295, %rd294, %rd118;
$L__BB7_127:
	setp.lt.f32 	%p18, %f216, %f102;
	mov.f32 	%f217, %f216;
	mov.u64 	%rd296, %rd295;
	@%p18 bra 	$L__BB7_130;
	setp.lt.f32 	%p19, %f102, %f216;
	mov.f32 	%f217, %f102;
	mov.u64 	%rd296, %rd119;
	@%p19 bra 	$L__BB7_130;
	setp.lt.s64 	%p20, %rd295, %rd119;
	selp.f32 	%f217, %f216, %f102, %p20;
	min.s64 	%rd296, %rd295, %rd119;
$L__BB7_130:
	setp.lt.f32 	%p21, %f217, %f103;
	mov.f32 	%f218, %f217;
	mov.u64 	%rd297, %rd296;
	@%p21 bra 	$L__BB7_133;
	setp.lt.f32 	%p22, %f103, %f217;
	mov.f32 	%f218, %f103;
	mov.u64 	%rd297, %rd120;
	@%p22 bra 	$L__BB7_133;
	setp.lt.s64 	%p23, %rd296, %rd120;
	selp.f32 	%f218, %f217, %f103, %p23;
	min.s64 	%rd297, %rd296, %rd120;
$L__BB7_133:
	setp.lt.f32 	%p24, %f218, %f104;
	mov.f32 	%f230, %f218;
	mov.u64 	%rd312, %rd297;
	@%p24 bra 	$L__BB7_136;
	setp.lt.f32 	%p25, %f104, %f218;
	mov.f32 	%f230, %f104;
	mov.u64 	%rd312, %rd121;
	@%p25 bra 	$L__BB7_136;
	setp.lt.s64 	%p26, %rd297, %rd121;
	selp.f32 	%f230, %f218, %f104, %p26;
	min.s64 	%rd312, %rd297, %rd121;
$L__BB7_136:
	setp.ne.s32 	%p27, %r20, 0;
	bar.sync 	0;
	@%p27 bra 	$L__BB7_138;
	atom.global.add.u64 	%rd218, [%rd1+8], 1280;
	add.s64 	%rd219, %rd218, %rd5;
	st.shared.u64 	[_ZN6thrust24THRUST_300001_SM_1000_NS8cuda_cub4core6detail5shmemE+152], %rd219;
$L__BB7_138:
	bar.sync 	0;
	ld.shared.u64 	%rd300, [_ZN6thrust24THRUST_300001_SM_1000_NS8cuda_cub4core6detail5shmemE+152];
	add.s64 	%rd220, %rd300, 1280;
	setp.le.s64 	%p28, %rd220, %rd201;
	@%p28 bra 	$L__BB7_121;
$L__BB7_139:
	setp.le.s64 	%p29, %rd201, %rd300;
	@%p29 bra 	$L__BB7_162;
	cvt.u32.u64 	%r40, %rd300;
	cvt.u32.u64 	%r41, %rd201;
	sub.s32 	%r21, %r41, %r40;
	setp.ge.s32 	%p30, %r20, %r21;
	@%p30 bra 	$L__BB7_162;
	cvta.to.global.u64 	%rd135, %rd198;
	not.b32 	%r43, %r20;
	add.s32 	%r44, %r43, %r41;
	sub.s32 	%r22, %r44, %r40;
	and.b32  	%r46, %r22, 768;
	setp.eq.s32 	%p31, %r46, 768;
	mov.u32 	%r397, %r20;
	@%p31 bra 	$L__BB7_147;
	add.s64 	%rd222, %rd300, %rd105;
	add.s64 	%rd302, %rd222, %rd199;
	shl.b64 	%rd223, %rd222, 2;
	add.s64 	%rd301, %rd135, %rd223;
	shr.u32 	%r47, %r22, 8;
	add.s32 	%r48, %r47, 1;
	and.b32  	%r49, %r48, 3;
	neg.s32 	%r395, %r49;
	mov.u32 	%r397, %r20;
$L__BB7_143:
	.pragma "nounroll";
	mov.u64 	%rd140, %rd312;
	mov.f32 	%f116, %f230;
	ld.global.f32 	%f117, [%rd301];
	setp.lt.f32 	%p32, %f116, %f117;
	@%p32 bra 	$L__BB7_146;
	setp.lt.f32 	%p33, %f117, %f116;
	mov.f32 	%f230, %f117;
	mov.u64 	%rd312, %rd302;
	@%p33 bra 	$L__BB7_146;
	setp.lt.s64 	%p34, %rd140, %rd302;
	selp.f32 	%f230, %f116, %f117, %p34;
	min.s64 	%rd312, %rd140, %rd302;
$L__BB7_146:
	add.s32 	%r397, %r397, 256;
	add.s64 	%rd302, %rd302, 256;
	add.s64 	%rd301, %rd301, 1024;
	add.s32 	%r395, %r395, 1;
	setp.ne.s32 	%p35, %r395, 0;
	@%p35 bra 	$L__BB7_143;
$L__BB7_147:
	setp.lt.u32 	%p36, %r22, 768;
	@%p36 bra 	$L__BB7_162;
	add.s32 	%r398, %r397, 512;
$L__BB7_149:
	mov.u32 	%r30, %r398;
	add.s32 	%r50, %r30, -512;
	cvt.u64.u32 	%rd224, %r50;
	add.s64 	%rd225, %rd300, %rd224;
	shl.b64 	%rd226, %rd225, 2;
	add.s64 	%rd148, %rd135, %rd226;
	add.s64 	%rd149, %rd225, %rd199;
	ld.global.f32 	%f123, [%rd148];
	setp.lt.f32 	%p37, %f230, %f123;
	mov.f32 	%f226, %f230;
	mov.u64 	%rd308, %rd312;
	@%p37 bra 	$L__BB7_152;
	setp.lt.f32 	%p38, %f123, %f230;
	mov.f32 	%f226, %f123;
	mov.u64 	%rd308, %rd149;
	@%p38 bra 	$L__BB7_152;
	setp.lt.s64 	%p39, %rd312, %rd149;
	selp.f32 	%f226, %f230, %f123, %p39;
	min.s64 	%rd308, %rd312, %rd149;
$L__BB7_152:
	add.s32 	%r51, %r30, -256;
	cvt.u64.u32 	%rd227, %r51;
	add.s64 	%rd228, %rd300, %rd227;
	add.s64 	%rd152, %rd228, %rd199;
	ld.global.f32 	%f126, [%rd148+1024];
	setp.lt.f32 	%p40, %f226, %f126;
	mov.f32 	%f227, %f226;
	mov.u64 	%rd309, %rd308;
	@%p40 bra 	$L__BB7_155;
	setp.lt.f32 	%p41, %f126, %f226;
	mov.f32 	%f227, %f126;
	mov.u64 	%rd309, %rd152;
	@%p41 bra 	$L__BB7_155;
	setp.lt.s64 	%p42, %rd308, %rd152;
	selp.f32 	%f227, %f226, %f126, %p42;
	min.s64 	%rd309, %rd308, %rd152;
$L__BB7_155:
	cvt.u64.u32 	%rd229, %r30;
	add.s64 	%rd230, %rd300, %rd229;
	add.s64 	%rd155, %rd230, %rd199;
	ld.global.f32 	%f129, [%rd148+2048];
	setp.lt.f32 	%p43, %f227, %f129;
	mov.f32 	%f228, %f227;
	mov.u64 	%rd310, %rd309;
	@%p43 bra 	$L__BB7_158;
	setp.lt.f32 	%p44, %f129, %f227;
	mov.f32 	%f228, %f129;
	mov.u64 	%rd310, %rd155;
	@%p44 bra 	$L__BB7_158;
	setp.lt.s64 	%p45, %rd309, %rd155;
	selp.f32 	%f228, %f227, %f129, %p45;
	min.s64 	%rd310, %rd309, %rd155;
$L__BB7_158:
	add.s32 	%r52, %r30, 256;
	cvt.u64.u32 	%rd231, %r52;
	add.s64 	%rd232, %rd300, %rd231;
	add.s64 	%rd158, %rd232, %rd199;
	ld.global.f32 	%f132, [%rd148+3072];
	setp.lt.f32 	%p46, %f228, %f132;
	mov.f32 	%f230, %f228;
	mov.u64 	%rd312, %rd310;
	@%p46 bra 	$L__BB7_161;
	setp.lt.f32 	%p47, %f132, %f228;
	mov.f32 	%f230, %f132;
	mov.u64 	%rd312, %rd158;
	@%p47 bra 	$L__BB7_161;
	setp.lt.s64 	%p48, %rd310, %rd158;
	selp.f32 	%f230, %f228, %f132, %p48;
	min.s64 	%rd312, %rd310, %rd158;
$L__BB7_161:
	add.s32 	%r398, %r30, 1024;
	add.s32 	%r53, %r30, 512;
	setp.lt.s32 	%p49, %r53, %r21;
	@%p49 bra 	$L__BB7_149;
$L__BB7_162:
	// begin inline asm
	mov.u32 %r54, %laneid;
	// end inline asm
	mov.b32 	%r56, %f230;
	mov.b32 	%r72, 1;
	mov.b32 	%r73, 31;
	mov.b32 	%r74, -1;
	// begin inline asm
	shfl.sync.down.b32 %r55, %r56, %r72, %r73, %r74;
	// end inline asm
	mov.b32 	%f136, %r55;
	// begin inline asm
	shfl.sync.down.b32 %r60, %r61, %r72, %r73, %r74;
	// end inline asm
	mov.b64 	{%r66, %r71}, %rd312;
	// begin inline asm
	shfl.sync.down.b32 %r65, %r66, %r72, %r73, %r74;
	// end inline asm
	// begin inline asm
	shfl.sync.down.b32 %r70, %r71, %r72, %r73, %r74;
	// end inline asm
	mov.b64 	%rd162, {%r65, %r70};
	setp.gt.s32 	%p50, %r54, 30;
	setp.lt.f32 	%p51, %f230, %f136;
	or.pred  	%p52, %p50, %p51;
	mov.f32 	%f231, %f230;
	mov.u64 	%rd313, %rd312;
	@%p52 bra 	$L__BB7_165;
	setp.gt.f32 	%p53, %f230, %f136;
	mov.f32 	%f231, %f136;
	mov.u64 	%rd313, %rd162;
	@%p53 bra 	$L__BB7_165;
	setp.lt.s64 	%p54, %rd312, %rd162;
	selp.f32 	%f231, %f230, %f136, %p54;
	min.s64 	%rd313, %rd312, %rd162;
$L__BB7_165:
	mov.b32 	%r76, %f231;
	mov.b32 	%r92, 2;
	mov.b32 	%r93, 31;
	mov.b32 	%r94, -1;
	// begin inline asm
	shfl.sync.down.b32 %r75, %r76, %r92, %r93, %r94;
	// end inline asm
	mov.b32 	%f139, %r75;
	// begin inline asm
	shfl.sync.down.b32 %r80, %r81, %r92, %r93, %r94;
	// end inline asm
	mov.b64 	{%r86, %r91}, %rd313;
	// begin inline asm
	shfl.sync.down.b32 %r85, %r86, %r92, %r93, %r94;
	// end inline asm
	// begin inline asm
	shfl.sync.down.b32 %r90, %r91, %r92, %r93, %r94;
	// end inline asm
	mov.b64 	%rd165, {%r85, %r90};
	setp.gt.s32 	%p55, %r54, 29;
	setp.lt.f32 	%p56, %f231, %f139;
	or.pred  	%p57, %p55, %p56;
	mov.f32 	%f232, %f231;
	mov.u64 	%rd314, %rd313;
	@%p57 bra 	$L__BB7_168;
	setp.gt.f32 	%p58, %f231, %f139;
	mov.f32 	%f232, %f139;
	mov.u64 	%rd314, %rd165;
	@%p58 bra 	$L__BB7_168;
	setp.lt.s64 	%p59, %rd313, %rd165;
	selp.f32 	%f232, %f231, %f139, %p59;
	min.s64 	%rd314, %rd313, %rd165;
$L__BB7_168:
	mov.b32 	%r96, %f232;
	mov.b32 	%r112, 4;
	mov.b32 	%r113, 31;
	mov.b32 	%r114, -1;
	// begin inline asm
	shfl.sync.down.b32 %r95, %r96, %r112, %r113, %r114;
	// end inline asm
	mov.b32 	%f142, %r95;
	// begin inline asm
	shfl.sync.down.b32 %r100, %r101, %r112, %r113, %r114;
	// end inline asm
	mov.b64 	{%r106, %r111}, %rd314;
	// begin inline asm
	shfl.sync.down.b32 %r105, %r106, %r112, %r113, %r114;
	// end inline asm
	// begin inline asm
	shfl.sync.down.b32 %r110, %r111, %r112, %r113, %r114;
	// end inline asm
	mov.b64 	%rd168, {%r105, %r110};
	setp.gt.s32 	%p60, %r54, 27;
	setp.lt.f32 	%p61, %f232, %f142;
	or.pred  	%p62, %p60, %p61;
	mov.f32 	%f233, %f232;
	mov.u64 	%rd315, %rd314;
	@%p62 bra 	$L__BB7_171;
	setp.gt.f32 	%p63, %f232, %f142;
	mov.f32 	%f233, %f142;
	mov.u64 	%rd315, %rd168;
	@%p63 bra 	$L__BB7_171;
	setp.lt.s64 	%p64, %rd314, %rd168;
	selp.f32 	%f233, %f232, %f142, %p64;
	min.s64 	%rd315, %rd314, %rd168;
$L__BB7_171:
	mov.b32 	%r116, %f233;
	mov.b32 	%r132, 8;
	mov.b32 	%r133, 31;
	mov.b32 	%r134, -1;
	// begin inline asm
	shfl.sync.down.b32 %r115, %r116, %r132, %r133, %r134;
	// end inline asm
	mov.b32 	%f145, %r115;
	// begin inline asm
	shfl.sync.down.b32 %r120, %r121, %r132, %r133, %r134;
	// end inline asm
	mov.b64 	{%r126, %r131}, %rd315;
	// begin inline asm
	shfl.sync.down.b32 %r125, %r126, %r132, %r133, %r134;
	// end inline asm
	// begin inline asm
	shfl.sync.down.b32 %r130, %r131, %r132, %r133, %r134;
	// end inline asm
	mov.b64 	%rd171, {%r125, %r130};
	setp.gt.s32 	%p65, %r54, 23;
	setp.lt.f32 	%p66, %f233, %f145;
	or.pred  	%p67, %p65, %p66;
	mov.f32 	%f234, %f233;
	mov.u64 	%rd316, %rd315;
	@%p67 bra 	$L__BB7_174;
	setp.gt.f32 	%p68, %f233, %f145;
	mov.f32 	%f234, %f145;
	mov.u64 	%rd316, %rd171;
	@%p68 bra 	$L__BB7_174;
	setp.lt.s64 	%p69, %rd315, %rd171;
	selp.f32 	%f234, %f233, %f145, %p69;
	min.s64 	%rd316, %rd315, %rd171;
$L__BB7_174:
	mov.b32 	%r136, %f234;
	mov.b32 	%r152, 16;
	mov.b32 	%r153, 31;
	mov.b32 	%r154, -1;
	// begin inline asm
	shfl.sync.down.b32 %r135, %r136, %r152, %r153, %r154;
	// end inline asm
	mov.b32 	%f148, %r135;
	// begin inline asm
	shfl.sync.down.b32 %r140, %r141, %r152, %r153, %r154;
	// end inline asm
	mov.b64 	{%r146, %r151}, %rd316;
	// begin inline asm
	shfl.sync.down.b32 %r145, %r146, %r152, %r153, %r154;
	// end inline asm
	// begin inline asm
	shfl.sync.down.b32 %r150, %r151, %r152, %r153, %r154;
	// end inline asm
	mov.b64 	%rd174, {%r145, %r150};
	setp.gt.s32 	%p70, %r54, 15;
	setp.lt.f32 	%p71, %f234, %f148;
	or.pred  	%p72, %p70, %p71;
	mov.f32 	%f242, %f234;
	mov.u64 	%rd324, %rd316;
	@%p72 bra 	$L__BB7_177;
	setp.gt.f32 	%p73, %f234, %f148;
	mov.f32 	%f242, %f148;
	mov.u64 	%rd324, %rd174;
	@%p73 bra 	$L__BB7_177;
	setp.lt.s64 	%p74, %rd316, %rd174;
	selp.f32 	%f242, %f234, %f148, %p74;
	min.s64 	%rd324, %rd316, %rd174;
$L__BB7_177:
	setp.ne.s32 	%p75, %r54, 0;
	@%p75 bra 	$L__BB7_179;
	shr.u32 	%r155, %r20, 1;
	and.b32  	%r156, %r155, 496;
	mov.u32 	%r157, _ZN6thrust24THRUST_300001_SM_1000_NS8cuda_cub4core6detail5shmemE;
	add.s32 	%r158, %r157, %r156;
	st.shared.f32 	[%r158+8], %f242;
	st.shared.u64 	[%r158+16], %rd324;
$L__BB7_179:
	bar.sync 	0;
	setp.ne.s32 	%p76, %r20, 0;
	@%p76 bra 	$L__BB7_201;
	ld.shared.f32 	%f151, [_ZN6thrust24THRUST_300001_SM_1000_NS8cuda_cub4core6detail5shmemE+24];
	ld.shared.u64 	%rd177, [_ZN6thrust24THRUST_300001_SM_1000_NS8cuda_cub4core6detail5shmemE+32];
	setp.lt.f32 	%p77, %f242, %f151;
	mov.f32 	%f236, %f242;
	mov.u64 	%rd318, %rd324;
	@%p77 bra 	$L__BB7_183;
	setp.lt.f32 	%p78, %f151, %f242;
	mov.f32 	%f236, %f151;
	mov.u64 	%rd318, %rd177;
	@%p78 bra 	$L__BB7_183;
	setp.lt.s64 	%p79, %rd324, %rd177;
	selp.f32 	%f236, %f242, %f151, %p79;
	min.s64 	%rd318, %rd324, %rd177;
$L__BB7_183:
	ld.shared.f32 	%f154, [_ZN6thrust24THRUST_300001_SM_1000_NS8cuda_cub4core6detail5shmemE+40];
	ld.shared.u64 	%rd180, [_ZN6thrust24THRUST_300001_SM_1000_NS8cuda_cub4core6detail5shmemE+48];
	setp.lt.f32 	%p80, %f236, %f154;
	mov.f32 	%f237, %f236;
	mov.u64 	%rd319, %rd318;
	@%p80 bra 	$L__BB7_186;
	setp.lt.f32 	%p81, %f154, %f236;
	mov.f32 	%f237, %f154;
	mov.u64 	%rd319, %rd180;
	@%p81 bra 	$L__BB7_186;
	setp.lt.s64 	%p82, %rd318, %rd180;
	selp.f32 	%f237, %f236, %f154, %p82;
	min.s64 	%rd319, %rd318, %rd180;
$L__BB7_186:
	ld.shared.f32 	%f157, [_ZN6thrust24THRUST_300001_SM_1000_NS8cuda_cub4core6detail5shmemE+56];
	ld.shared.u64 	%rd183, [_ZN6thrust24THRUST_300001_SM_1000_NS8cuda_cub4core6detail5shmemE+64];
	setp.lt.f32 	%p83, %f237, %f157;
	mov.f32 	%f238, %f237;
	mov.u64 	%rd320, %rd319;
	@%p83 bra 	$L__BB7_189;
	setp.lt.f32 	%p84, %f157, %f237;
	mov.f32 	%f238, %f157;
	mov.u64 	%rd320, %rd183;
	@%p84 bra 	$L__BB7_189;
	setp.lt.s64 	%p85, %rd319, %rd183;
	selp.f32 	%f238, %f237, %f157, %p85;
	min.s64 	%rd320, %rd319, %rd183;
$L__BB7_189:
	ld.shared.f32 	%f160, [_ZN6thrust24THRUST_300001_SM_1000_NS8cuda_cub4core6detail5shmemE+72];
	ld.shared.u64 	%rd186, [_ZN6thrust24THRUST_300001_SM_1000_NS8cuda_cub4core6detail5shmemE+80];
	setp.lt.f32 	%p86, %f238, %f160;
	mov.f32 	%f239, %f238;
	mov.u64 	%rd321, %rd320;
	@%p86 bra 	$L__BB7_192;
	setp.lt.f32 	%p87, %f160, %f238;
	mov.f32 	%f239, %f160;
	mov.u64 	%rd321, %rd186;
	@%p87 bra 	$L__BB7_192;
	setp.lt.s64 	%p88, %rd320, %rd186;
	selp.f32 	%f239, %f238, %f160, %p88;
	min.s64 	%rd321, %rd320, %rd186;
$L__BB7_192:
	ld.shared.f32 	%f163, [_ZN6thrust24THRUST_300001_SM_1000_NS8cuda_cub4core6detail5shmemE+88];
	ld.shared.u64 	%rd189, [_ZN6thrust24THRUST_300001_SM_1000_NS8cuda_cub4core6detail5shmemE+96];
	setp.lt.f32 	%p89, %f239, %f163;
	mov.f32 	%f240, %f239;
	mov.u64 	%rd322, %rd321;
	@%p89 bra 	$L__BB7_195;
	setp.lt.f32 	%p90, %f163, %f239;
	mov.f32 	%f240, %f163;
	mov.u64 	%rd322, %rd189;
	@%p90 bra 	$L__BB7_195;
	setp.lt.s64 	%p91, %rd321, %rd189;
	selp.f32 	%f240, %f239, %f163, %p91;
	min.s64 	%rd322, %rd321, %rd189;
$L__BB7_195:
	ld.shared.f32 	%f166, [_ZN6thrust24THRUST_300001_SM_1000_NS8cuda_cub4core6detail5shmemE+104];
	ld.shared.u64 	%rd192, [_ZN6thrust24THRUST_300001_SM_1000_NS8cuda_cub4core6detail5shmemE+112];
	setp.lt.f32 	%p92, %f240, %f166;
	mov.f32 	%f241, %f240;
	mov.u64 	%rd323, %rd322;
	@%p92 bra 	$L__BB7_198;
	setp.lt.f32 	%p93, %f166, %f240;
	mov.f32 	%f241, %f166;
	mov.u64 	%rd323, %rd192;
	@%p93 bra 	$L__BB7_198;
	setp.lt.s64 	%p94, %rd322, %rd192;
	selp.f32 	%f241, %f240, %f166, %p94;
	min.s64 	%rd323, %rd322, %rd192;
$L__BB7_198:
	ld.shared.f32 	%f169, [_ZN6thrust24THRUST_300001_SM_1000_NS8cuda_cub4core6detail5shmemE+120];
	ld.shared.u64 	%rd195, [_ZN6thrust24THRUST_300001_SM_1000_NS8cuda_cub4core6detail5shmemE+128];
	setp.lt.f32 	%p95, %f241, %f169;
	mov.f32 	%f242, %f241;
	mov.u64 	%rd324, %rd323;
	@%p95 bra 	$L__BB7_201;
	setp.lt.f32 	%p96, %f169, %f241;
	mov.f32 	%f242, %f169;
	mov.u64 	%rd324, %rd195;
	@%p96 bra 	$L__BB7_201;
	setp.lt.s64 	%p97, %rd323, %rd195;
	selp.f32 	%f242, %f241, %f169, %p97;
	min.s64 	%rd324, %rd323, %rd195;
$L__BB7_201:
	mov.u32 	%r389, %tid.x;
	setp.ne.s32 	%p224, %r389, 0;
	@%p224 bra 	$L__BB7_203;
	ld.param.u64 	%rd254, [_ZN6thrust24THRUST_300001_SM_1000_NS8cuda_cub4core6detail13_kernel_agentINS1_8__reduce11ReduceAgentINS0_12zip_iteratorIN4cuda3std3__45tupleIJNS0_10device_ptrIfEENS0_17counting_iteratorIlNS0_11use_defaultESF_SF_EEEEEEEPNSB_IJflEEESJ_lNS1_9__extrema9arg_min_fIflNSA_4lessIfEEEEEEJSI_SK_lN3cub18CUB_300001_SM_100013GridEvenShareIlEENSS_9GridQueueIyEESP_EEEvDpT0__param_1];
	cvta.to.global.u64 	%rd251, %rd254;
	mul.wide.u32 	%rd252, %r1, 16;
	add.s64 	%rd253, %rd251, %rd252;
	st.global.f32 	[%rd253], %f242;
	st.global.u64 	[%rd253+8], %rd324;
$L__BB7_203:
	ret;

}
	// .globl	_ZN6thrust24THRUST_300001_SM_1000_NS8cuda_cub4core6detail13_kernel_agentINS1_8__reduce10DrainAgentIlEEJN3cub18CUB_300001_SM_10009GridQueueIyEElEEEvDpT0_
.visible .entry _ZN6thrust24THRUST_300001_SM_1000_NS8cuda_cub4core6detail13_kernel_agentINS1_8__reduce10DrainAgentIlEEJN3cub18CUB_300001_SM_10009GridQueueIyEElEEEvDpT0_(
	.param .align 8 .b8 _ZN6thrust24THRUST_300001_SM_1000_NS8cuda_cub4core6detail13_kernel_agentINS1_8__reduce10DrainAgentIlEEJN3cub18CUB_300001_SM_10009GridQueueIyEElEEEvDpT0__param_0[8],
	.param .u64 _ZN6thrust24THRUST_300001_SM_1000_NS8cuda_cub4core6detail13_kernel_agentINS1_8__reduce10DrainAgentIlEEJN3cub18CUB_300001_SM_10009GridQueueIyEElEEEvDpT0__param_1
)
.maxntid 1
{
	.reg .b64 	%rd<5>;

	ld.param.u64 	%rd1, [_ZN6thrust24THRUST_300001_SM_1000_NS8cuda_cub4core6detail13_kernel_agentINS1_8__reduce10DrainAgentIlEEJN3cub18CUB_300001_SM_10009GridQueueIyEElEEEvDpT0__param_0];
	ld.param.u64 	%rd2, [_ZN6thrust24THRUST_300001_SM_1000_NS8cuda_cub4core6detail13_kernel_agentINS1_8__reduce10DrainAgentIlEEJN3cub18CUB_300001_SM_10009GridQueueIyEElEEEvDpT0__param_1];
	cvta.to.global.u64 	%rd3, %rd1;
	st.global.u64 	[%rd3], %rd2;
	mov.b64 	%rd4, 0;
	st.global.u64 	[%rd3+8], %rd4;
	ret;

}
	// .globl	_ZN6thrust24THRUST_300001_SM_1000_NS8cuda_cub4core6detail13_kernel_agentINS1_8__reduce11ReduceAgentIPN4cuda3std3__45tupleIJflEEESC_SB_lNS1_9__extrema9arg_min_fIflNS9_4lessIfEEEEEEJSC_SC_iSH_EEEvDpT0_
.visible .entry _ZN6thrust24THRUST_300001_SM_1000_NS8cuda_cub4core6detail13_kernel_agentINS1_8__reduce11ReduceAgentIPN4cuda3std3__45tupleIJflEEESC_SB_lNS1_9__extrema9arg_min_fIflNS9_4lessIfEEEEEEJSC_SC_iSH_EEEvDpT0_(
	.param .u64 .ptr .align 1 _ZN6thrust24THRUST_300001_SM_1000_NS8cuda_cub4core6detail13_kernel_agentINS1_8__reduce11ReduceAgentIPN4cuda3std3__45tupleIJflEEESC_SB_lNS1_9__extrema9arg_min_fIflNS9_4lessIfEEEEEEJSC_SC_iSH_EEEvDpT0__param_0,
	.param .u64 .ptr .align 1 _ZN6thrust24THRUST_300001_SM_1000_NS8cuda_cub4core6detail13_kernel_agentINS1_8__reduce11ReduceAgentIPN4cuda3std3__45tupleIJflEEESC_SB_lNS1_9__extrema9arg_min_fIflNS9_4lessIfEEEEEEJSC_SC_iSH_EEEvDpT0__param_1,
	.param .u32 _ZN6thrust24THRUST_300001_SM_1000_NS8cuda_cub4core6detail13_kernel_agentINS1_8__reduce11ReduceAgentIPN4cuda3std3__45tupleIJflEEESC_SB_lNS1_9__extrema9arg_min_fIflNS9_4lessIfEEEEEEJSC_SC_iSH_EEEvDpT0__param_2,
	.param .align 1 .b8 _ZN6thrust24THRUST_300001_SM_1000_NS8cuda_cub4core6detail13_kernel_agentINS1_8__reduce11ReduceAgentIPN4cuda3std3__45tupleIJflEEESC_SB_lNS1_9__extrema9arg_min_fIflNS9_4lessIfEEEEEEJSC_SC_iSH_EEEvDpT0__param_3[1]
)
.maxntid 256
{
	.reg .pred 	%p<260>;
	.reg .b32 	%r<436>;
	.reg .b32 	%f<293>;
	.reg .b64 	%rd<479>;

	ld.param.u64 	%rd236, [_ZN6thrust24THRUST_300001_SM_1000_NS8cuda_cub4core6detail13_kernel_agentINS1_8__reduce11ReduceAgentIPN4cuda3std3__45tupleIJflEEESC_SB_lNS1_9__extrema9arg_min_fIflNS9_4lessIfEEEEEEJSC_SC_iSH_EEEvDpT0__param_0];
	ld.param.u32 	%r29, [_ZN6thrust24THRUST_300001_SM_1000_NS8cuda_cub4core6detail13_kernel_agentINS1_8__reduce11ReduceAgentIPN4cuda3std3__45tupleIJflEEESC_SB_lNS1_9__extrema9arg_min_fIflNS9_4lessIfEEEEEEJSC_SC_iSH_EEEvDpT0__param_2];
	cvt.s64.s32 	%rd1, %r29;
	setp.eq.s32 	%p1, %r29, 0;
	@%p1 bra 	$L__BB9_238;
	setp.gt.s32 	%p2, %r29, 1279;
	@%p2 bra 	$L__BB9_111;
	mov.u32 	%r1, %tid.x;
	setp.ge.s32 	%p133, %r1, %r29;
	mov.f32 	%f224, 0f00000000;
	mov.b64 	%rd402, 0;
	mov.u32 	%r430, %r1;
	@%p133 bra 	$L__BB9_4;
	mul.wide.u32 	%rd366, %r1, 16;
	add.s64 	%rd363, %rd236, %rd366;
	// begin inline asm
	ld.global.nc.u64 %rd362, [%rd363];
	// end inline asm
	mov.b64 	{%r191, %r192}, %rd362;
	mov.b32 	%f224, %r191;
	add.s64 	%rd365, %rd363, 8;
	// begin inline asm
	ld.global.nc.u64 %rd402, [%rd365];
	// end inline asm
	add.s32 	%r430, %r1, 256;
$L__BB9_4:
	setp.ge.s32 	%p134, %r430, %r29;
	@%p134 bra 	$L__BB9_25;
	not.b32 	%r193, %r430;
	add.s32 	%r4, %r29, %r193;
	and.b32  	%r194, %r4, 768;
	setp.eq.s32 	%p135, %r194, 768;
	@%p135 bra 	$L__BB9_11;
	mul.wide.u32 	%rd368, %r430, 16;
	add.s64 	%rd393, %rd236, %rd368;
	shr.u32 	%r195, %r4, 8;
	add.s32 	%r196, %r195, 1;
	and.b32  	%r197, %r196, 3;
	neg.s32 	%r428, %r197;
$L__BB9_7:
	.pragma "nounroll";
	mov.u64 	%rd6, %rd402;
	mov.f32 	%f3, %f224;
	// begin inline asm
	ld.global.nc.u64 %rd369, [%rd393];
	// end inline asm
	mov.b64 	{%r198, %r199}, %rd369;
	mov.b32 	%f4, %r198;
	add.s64 	%rd372, %rd393, 8;
	// begin inline asm
	ld.global.nc.u64 %rd371, [%rd372];
	// end inline asm
	setp.lt.f32 	%p136, %f3, %f4;
	@%p136 bra 	$L__BB9_10;
	setp.lt.f32 	%p137, %f4, %f3;
	mov.u64 	%rd402, %rd371;
	mov.f32 	%f224, %f4;
	@%p137 bra 	$L__BB9_10;
	setp.lt.s64 	%p138, %rd6, %rd371;
	min.s64 	%rd402, %rd6, %rd371;
	selp.f32 	%f224, %f3, %f4, %p138;
$L__BB9_10:
	add.s32 	%r430, %r430, 256;
	add.s64 	%rd393, %rd393, 4096;
	add.s32 	%r428, %r428, 1;
	setp.ne.s32 	%p139, %r428, 0;
	@%p139 bra 	$L__BB9_7;
$L__BB9_11:
	setp.lt.u32 	%p140, %r4, 768;
	@%p140 bra 	$L__BB9_25;
$L__BB9_12:
	mul.wide.s32 	%rd377, %r430, 16;
	add.s64 	%rd374, %rd236, %rd377;
	// begin inline asm
	ld.global.nc.u64 %rd373, [%rd374];
	// end inline asm
	mov.b64 	{%r200, %r201}, %rd373;
	mov.b32 	%f10, %r200;
	add.s64 	%rd376, %rd374, 8;
	// begin inline asm
	ld.global.nc.u64 %rd375, [%rd376];
	// end inline asm
	setp.lt.f32 	%p141, %f224, %f10;
	mov.u64 	%rd399, %rd402;
	mov.f32 	%f221, %f224;
	@%p141 bra 	$L__BB9_15;
	setp.lt.f32 	%p142, %f10, %f224;
	mov.u64 	%rd399, %rd375;
	mov.f32 	%f221, %f10;
	@%p142 bra 	$L__BB9_15;
	setp.lt.s64 	%p143, %rd402, %rd375;
	min.s64 	%rd399, %rd402, %rd375;
	selp.f32 	%f221, %f224, %f10, %p143;
$L__BB9_15:
	add.s64 	%rd379, %rd374, 4096;
	// begin inline asm
	ld.global.nc.u64 %rd378, [%rd379];
	// end inline asm
	mov.b64 	{%r202, %r203}, %rd378;
	mov.b32 	%f13, %r202;
	add.s64 	%rd381, %rd374, 4104;
	// begin inline asm
	ld.global.nc.u64 %rd380, [%rd381];
	// end inline asm
	setp.lt.f32 	%p144, %f221, %f13;
	mov.u64 	%rd400, %rd399;
	mov.f32 	%f222, %f221;
	@%p144 bra 	$L__BB9_18;
	setp.lt.f32 	%p145, %f13, %f221;
	mov.u64 	%rd400, %rd380;
	mov.f32 	%f222, %f13;
	@%p145 bra 	$L__BB9_18;
	setp.lt.s64 	%p146, %rd399, %rd380;
	min.s64 	%rd400, %rd399, %rd380;
	selp.f32 	%f222, %f221, %f13, %p146;
$L__BB9_18:
	add.s64 	%rd383, %rd374, 8192;
	// begin inline asm
	ld.global.nc.u64 %rd382, [%rd383];
	// end inline asm
	mov.b64 	{%r204, %r205}, %rd382;
	mov.b32 	%f16, %r204;
	add.s64 	%rd385, %rd374, 8200;
	// begin inline asm
	ld.global.nc.u64 %rd384, [%rd385];
	// end inline asm
	setp.lt.f32 	%p147, %f222, %f16;
	mov.u64 	%rd401, %rd400;
	mov.f32 	%f223, %f222;
	@%p147 bra 	$L__BB9_21;
	setp.lt.f32 	%p148, %f16, %f222;
	mov.u64 	%rd401, %rd384;
	mov.f32 	%f223, %f16;
	@%p148 bra 	$L__BB9_21;
	setp.lt.s64 	%p149, %rd400, %rd384;
	min.s64 	%rd401, %rd400, %rd384;
	selp.f32 	%f223, %f222, %f16, %p149;
$L__BB9_21:
	add.s64 	%rd387, %rd374, 12288;
	// begin inline asm
	ld.global.nc.u64 %rd386, [%rd387];
	// end inline asm
	mov.b64 	{%r206, %r207}, %rd386;
	mov.b32 	%f19, %r206;
	add.s64 	%rd389, %rd374, 12296;
	// begin inline asm
	ld.global.nc.u64 %rd388, [%rd389];
	// end inline asm
	setp.lt.f32 	%p150, %f223, %f19;
	mov.u64 	%rd402, %rd401;
	mov.f32 	%f224, %f223;
	@%p150 bra 	$L__BB9_24;
	setp.lt.f32 	%p151, %f19, %f223;
	mov.u64 	%rd402, %rd388;
	mov.f32 	%f224, %f19;
	@%p151 bra 	$L__BB9_24;
	setp.lt.s64 	%p152, %rd401, %rd388;
	min.s64 	%rd402, %rd401, %rd388;
	selp.f32 	%f224, %f223, %f19, %p152;
$L__BB9_24:
	add.s32 	%r430, %r430, 1024;
	setp.lt.s32 	%p153, %r430, %r29;
	@%p153 bra 	$L__BB9_12;
$L__BB9_25:
	setp.lt.s32 	%p154, %r29, 256;
	@%p154 bra 	$L__BB9_65;
	// begin inline asm
	mov.u32 %r321, %laneid;
	// end inline asm
	mov.b32 	%r323, %f224;
	mov.b32 	%r339, 1;
	mov.b32 	%r340, 31;
	mov.b32 	%r341, -1;
	// begin inline asm
	shfl.sync.down.b32 %r322, %r323, %r339, %r340, %r341;
	// end inline asm
	mov.b32 	%f23, %r322;
	// begin inline asm
	shfl.sync.down.b32 %r327, %r328, %r339, %r340, %r341;
	// end inline asm
	mov.b64 	{%r333, %r338}, %rd402;
	// begin inline asm
	shfl.sync.down.b32 %r332, %r333, %r339, %r340, %r341;
	// end inline asm
	// begin inline asm
	shfl.sync.down.b32 %r337, %r338, %r339, %r340, %r341;
	// end inline asm
	mov.b64 	%rd28, {%r332, %r337};
	setp.gt.s32 	%p211, %r321, 30;
	setp.lt.f32 	%p212, %f224, %f23;
	or.pred  	%p213, %p211, %p212;
	mov.u64 	%rd404, %rd402;
	mov.f32 	%f226, %f224;
	@%p213 bra 	$L__BB9_29;
	setp.gt.f32 	%p214, %f224, %f23;
	mov.u64 	%rd404, %rd28;
	mov.f32 	%f226, %f23;
	@%p214 bra 	$L__BB9_29;
	setp.lt.s64 	%p215, %rd402, %rd28;
	min.s64 	%rd404, %rd402, %rd28;
	selp.f32 	%f226, %f224, %f23, %p215;
$L__BB9_29:
	mov.b32 	%r343, %f226;
	mov.b32 	%r359, 2;
	mov.b32 	%r360, 31;
	mov.b32 	%r361, -1;
	// begin inline asm
	shfl.sync.down.b32 %r342, %r343, %r359, %r360, %r361;
	// end inline asm
	mov.b32 	%f26, %r342;
	// begin inline asm
	shfl.sync.down.b32 %r347, %r348, %r359, %r360, %r361;
	// end inline asm
	mov.b64 	{%r353, %r358}, %rd404;
	// begin inline asm
	shfl.sync.down.b32 %r352, %r353, %r359, %r360, %r361;
	// end inline asm
	// begin inline asm
	shfl.sync.down.b32 %r357, %r358, %r359, %r360, %r361;
	// end inline asm
	mov.b64 	%rd31, {%r352, %r357};
	setp.gt.s32 	%p216, %r321, 29;
	setp.lt.f32 	%p217, %f226, %f26;
	or.pred  	%p218, %p216, %p217;
	mov.u64 	%rd405, %rd404;
	mov.f32 	%f227, %f226;
	@%p218 bra 	$L__BB9_32;
	setp.gt.f32 	%p219, %f226, %f26;
	mov.u64 	%rd405, %rd31;
	mov.f32 	%f227, %f26;
	@%p219 bra 	$L__BB9_32;
	setp.lt.s64 	%p220, %rd404, %rd31;
	min.s64 	%rd405, %rd404, %rd31;
	selp.f32 	%f227, %f226, %f26, %p220;
$L__BB9_32:
	mov.b32 	%r363, %f227;
	mov.b32 	%r379, 4;
	mov.b32 	%r380, 31;
	mov.b32 	%r381, -1;
	// begin inline asm
	shfl.sync.down.b32 %r362, %r363, %r379, %r380, %r381;
	// end inline asm
	mov.b32 	%f29, %r362;
	// begin inline asm
	shfl.sync.down.b32 %r367, %r368, %r379, %r380, %r381;
	// end inline asm
	mov.b64 	{%r373, %r378}, %rd405;
	// begin inline asm
	shfl.sync.down.b32 %r372, %r373, %r379, %r380, %r381;
	// end inline asm
	// begin inline asm
	shfl.sync.down.b32 %r377, %r378, %r379, %r380, %r381;
	// end inline asm
	mov.b64 	%rd34, {%r372, %r377};
	setp.gt.s32 	%p221, %r321, 27;
	setp.lt.f32 	%p222, %f227, %f29;
	or.pred  	%p223, %p221, %p222;
	mov.u64 	%rd406, %rd405;
	mov.f32 	%f228, %f227;
	@%p223 bra 	$L__BB9_35;
	setp.gt.f32 	%p224, %f227, %f29;
	mov.u64 	%rd406, %rd34;
	mov.f32 	%f228, %f29;
	@%p224 bra 	$L__BB9_35;
	setp.lt.s64 	%p225, %rd405, %rd34;
	min.s64 	%rd406, %rd405, %rd34;
	selp.f32 	%f228, %f227, %f29, %p225;
$L__BB9_35:
	mov.b32 	%r383, %f228;
	mov.b32 	%r399, 8;
	mov.b32 	%r400, 31;
	mov.b32 	%r401, -1;
	// begin inline asm
	shfl.sync.down.b32 %r382, %r383, %r399, %r400, %r401;
	// end inline asm
	mov.b32 	%f32, %r382;
	// begin inline asm
	shfl.sync.down.b32 %r387, %r388, %r399, %r400, %r401;
	// end inline asm
	mov.b64 	{%r393, %r398}, %rd406;
	// begin inline asm
	shfl.sync.down.b32 %r392, %r393, %r399, %r400, %r401;
	// end inline asm
	// begin inline asm
	shfl.sync.down.b32 %r397, %r398, %r399, %r400, %r401;
	// end inline asm
	mov.b64 	%rd37, {%r392, %r397};
	setp.gt.s32 	%p226, %r321, 23;
	setp.lt.f32 	%p227, %f228, %f32;
	or.pred  	%p228, %p226, %p227;
	mov.u64 	%rd407, %rd406;
	mov.f32 	%f229, %f228;
	@%p228 bra 	$L__BB9_38;
	setp.gt.f32 	%p229, %f228, %f32;
	mov.u64 	%rd407, %rd37;
	mov.f32 	%f229, %f32;
	@%p229 bra 	$L__BB9_38;
	setp.lt.s64 	%p230, %rd406, %rd37;
	min.s64 	%rd407, %rd406, %rd37;
	selp.f32 	%f229, %f228, %f32, %p230;
$L__BB9_38:
	mov.b32 	%r403, %f229;
	mov.b32 	%r419, 16;
	mov.b32 	%r420, 31;
	mov.b32 	%r421, -1;
	// begin inline asm
	shfl.sync.down.b32 %r402, %r403, %r419, %r420, %r421;
	// end inline asm
	mov.b32 	%f35, %r402;
	// begin inline asm
	shfl.sync.down.b32 %r407, %r408, %r419, %r420, %r421;
	// end inline asm
	mov.b64 	{%r413, %r418}, %rd407;
	// begin inline asm
	shfl.sync.down.b32 %r412, %r413, %r419, %r420, %r421;
	// end inline asm
	// begin inline asm
	shfl.sync.down.b32 %r417, %r418, %r419, %r420, %r421;
	// end inline asm
	mov.b64 	%rd40, {%r412, %r417};
	setp.gt.s32 	%p231, %r321, 15;
	setp.lt.f32 	%p232, %f229, %f35;
	or.pred  	%p233, %p231, %p232;
	mov.u64 	%rd478, %rd407;
	mov.f32 	%f292, %f229;
	@%p233 bra 	$L__BB9_41;
	setp.gt.f32 	%p234, %f229, %f35;
	mov.u64 	%rd478, %rd40;
	mov.f32 	%f292, %f35;
	@%p234 bra 	$L__BB9_41;
	setp.lt.s64 	%p235, %rd407, %rd40;
	min.s64 	%rd478, %rd407, %rd40;
	selp.f32 	%f292, %f229, %f35, %p235;
$L__BB9_41:
	setp.ne.s32 	%p236, %r321, 0;
	@%p236 bra 	$L__BB9_43;
	shr.u32 	%r422, %r1, 1;
	and.b32  	%r423, %r422, 496;
	mov.u32 	%r424, _ZN6thrust24THRUST_300001_SM_1000_NS8cuda_cub4core6detail5shmemE;
	add.s32 	%r425, %r424, %r423;
	st.shared.f32 	[%r425+8], %f292;
	st.shared.u64 	[%r425+16], %rd478;
$L__BB9_43:
	bar.sync 	0;
	setp.ne.s32 	%p237, %r1, 0;
	@%p237 bra 	$L__BB9_236;
	ld.shared.f32 	%f38, [_ZN6thrust24THRUST_300001_SM_1000_NS8cuda_cub4core6detail5shmemE+24];
	ld.shared.u64 	%rd43, [_ZN6thrust24THRUST_300001_SM_1000_NS8cuda_cub4core6detail5shmemE+32];
	setp.lt.f32 	%p238, %f292, %f38;
	mov.u64 	%rd409, %rd478;
	mov.f32 	%f231, %f292;
	@%p238 bra 	$L__BB9_47;
	setp.lt.f32 	%p239, %f38, %f292;
	mov.u64 	%rd409, %rd43;
	mov.f32 	%f231, %f38;
	@%p239 bra 	$L__BB9_47;
	setp.lt.s64 	%p240, %rd478, %rd43;
	min.s64 	%rd409, %rd478, %rd43;
	selp.f32 	%f231, %f292, %f38, %p240;
$L__BB9_47:
	ld.shared.f32 	%f41, [_ZN6thrust24THRUST_300001_SM_1000_NS8cuda_cub4core6detail5shmemE+40];
	ld.shared.u64 	%rd46, [_ZN6thrust24THRUST_300001_SM_1000_NS8cuda_cub4core6detail5shmemE+48];
	setp.lt.f32 	%p241, %f231, %f41;
	mov.u64 	%rd410, %rd409;
	mov.f32 	%f232, %f231;
	@%p241 bra 	$L__BB9_50;
	setp.lt.f32 	%p242, %f41, %f231;
	mov.u64 	%rd410, %rd46;
	mov.f32 	%f232, %f41;
	@%p242 bra 	$L__BB9_50;
	setp.lt.s64 	%p243, %rd409, %rd46;
	min.s64 	%rd410, %rd409, %rd46;
	selp.f32 	%f232, %f231, %f41, %p243;
$L__BB9_50:
	ld.shared.f32 	%f44, [_ZN6thrust24THRUST_300001_SM_1000_NS8cuda_cub4core6detail5shmemE+56];
	ld.shared.u64 	%rd49, [_ZN6thrust24THRUST_300001_SM_1000_NS8cuda_cub4core6detail5shmemE+64];
	setp.lt.f32 	%p244, %f232, %f44;
	mov.u64 	%rd411, %rd410;
	mov.f32 	%f233, %f232;
	@%p244 bra 	$L__BB9_53;
	setp.lt.f32 	%p245, %f44, %f232;
	mov.u64 	%rd411, %rd49;
	mov.f32 	%f233, %f44;
	@%p245 bra 	$L__BB9_53;
	setp.lt.s64 	%p246, %rd410, %rd49;
	min.s64 	%rd411, %rd410, %rd49;
	selp.f32 	%f233, %f232, %f44, %p246;
$L__BB9_53:
	ld.shared.f32 	%f47, [_ZN6thrust24THRUST_300001_SM_1000_NS8cuda_cub4core6detail5shmemE+72];
	ld.shared.u64 	%rd52, [_ZN6thrust24THRUST_300001_SM_1000_NS8cuda_cub4core6detail5shmemE+80];
	setp.lt.f32 	%p247, %f233, %f47;
	mov.u64 	%rd412, %rd411;
	mov.f32 	%f234, %f233;
	@%p247 bra 	$L__BB9_56;
	setp.lt.f32 	%p248, %f47, %f233;
	mov.u64 	%rd412, %rd52;
	mov.f32 	%f234, %f47;
	@%p248 bra 	$L__BB9_56;
	setp.lt.s64 	%p249, %rd411, %rd52;
	min.s64 	%rd412, %rd411, %rd52;
	selp.f32 	%f234, %f233, %f47, %p249;
$L__BB9_56:
	ld.shared.f32 	%f50, [_ZN6thrust24THRUST_300001_SM_1000_NS8cuda_cub4core6detail5shmemE+88];
	ld.shared.u64 	%rd55, [_ZN6thrust24THRUST_300001_SM_1000_NS8cuda_cub4core6detail5shmemE+96];
	setp.lt.f32 	%p250, %f234, %f50;
	mov.u64 	%rd413, %rd412;
	mov.f32 	%f235, %f234;
	@%p250 bra 	$L__BB9_59;
	setp.lt.f32 	%p251, %f50, %f234;
	mov.u64 	%rd413, %rd55;
	mov.f32 	%f235, %f50;
	@%p251 bra 	$L__BB9_59;
	setp.lt.s64 	%p252, %rd412, %rd55;
	min.s64 	%rd413, %rd412, %rd55;
	selp.f32 	%f235, %f234, %f50, %p252;
$L__BB9_59:
	ld.shared.f32 	%f53, [_ZN6thrust24THRUST_300001_SM_1000_NS8cuda_cub4core6detail5shmemE+104];
	ld.shared.u64 	%rd58, [_ZN6thrust24THRUST_300001_SM_1000_NS8cuda_cub4core6detail5shmemE+112];
	setp.lt.f32 	%p253, %f235, %f53;
	mov.u64 	%rd414, %rd413;
	mov.f32 	%f236, %f235;
	@%p253 bra 	$L__BB9_62;
	setp.lt.f32 	%p254, %f53, %f235;
	mov.u64 	%rd414, %rd58;
	mov.f32 	%f236, %f53;
	@%p254 bra 	$L__BB9_62;
	setp.lt.s64 	%p255, %rd413, %rd58;
	min.s64 	%rd414, %rd413, %rd58;
	selp.f32 	%f236, %f235, %f53, %p255;
$L__BB9_62:
	ld.shared.f32 	%f56, [_ZN6thrust24THRUST_300001_SM_1000_NS8cuda_cub4core6detail5shmemE+120];
	ld.shared.u64 	%rd61, [_ZN6thrust24THRUST_300001_SM_1000_NS8cuda_cub4core6detail5shmemE+128];
	setp.lt.f32 	%p256, %f236, %f56;
	mov.f32 	%f292, %f236;
	mov.u64 	%rd478, %rd414;
	@%p256 bra 	$L__BB9_236;
	setp.lt.f32 	%p257, %f56, %f236;
	mov.f32 	%f292, %f56;
	mov.u64 	%rd478, %rd61;
	@%p257 bra 	$L__BB9_236;
	setp.lt.s64 	%p258, %rd414, %rd61;
	min.s64 	%rd478, %rd414, %rd61;
	selp.f32 	%f292, %f236, %f56, %p258;
	bra.uni 	$L__BB9_236;
$L__BB9_65:
	// begin inline asm
	mov.u32 %r208, %laneid;
	// end inline asm
	and.b32  	%r229, %r1, 992;
	add.s32 	%r230, %r229, 32;
	setp.gt.s32 	%p155, %r230, %r29;
	not.b32 	%r231, %r229;
	add.s32 	%r232, %r29, %r231;
	selp.b32 	%r227, %r232, 31, %p155;
	mov.b32 	%r210, %f224;
	mov.b32 	%r226, 1;
	mov.b32 	%r228, -1;
	// begin inline asm
	shfl.sync.down.b32 %r209, %r210, %r226, %r227, %r228;
	// end inline asm
	mov.b32 	%f58, %r209;
	// begin inline asm
	shfl.sync.down.b32 %r214, %r215, %r226, %r227, %r228;
	// end inline asm
	mov.b64 	{%r220, %r225}, %rd402;
	// begin inline asm
	shfl.sync.down.b32 %r219, %r220, %r226, %r227, %r228;
	// end inline asm
	// begin inline asm
	shfl.sync.down.b32 %r224, %r225, %r226, %r227, %r228;
	// end inline asm
	mov.b64 	%rd63, {%r219, %r224};
	setp.ge.s32 	%p156, %r208, %r227;
	setp.lt.f32 	%p157, %f224, %f58;
	or.pred  	%p158, %p156, %p157;
	mov.u64 	%rd415, %rd402;
	mov.f32 	%f237, %f224;
	@%p158 bra 	$L__BB9_68;
	setp.gt.f32 	%p159, %f224, %f58;
	mov.u64 	%rd415, %rd63;
	mov.f32 	%f237, %f58;
	@%p159 bra 	$L__BB9_68;
	setp.lt.s64 	%p160, %rd402, %rd63;
	min.s64 	%rd415, %rd402, %rd63;
	selp.f32 	%f237, %f224, %f58, %p160;
$L__BB9_68:
	mov.b32 	%r234, %f237;
	mov.b32 	%r250, 2;
	mov.b32 	%r252, -1;
	// begin inline asm
	shfl.sync.down.b32 %r233, %r234, %r250, %r227, %r252;
	// end inline asm
	mov.b32 	%f61, %r233;
	// begin inline asm
	shfl.sync.down.b32 %r238, %r239, %r250, %r227, %r252;
	// end inline asm
	mov.b64 	{%r244, %r249}, %rd415;
	// begin inline asm
	shfl.sync.down.b32 %r243, %r244, %r250, %r227, %r252;
	// end inline asm
	// begin inline asm
	shfl.sync.down.b32 %r248, %r249, %r250, %r227, %r252;
	// end inline asm
	mov.b64 	%rd66, {%r243, %r248};
	add.s32 	%r253, %r208, 2;
	setp.gt.s32 	%p161, %r253, %r227;
	setp.lt.f32 	%p162, %f237, %f61;
	or.pred  	%p163, %p161, %p162;
	mov.u64 	%rd416, %rd415;
	mov.f32 	%f238, %f237;
	@%p163 bra 	$L__BB9_71;
	setp.gt.f32 	%p164, %f237, %f61;
	mov.u64 	%rd416, %rd66;
	mov.f32 	%f238, %f61;
	@%p164 bra 	$L__BB9_71;
	setp.lt.s64 	%p165, %rd415, %rd66;
	min.s64 	%rd416, %rd415, %rd66;
	selp.f32 	%f238, %f237, %f61, %p165;
$L__BB9_71:
	mov.b32 	%r255, %f238;
	mov.b32 	%r271, 4;
	mov.b32 	%r273, -1;
	// begin inline asm
	shfl.sync.down.b32 %r254, %r255, %r271, %r227, %r273;
	// end inline asm
	mov.b32 	%f64, %r254;
	// begin inline asm
	shfl.sync.down.b32 %r259, %r260, %r271, %r227, %r273;
	// end inline asm
	mov.b64 	{%r265, %r270}, %rd416;
	// begin inline asm
	shfl.sync.down.b32 %r264, %r265, %r271, %r227, %r273;
	// end inline asm
	// begin inline asm
	shfl.sync.down.b32 %r269, %r270, %r271, %r227, %r273;
	// end inline asm
	mov.b64 	%rd69, {%r264, %r269};
	add.s32 	%r274, %r208, 4;
	setp.gt.s32 	%p166, %r274, %r227;
	setp.lt.f32 	%p167, %f238, %f64;
	or.pred  	%p168, %p166, %p167;
	mov.f32 	%f239, %f238;
	mov.u64 	%rd417, %rd416;
	@%p168 bra 	$L__BB9_74;
	setp.gt.f32 	%p169, %f238, %f64;
	mov.f32 	%f239, %f64;
	mov.u64 	%rd417, %rd69;
	@%p169 bra 	$L__BB9_74;
	setp.lt.s64 	%p170, %rd416, %rd69;
	selp.f32 	%f239, %f238, %f64, %p170;
	min.s64 	%rd417, %rd416, %rd69;
$L__BB9_74:
	mov.b32 	%r276, %f239;
	mov.b32 	%r292, 8;
	mov.b32 	%r294, -1;
	// begin inline asm
	shfl.sync.down.b32 %r275, %r276, %r292, %r227, %r294;
	// end inline asm
	mov.b32 	%f67, %r275;
	// begin inline asm
	shfl.sync.down.b32 %r280, %r281, %r292, %r227, %r294;
	// end inline asm
	mov.b64 	{%r286, %r291}, %rd417;
	// begin inline asm
	shfl.sync.down.b32 %r285, %r286, %r292, %r227, %r294;
	// end inline asm
	// begin inline asm
	shfl.sync.down.b32 %r290, %r291, %r292, %r227, %r294;
	// end inline asm
	mov.b64 	%rd72, {%r285, %r290};
	add.s32 	%r295, %r208, 8;
	setp.gt.s32 	%p171, %r295, %r227;
	setp.lt.f32 	%p172, %f239, %f67;
	or.pred  	%p173, %p171, %p172;
	mov.f32 	%f240, %f239;
	mov.u64 	%rd418, %rd417;
	@%p173 bra 	$L__BB9_77;
	setp.gt.f32 	%p174, %f239, %f67;
	mov.f32 	%f240, %f67;
	mov.u64 	%rd418, %rd72;
	@%p174 bra 	$L__BB9_77;
	setp.lt.s64 	%p175, %rd417, %rd72;
	selp.f32 	%f240, %f239, %f67, %p175;
	min.s64 	%rd418, %rd417, %rd72;
$L__BB9_77:
	mov.b32 	%r297, %f240;
	mov.b32 	%r313, 16;
	mov.b32 	%r315, -1;
	// begin inline asm
	shfl.sync.down.b32 %r296, %r297, %r313, %r227, %r315;
	// end inline asm
	mov.b32 	%f70, %r296;
	// begin inline asm
	shfl.sync.down.b32 %r301, %r302, %r313, %r227, %r315;
	// end inline asm
	mov.b64 	{%r307, %r312}, %rd418;
	// begin inline asm
	shfl.sync.down.b32 %r306, %r307, %r313, %r227, %r315;
	// end inline asm
	// begin inline asm
	shfl.sync.down.b32 %r311, %r312, %r313, %r227, %r315;
	// end inline asm
	mov.b64 	%rd75, {%r306, %r311};
	add.s32 	%r316, %r208, 16;
	setp.gt.s32 	%p176, %r316, %r227;
	setp.lt.f32 	%p177, %f240, %f70;
	or.pred  	%p178, %p176, %p177;
	mov.f32 	%f292, %f240;
	mov.u64 	%rd478, %rd418;
	@%p178 bra 	$L__BB9_80;
	setp.gt.f32 	%p179, %f240, %f70;
	mov.f32 	%f292, %f70;
	mov.u64 	%rd478, %rd75;
	@%p179 bra 	$L__BB9_80;
	setp.lt.s64 	%p180, %rd418, %rd75;
	selp.f32 	%f292, %f240, %f70, %p180;
	min.s64 	%rd478, %rd418, %rd75;
$L__BB9_80:
	setp.ne.s32 	%p181, %r208, 0;
	@%p181 bra 	$L__BB9_82;
	shr.u32 	%r317, %r1, 1;
	and.b32  	%r318, %r317, 496;
	mov.u32 	%r319, _ZN6thrust24THRUST_300001_SM_1000_NS8cuda_cub4core6detail5shmemE;
	add.s32 	%r320, %r319, %r318;
	st.shared.f32 	[%r320+8], %f292;
	st.shared.u64 	[%r320+16], %rd478;
$L__BB9_82:
	bar.sync 	0;
	setp.ne.s32 	%p182, %r1, 0;
	@%p182 bra 	$L__BB9_236;
	setp.lt.s32 	%p183, %r29, 33;
	mov.f32 	%f242, %f292;
	mov.u64 	%rd420, %rd478;
	@%p183 bra 	$L__BB9_87;
	ld.shared.f32 	%f73, [_ZN6thrust24THRUST_300001_SM_1000_NS8cuda_cub4core6detail5shmemE+24];
	ld.shared.u64 	%rd78, [_ZN6thrust24THRUST_300001_SM_1000_NS8cuda_cub4core6detail5shmemE+32];
	setp.lt.f32 	%p184, %f292, %f73;
	mov.f32 	%f242, %f292;
	mov.u64 	%rd420, %rd478;
	@%p184 bra 	$L__BB9_87;
	setp.lt.f32 	%p185, %f73, %f292;
	mov.f32 	%f242, %f73;
	mov.u64 	%rd420, %rd78;
	@%p185 bra 	$L__BB9_87;
	setp.lt.s64 	%p186, %rd478, %rd78;
	selp.f32 	%f242, %f292, %f73, %p186;
	min.s64 	%rd420, %rd478, %rd78;
$L__BB9_87:
	setp.lt.s32 	%p187, %r29, 65;
	mov.f32 	%f243, %f242;
	mov.u64 	%rd421, %rd420;
	@%p187 bra 	$L__BB9_91;
	ld.shared.f32 	%f76, [_ZN6thrust24THRUST_300001_SM_1000_NS8cuda_cub4core6detail5shmemE+40];
	ld.shared.u64 	%rd81, [_ZN6thrust24THRUST_300001_SM_1000_NS8cuda_cub4core6detail5shmemE+48];
	setp.lt.f32 	%p188, %f242, %f76;
	mov.f32 	%f243, %f242;
	mov.u64 	%rd421, %rd420;
	@%p188 bra 	$L__BB9_91;
	setp.lt.f32 	%p189, %f76, %f242;
	mov.f32 	%f243, %f76;
	mov.u64 	%rd421, %rd81;
	@%p189 bra 	$L__BB9_91;
	setp.lt.s64 	%p190, %rd420, %rd81;
	selp.f32 	%f243, %f242, %f76, %p190;
	min.s64 	%rd421, %rd420, %rd81;
$L__BB9_91:
	setp.lt.s32 	%p191, %r29, 97;
	mov.f32 	%f244, %f243;
	mov.u64 	%rd422, %rd421;
	@%p191 bra 	$L__BB9_95;
	ld.shared.f32 	%f79, [_ZN6thrust24THRUST_300001_SM_1000_NS8cuda_cub4core6detail5shmemE+56];
	ld.shared.u64 	%rd84, [_ZN6thrust24THRUST_300001_SM_1000_NS8cuda_cub4core6detail5shmemE+64];
	setp.lt.f32 	%p192, %f243, %f79;
	mov.f32 	%f244, %f243;
	mov.u64 	%rd422, %rd421;
	@%p192 bra 	$L__BB9_95;
	setp.lt.f32 	%p193, %f79, %f243;
	mov.f32 	%f244, %f79;
	mov.u64 	%rd422, %rd84;
	@%p193 bra 	$L__BB9_95;
	setp.lt.s64 	%p194, %rd421, %rd84;
	selp.f32 	%f244, %f243, %f79, %p194;
	min.s64 	%rd422, %rd421, %rd84;
$L__BB9_95:
	setp.lt.s32 	%p195, %r29, 129;
	mov.f32 	%f245, %f244;
	mov.u64 	%rd423, %rd422;
	@%p195 bra 	$L__BB9_99;
	ld.shared.f32 	%f82, [_ZN6thrust24THRUST_300001_SM_1000_NS8cuda_cub4core6detail5shmemE+72];
	ld.shared.u64 	%rd87, [_ZN6thrust24THRUST_300001_SM_1000_NS8cuda_cub4core6detail5shmemE+80];
	setp.lt.f32 	%p196, %f244, %f82;
	mov.f32 	%f245, %f244;
	mov.u64 	%rd423, %rd422;
	@%p196 bra 	$L__BB9_99;
	setp.lt.f32 	%p197, %f82, %f244;
	mov.f32 	%f245, %f82;
	mov.u64 	%rd423, %rd87;
	@%p197 bra 	$L__BB9_99;
	setp.lt.s64 	%p198, %rd422, %rd87;
	selp.f32 	%f245, %f244, %f82, %p198;
	min.s64 	%rd423, %rd422, %rd87;
$L__BB9_99:
	setp.lt.s32 	%p199, %r29, 161;
	mov.f32 	%f246, %f245;
	mov.u64 	%rd424, %rd423;
	@%p199 bra 	$L__BB9_103;
	ld.shared.f32 	%f85, [_ZN6thrust24THRUST_300001_SM_1000_NS8cuda_cub4core6detail5shmemE+88];
	ld.shared.u64 	%rd90, [_ZN6thrust24THRUST_300001_SM_1000_NS8cuda_cub4core6detail5shmemE+96];
	setp.lt.f32 	%p200, %f245, %f85;
	mov.f32 	%f246, %f245;
	mov.u64 	%rd424, %rd423;
	@%p200 bra 	$L__BB9_103;
	setp.lt.f32 	%p201, %f85, %f245;
	mov.f32 	%f246, %f85;
	mov.u64 	%rd424, %rd90;
	@%p201 bra 	$L__BB9_103;
	setp.lt.s64 	%p202, %rd423, %rd90;
	selp.f32 	%f246, %f245, %f85, %p202;
	min.s64 	%rd424, %rd423, %rd90;
$L__BB9_103:
	setp.lt.s32 	%p203, %r29, 193;
	mov.f32 	%f247, %f246;
	mov.u64 	%rd425, %rd424;
	@%p203 bra 	$L__BB9_107;
	ld.shared.f32 	%f88, [_ZN6thrust24THRUST_300001_SM_1000_NS8cuda_cub4core6detail5shmemE+104];
	ld.shared.u64 	%rd93, [_ZN6thrust24THRUST_300001_SM_1000_NS8cuda_cub4core6detail5shmemE+112];
	setp.lt.f32 	%p204, %f246, %f88;
	mov.f32 	%f247, %f246;
	mov.u64 	%rd425, %rd424;
	@%p204 bra 	$L__BB9_107;
	setp.lt.f32 	%p205, %f88, %f246;
	mov.f32 	%f247, %f88;
	mov.u64 	%rd425, %rd93;
	@%p205 bra 	$L__BB9_107;
	setp.lt.s64 	%p206, %rd424, %rd93;
	selp.f32 	%f247, %f246, %f88, %p206;
	min.s64 	%rd425, %rd424, %rd93;
$L__BB9_107:
	setp.lt.s32 	%p207, %r29, 225;
	mov.f32 	%f292, %f247;
	mov.u64 	%rd478, %rd425;
	@%p207 bra 	$L__BB9_236;
	ld.shared.f32 	%f91, [_ZN6thrust24THRUST_300001_SM_1000_NS8cuda_cub4core6detail5shmemE+120];
	ld.shared.u64 	%rd96, [_ZN6thrust24THRUST_300001_SM_1000_NS8cuda_cub4core6detail5shmemE+128];
	setp.lt.f32 	%p208, %f247, %f91;
	mov.f32 	%f292, %f247;
	mov.u64 	%rd478, %rd425;
	@%p208 bra 	$L__BB9_236;
	setp.lt.f32 	%p209, %f91, %f247;
	mov.f32 	%f292, %f91;
	mov.u64 	%rd478, %rd96;
	@%p209 bra 	$L__BB9_236;
	setp.lt.s64 	%p210, %rd425, %rd96;
	selp.f32 	%f292, %f247, %f91, %p210;
	min.s64 	%rd478, %rd425, %rd96;
	bra.uni 	$L__BB9_236;
$L__BB9_111:
	mov.u32 	%r16, %tid.x;
	cvt.u64.u32 	%rd98, %r16;
	mul.wide.u32 	%rd258, %r16, 16;
	add.s64 	%rd239, %rd236, %rd258;
	// begin inline asm
	ld.global.nc.u64 %rd238, [%rd239];
	// end inline asm
	mov.b64 	{%r30, %r31}, %rd238;
	mov.b32 	%f93, %r30;
	add.s64 	%rd241, %rd239, 8;
	// begin inline asm
	ld.global.nc.u64 %rd240, [%rd241];
	// end inline asm
	add.s64 	%rd243, %rd239, 4096;
	// begin inline asm
	ld.global.nc.u64 %rd242, [%rd243];
	// end inline asm
	mov.b64 	{%r32, %r33}, %rd242;
	mov.b32 	%f94, %r32;
	add.s64 	%rd245, %rd239, 4104;
	// begin inline asm
	ld.global.nc.u64 %rd244, [%rd245];
	// end inline asm
	add.s64 	%rd247, %rd239, 8192;
	// begin inline asm
	ld.global.nc.u64 %rd246, [%rd247];
	// end inline asm
	mov.b64 	{%r34, %r35}, %rd246;
	mov.b32 	%f95, %r34;
	add.s64 	%rd249, %rd239, 8200;
	// begin inline asm
	ld.global.nc.u64 %rd248, [%rd249];
	// end inline asm
	add.s64 	%rd251, %rd239, 12288;
	// begin inline asm
	ld.global.nc.u64 %rd250, [%rd251];
	// end inline asm
	mov.b64 	{%r36, %r37}, %rd250;
	mov.b32 	%f96, %r36;
	add.s64 	%rd253, %rd239, 12296;
	// begin inline asm
	ld.global.nc.u64 %rd252, [%rd253];
	// end inline asm
	add.s64 	%rd255, %rd239, 16384;
	// begin inline asm
	ld.global.nc.u64 %rd254, [%rd255];
	// end inline asm
	mov.b64 	{%r38, %r39}, %rd254;
	mov.b32 	%f97, %r38;
	add.s64 	%rd257, %rd239, 16392;
	// begin inline asm
	ld.global.nc.u64 %rd256, [%rd257];
	// end inline asm
	setp.lt.f32 	%p3, %f93, %f94;
	mov.f32 	%f248, %f93;
	mov.u64 	%rd426, %rd240;
	@%p3 bra 	$L__BB9_114;
	setp.lt.f32 	%p4, %f94, %f93;
	mov.f32 	%f248, %f94;
	mov.u64 	%rd426, %rd244;
	@%p4 bra 	$L__BB9_114;
	setp.lt.s64 	%p5, %rd240, %rd244;
	selp.f32 	%f248, %f93, %f94, %p5;
	min.s64 	%rd426, %rd240, %rd244;
$L__BB9_114:
	setp.lt.f32 	%p6, %f248, %f95;
	mov.f32 	%f249, %f248;
	mov.u64 	%rd427, %rd426;
	@%p6 bra 	$L__BB9_117;
	setp.lt.f32 	%p7, %f95, %f248;
	mov.f32 	%f249, %f95;
	mov.u64 	%rd427, %rd248;
	@%p7 bra 	$L__BB9_117;
	setp.lt.s64 	%p8, %rd426, %rd248;
	selp.f32 	%f249, %f248, %f95, %p8;
	min.s64 	%rd427, %rd426, %rd248;
$L__BB9_117:
	setp.lt.f32 	%p9, %f249, %f96;
	mov.f32 	%f250, %f249;
	mov.u64 	%rd428, %rd427;
	@%p9 bra 	$L__BB9_120;
	setp.lt.f32 	%p10, %f96, %f249;
	mov.f32 	%f250, %f96;
	mov.u64 	%rd428, %rd252;
	@%p10 bra 	$L__BB9_120;
	setp.lt.s64 	%p11, %rd427, %rd252;
	selp.f32 	%f250, %f249, %f96, %p11;
	min.s64 	%rd428, %rd427, %rd252;
$L__BB9_120:
	setp.lt.f32 	%p12, %f250, %f97;
	mov.f32 	%f279, %f250;
	mov.u64 	%rd465, %rd428;
	@%p12 bra 	$L__BB9_123;
	setp.lt.f32 	%p13, %f97, %f250;
	mov.f32 	%f279, %f97;
	mov.u64 	%rd465, %rd256;
	@%p13 bra 	$L__BB9_123;
	setp.lt.s64 	%p14, %rd428, %rd256;
	selp.f32 	%f279, %f250, %f97, %p14;
	min.s64 	%rd465, %rd428, %rd256;
$L__BB9_123:
	setp.lt.u32 	%p15, %r29, 2560;
	mov.b64 	%rd444, 1280;
	@%p15 bra 	$L__BB9_174;
	add.s64 	%rd262, %rd1, -2560;
	mul.hi.u64 	%rd263, %rd262, -3689348814741910323;
	shr.u64 	%rd112, %rd263, 10;
	setp.lt.u64 	%p16, %rd262, 1280;
	mov.b64 	%rd444, 1280;
	@%p16 bra 	$L__BB9_157;
	add.s64 	%rd265, %rd112, 1;
	and.b64  	%rd430, %rd265, 36028797018963966;
	shl.b64 	%rd266, %rd98, 4;
	add.s64 	%rd267, %rd266, %rd236;
	add.s64 	%rd431, %rd267, 57352;
	mov.b64 	%rd444, 1280;
$L__BB9_126:
	add.s64 	%rd269, %rd431, -36872;
	// begin inline asm
	ld.global.nc.u64 %rd268, [%rd269];
	// end inline asm
	mov.b64 	{%r40, %r41}, %rd268;
	mov.b32 	%f107, %r40;
	add.s64 	%rd271, %rd431, -36864;
	// begin inline asm
	ld.global.nc.u64 %rd270, [%rd271];
	// end inline asm
	add.s64 	%rd273, %rd431, -32776;
	// begin inline asm
	ld.global.nc.u64 %rd272, [%rd273];
	// end inline asm
	mov.b64 	{%r42, %r43}, %rd272;
	mov.b32 	%f108, %r42;
	add.s64 	%rd275, %rd431, -32768;
	// begin inline asm
	ld.global.nc.u64 %rd274, [%rd275];
	// end inline asm
	add.s64 	%rd277, %rd431, -28680;
	// begin inline asm
	ld.global.nc.u64 %rd276, [%rd277];
	// end inline asm
	mov.b64 	{%r44, %r45}, %rd276;
	mov.b32 	%f109, %r44;
	add.s64 	%rd279, %rd431, -28672;
	// begin inline asm
	ld.global.nc.u64 %rd278, [%rd279];
	// end inline asm
	add.s64 	%rd281, %rd431, -24584;
	// begin inline asm
	ld.global.nc.u64 %rd280, [%rd281];
	// end inline asm
	mov.b64 	{%r46, %r47}, %rd280;
	mov.b32 	%f110, %r46;
	add.s64 	%rd283, %rd431, -24576;
	// begin inline asm
	ld.global.nc.u64 %rd282, [%rd283];
	// end inline asm
	add.s64 	%rd285, %rd431, -20488;
	// begin inline asm
	ld.global.nc.u64 %rd284, [%rd285];
	// end inline asm
	mov.b64 	{%r48, %r49}, %rd284;
	mov.b32 	%f111, %r48;
	add.s64 	%rd287, %rd431, -20480;
	// begin inline asm
	ld.global.nc.u64 %rd286, [%rd287];
	// end inline asm
	setp.lt.f32 	%p17, %f279, %f107;
	mov.f32 	%f253, %f279;
	mov.u64 	%rd434, %rd465;
	@%p17 bra 	$L__BB9_129;
	setp.lt.f32 	%p18, %f107, %f279;
	mov.f32 	%f253, %f107;
	mov.u64 	%rd434, %rd270;
	@%p18 bra 	$L__BB9_129;
	setp.lt.s64 	%p19, %rd465, %rd270;
	selp.f32 	%f253, %f279, %f107, %p19;
	min.s64 	%rd434, %rd465, %rd270;
$L__BB9_129:
	setp.lt.f32 	%p20, %f253, %f108;
	mov.f32 	%f254, %f253;
	mov.u64 	%rd435, %rd434;
	@%p20 bra 	$L__BB9_132;
	setp.lt.f32 	%p21, %f108, %f253;
	mov.f32 	%f254, %f108;
	mov.u64 	%rd435, %rd274;
	@%p21 bra 	$L__BB9_132;
	setp.lt.s64 	%p22, %rd434, %rd274;
	selp.f32 	%f254, %f253, %f108, %p22;
	min.s64 	%rd435, %rd434, %rd274;
$L__BB9_132:
	setp.lt.f32 	%p23, %f254, %f109;
	mov.f32 	%f255, %f254;
	mov.u64 	%rd436, %rd435;
	@%p23 bra 	$L__BB9_135;
	setp.lt.f32 	%p24, %f109, %f254;
	mov.f32 	%f255, %f109;
	mov.u64 	%rd436, %rd278;
	@%p24 bra 	$L__BB9_135;
	setp.lt.s64 	%p25, %rd435, %rd278;
	selp.f32 	%f255, %f254, %f109, %p25;
	min.s64 	%rd436, %rd435, %rd278;
$L__BB9_135:
	setp.lt.f32 	%p26, %f255, %f110;
	mov.f32 	%f256, %f255;
	mov.u64 	%rd437, %rd436;
	@%p26 bra 	$L__BB9_138;
	setp.lt.f32 	%p27, %f110, %f255;
	mov.f32 	%f256, %f110;
	mov.u64 	%rd437, %rd282;
	@%p27 bra 	$L__BB9_138;
	setp.lt.s64 	%p28, %rd436, %rd282;
	selp.f32 	%f256, %f255, %f110, %p28;
	min.s64 	%rd437, %rd436, %rd282;
$L__BB9_138:
	setp.lt.f32 	%p29, %f256, %f111;
	mov.f32 	%f257, %f256;
	mov.u64 	%rd438, %rd437;
	@%p29 bra 	$L__BB9_141;
	setp.lt.f32 	%p30, %f111, %f256;
	mov.f32 	%f257, %f111;
	mov.u64 	%rd438, %rd286;
	@%p30 bra 	$L__BB9_141;
	setp.lt.s64 	%p31, %rd437, %rd286;
	selp.f32 	%f257, %f256, %f111, %p31;
	min.s64 	%rd438, %rd437, %rd286;
$L__BB9_141:
	add.s64 	%rd289, %rd431, -16392;
	// begin inline asm
	ld.global.nc.u64 %rd288, [%rd289];
	// end inline asm
	mov.b64 	{%r50, %r51}, %rd288;
	mov.b32 	%f122, %r50;
	add.s64 	%rd291, %rd431, -16384;
	// begin inline asm
	ld.global.nc.u64 %rd290, [%rd291];
	// end inline asm
	add.s64 	%rd293, %rd431, -12296;
	// begin inline asm
	ld.global.nc.u64 %rd292, [%rd293];
	// end inline asm
	mov.b64 	{%r52, %r53}, %rd292;
	mov.b32 	%f123, %r52;
	add.s64 	%rd295, %rd431, -12288;
	// begin inline asm
	ld.global.nc.u64 %rd294, [%rd295];
	// end inline asm
	add.s64 	%rd297, %rd431, -8200;
	// begin inline asm
	ld.global.nc.u64 %rd296, [%rd297];
	// end inline asm
	mov.b64 	{%r54, %r55}, %rd296;
	mov.b32 	%f124, %r54;
	add.s64 	%rd299, %rd431, -8192;
	// begin inline asm
	ld.global.nc.u64 %rd298, [%rd299];
	// end inline asm
	add.s64 	%rd301, %rd431, -4104;
	// begin inline asm
	ld.global.nc.u64 %rd300, [%rd301];
	// end inline asm
	mov.b64 	{%r56, %r57}, %rd300;
	mov.b32 	%f125, %r56;
	add.s64 	%rd303, %rd431, -4096;
	// begin inline asm
	ld.global.nc.u64 %rd302, [%rd303];
	// end inline asm
	add.s64 	%rd305, %rd431, -8;
	// begin inline asm
	ld.global.nc.u64 %rd304, [%rd305];
	// end inline asm
	mov.b64 	{%r58, %r59}, %rd304;
	mov.b32 	%f126, %r58;
	// begin inline asm
	ld.global.nc.u64 %rd306, [%rd431];
	// end inline asm
	setp.lt.f32 	%p32, %f257, %f122;
	mov.f32 	%f258, %f257;
	mov.u64 	%rd439, %rd438;
	@%p32 bra 	$L__BB9_144;
	setp.lt.f32 	%p33, %f122, %f257;
	mov.f32 	%f258, %f122;
	mov.u64 	%rd439, %rd290;
	@%p33 bra 	$L__BB9_144;
	setp.lt.s64 	%p34, %rd438, %rd290;
	selp.f32 	%f258, %f257, %f122, %p34;
	min.s64 	%rd439, %rd438, %rd290;
$L__BB9_144:
	setp.lt.f32 	%p35, %f258, %f123;
	mov.f32 	%f259, %f258;
	mov.u64 	%rd440, %rd439;
	@%p35 bra 	$L__BB9_147;
	setp.lt.f32 	%p36, %f123, %f258;
	mov.f32 	%f259, %f123;
	mov.u64 	%rd440, %rd294;
	@%p36 bra 	$L__BB9_147;
	setp.lt.s64 	%p37, %rd439, %rd294;
	selp.f32 	%f259, %f258, %f123, %p37;
	min.s64 	%rd440, %rd439, %rd294;
$L__BB9_147:
	setp.lt.f32 	%p38, %f259, %f124;
	mov.f32 	%f260, %f259;
	mov.u64 	%rd441, %rd440;
	@%p38 bra 	$L__BB9_150;
	setp.lt.f32 	%p39, %f124, %f259;
	mov.f32 	%f260, %f124;
	mov.u64 	%rd441, %rd298;
	@%p39 bra 	$L__BB9_150;
	setp.lt.s64 	%p40, %rd440, %rd298;
	selp.f32 	%f260, %f259, %f124, %p40;
	min.s64 	%rd441, %rd440, %rd298;
$L__BB9_150:
	setp.lt.f32 	%p41, %f260, %f125;
	mov.f32 	%f261, %f260;
	mov.u64 	%rd442, %rd441;
	@%p41 bra 	$L__BB9_153;
	setp.lt.f32 	%p42, %f125, %f260;
	mov.f32 	%f261, %f125;
	mov.u64 	%rd442, %rd302;
	@%p42 bra 	$L__BB9_153;
	setp.lt.s64 	%p43, %rd441, %rd302;
	selp.f32 	%f261, %f260, %f125, %p43;
	min.s64 	%rd442, %rd441, %rd302;
$L__BB9_153:
	setp.lt.f32 	%p44, %f261, %f126;
	mov.f32 	%f279, %f261;
	mov.u64 	%rd465, %rd442;
	@%p44 bra 	$L__BB9_156;
	setp.lt.f32 	%p45, %f126, %f261;
	mov.f32 	%f279, %f126;
	mov.u64 	%rd465, %rd306;
	@%p45 bra 	$L__BB9_156;
	setp.lt.s64 	%p46, %rd442, %rd306;
	selp.f32 	%f279, %f261, %f126, %p46;
	min.s64 	%rd465, %rd442, %rd306;
$L__BB9_156:
	add.s64 	%rd444, %rd444, 2560;
	add.s64 	%rd431, %rd431, 40960;
	add.s64 	%rd430, %rd430, -2;
	setp.ne.s64 	%p47, %rd430, 0;
	@%p47 bra 	$L__BB9_126;
$L__BB9_157:
	and.b64  	%rd308, %rd112, 1;
	setp.eq.b64 	%p48, %rd308, 1;
	@%p48 bra 	$L__BB9_174;
	shl.b64 	%rd329, %rd444, 4;
	mul.wide.u32 	%rd330, %r16, 16;
	add.s64 	%rd331, %rd236, %rd330;
	add.s64 	%rd310, %rd331, %rd329;
	// begin inline asm
	ld.global.nc.u64 %rd309, [%rd310];
	// end inline asm
	mov.b64 	{%r60, %r61}, %rd309;
	mov.b32 	%f139, %r60;
	add.s64 	%rd312, %rd310, 8;
	// begin inline asm
	ld.global.nc.u64 %rd311, [%rd312];
	// end inline asm
	add.s64 	%rd314, %rd310, 4096;
	// begin inline asm
	ld.global.nc.u64 %rd313, [%rd314];
	// end inline asm
	mov.b64 	{%r62, %r63}, %rd313;
	mov.b32 	%f140, %r62;
	add.s64 	%rd316, %rd310, 4104;
	// begin inline asm
	ld.global.nc.u64 %rd315, [%rd316];
	// end inline asm
	add.s64 	%rd318, %rd310, 8192;
	// begin inline asm
	ld.global.nc.u64 %rd317, [%rd318];
	// end inline asm
	mov.b64 	{%r64, %r65}, %rd317;
	mov.b32 	%f141, %r64;
	add.s64 	%rd320, %rd310, 8200;
	// begin inline asm
	ld.global.nc.u64 %rd319, [%rd320];
	// end inline asm
	add.s64 	%rd322, %rd310, 12288;
	// begin inline asm
	ld.global.nc.u64 %rd321, [%rd322];
	// end inline asm
	mov.b64 	{%r66, %r67}, %rd321;
	mov.b32 	%f142, %r66;
	add.s64 	%rd324, %rd310, 12296;
	// begin inline asm
	ld.global.nc.u64 %rd323, [%rd324];
	// end inline asm
	add.s64 	%rd326, %rd310, 16384;
	// begin inline asm
	ld.global.nc.u64 %rd325, [%rd326];
	// end inline asm
	mov.b64 	{%r68, %r69}, %rd325;
	mov.b32 	%f143, %r68;
	add.s64 	%rd328, %rd310, 16392;
	// begin inline asm
	ld.global.nc.u64 %rd327, [%rd328];
	// end inline asm
	setp.lt.f32 	%p49, %f279, %f139;
	mov.f32 	%f265, %f279;
	mov.u64 	%rd448, %rd465;
	@%p49 bra 	$L__BB9_161;
	setp.lt.f32 	%p50, %f139, %f279;
	mov.f32 	%f265, %f139;
	mov.u64 	%rd448, %rd311;
	@%p50 bra 	$L__BB9_161;
	setp.lt.s64 	%p51, %rd465, %rd311;
	selp.f32 	%f265, %f279, %f139, %p51;
	min.s64 	%rd448, %rd465, %rd311;
$L__BB9_161:
	setp.lt.f32 	%p52, %f265, %f140;
	mov.f32 	%f266, %f265;
	mov.u64 	%rd449, %rd448;
	@%p52 bra 	$L__BB9_164;
	setp.lt.f32 	%p53, %f140, %f265;
	mov.f32 	%f266, %f140;
	mov.u64 	%rd449, %rd315;
	@%p53 bra 	$L__BB9_164;
	setp.lt.s64 	%p54, %rd448, %rd315;
	selp.f32 	%f266, %f265, %f140, %p54;
	min.s64 	%rd449, %rd448, %rd315;
$L__BB9_164:
	setp.lt.f32 	%p55, %f266, %f141;
	mov.f32 	%f267, %f266;
	mov.u64 	%rd450, %rd449;
	@%p55 bra 	$L__BB9_167;
	setp.lt.f32 	%p56, %f141, %f266;
	mov.f32 	%f267, %f141;
	mov.u64 	%rd450, %rd319;
	@%p56 bra 	$L__BB9_167;
	setp.lt.s64 	%p57, %rd449, %rd319;
	selp.f32 	%f267, %f266, %f141, %p57;
	min.s64 	%rd450, %rd449, %rd319;
$L__BB9_167:
	setp.lt.f32 	%p58, %f267, %f142;
	mov.f32 	%f268, %f267;
	mov.u64 	%rd451, %rd450;
	@%p58 bra 	$L__BB9_170;
	setp.lt.f32 	%p59, %f142, %f267;
	mov.f32 	%f268, %f142;
	mov.u64 	%rd451, %rd323;
	@%p59 bra 	$L__BB9_170;
	setp.lt.s64 	%p60, %rd450, %rd323;
	selp.f32 	%f268, %f267, %f142, %p60;
	min.s64 	%rd451, %rd450, %rd323;
$L__BB9_170:
	setp.lt.f32 	%p61, %f268, %f143;
	mov.f32 	%f279, %f268;
	mov.u64 	%rd465, %rd451;
	@%p61 bra 	$L__BB9_173;
	setp.lt.f32 	%p62, %f143, %f268;
	mov.f32 	%f279, %f143;
	mov.u64 	%rd465, %rd327;
	@%p62 bra 	$L__BB9_173;
	setp.lt.s64 	%p63, %rd451, %rd327;
	selp.f32 	%f279, %f268, %f143, %p63;
	min.s64 	%rd465, %rd451, %rd327;
$L__BB9_173:
	add.s64 	%rd444, %rd444, 1280;
$L__BB9_174:
	cvt.s64.s32 	%rd332, %r29;
	setp.ge.s64 	%p64, %rd444, %rd332;
	@%p64 bra 	$L__BB9_197;
	cvt.u32.u64 	%r17, %rd444;
	sub.s32 	%r18, %r29, %r17;
	setp.ge.s32 	%p65, %r16, %r18;
	@%p65 bra 	$L__BB9_197;
	not.b32 	%r70, %r16;
	add.s32 	%r71, %r29, %r70;
	sub.s32 	%r19, %r71, %r17;
	and.b32  	%r72, %r19, 768;
	setp.eq.s32 	%p66, %r72, 768;
	mov.u32 	%r434, %r16;
	@%p66 bra 	$L__BB9_182;
	cvt.u64.u32 	%rd334, %r16;
	add.s64 	%rd335, %rd444, %rd334;
	shl.b64 	%rd336, %rd335, 4;
	add.s64 	%rd455, %rd236, %rd336;
	shr.u32 	%r73, %r19, 8;
	add.s32 	%r74, %r73, 1;
	and.b32  	%r75, %r74, 3;
	neg.s32 	%r432, %r75;
	mov.u32 	%r434, %r16;
$L__BB9_178:
	.pragma "nounroll";
	mov.u64 	%rd176, %rd465;
	mov.f32 	%f155, %f279;
	// begin inline asm
	ld.global.nc.u64 %rd337, [%rd455];
	// end inline asm
	mov.b64 	{%r76, %r77}, %rd337;
	mov.b32 	%f156, %r76;
	add.s64 	%rd340, %rd455, 8;
	// begin inline asm
	ld.global.nc.u64 %rd339, [%rd340];
	// end inline asm
	setp.lt.f32 	%p67, %f155, %f156;
	@%p67 bra 	$L__BB9_181;
	setp.lt.f32 	%p68, %f156, %f155;
	mov.f32 	%f279, %f156;
	mov.u64 	%rd465, %rd339;
	@%p68 bra 	$L__BB9_181;
	setp.lt.s64 	%p69, %rd176, %rd339;
	selp.f32 	%f279, %f155, %f156, %p69;
	min.s64 	%rd465, %rd176, %rd339;
$L__BB9_181:
	add.s32 	%r434, %r434, 256;
	add.s64 	%rd455, %rd455, 4096;
	add.s32 	%r432, %r432, 1;
	setp.ne.s32 	%p70, %r432, 0;
	@%p70 bra 	$L__BB9_178;
$L__BB9_182:
	setp.lt.u32 	%p71, %r19, 768;
	@%p71 bra 	$L__BB9_197;
	cvt.u64.u32 	%rd341, %r434;
	add.s64 	%rd342, %rd444, %rd341;
	shl.b64 	%rd343, %rd342, 4;
	add.s64 	%rd344, %rd343, %rd236;
	add.s64 	%rd460, %rd344, 12296;
$L__BB9_184:
	add.s64 	%rd346, %rd460, -12296;
	// begin inline asm
	ld.global.nc.u64 %rd345, [%rd346];
	// end inline asm
	mov.b64 	{%r78, %r79}, %rd345;
	mov.b32 	%f162, %r78;
	add.s64 	%rd348, %rd460, -12288;
	// begin inline asm
	ld.global.nc.u64 %rd347, [%rd348];
	// end inline asm
	setp.lt.f32 	%p72, %f279, %f162;
	mov.f32 	%f276, %f279;
	mov.u64 	%rd462, %rd465;
	@%p72 bra 	$L__BB9_187;
	setp.lt.f32 	%p73, %f162, %f279;
	mov.f32 	%f276, %f162;
	mov.u64 	%rd462, %rd347;
	@%p73 bra 	$L__BB9_187;
	setp.lt.s64 	%p74, %rd465, %rd347;
	selp.f32 	%f276, %f279, %f162, %p74;
	min.s64 	%rd462, %rd465, %rd347;
$L__BB9_187:
	add.s64 	%rd350, %rd460, -8200;
	// begin inline asm
	ld.global.nc.u64 %rd349, [%rd350];
	// end inline asm
	mov.b64 	{%r80, %r81}, %rd349;
	mov.b32 	%f165, %r80;
	add.s64 	%rd352, %rd460, -8192;
	// begin inline asm
	ld.global.nc.u64 %rd351, [%rd352];
	// end inline asm
	setp.lt.f32 	%p75, %f276, %f165;
	mov.f32 	%f277, %f276;
	mov.u64 	%rd463, %rd462;
	@%p75 bra 	$L__BB9_190;
	setp.lt.f32 	%p76, %f165, %f276;
	mov.f32 	%f277, %f165;
	mov.u64 	%rd463, %rd351;
	@%p76 bra 	$L__BB9_190;
	setp.lt.s64 	%p77, %rd462, %rd351;
	selp.f32 	%f277, %f276, %f165, %p77;
	min.s64 	%rd463, %rd462, %rd351;
$L__BB9_190:
	add.s64 	%rd354, %rd460, -4104;
	// begin inline asm
	ld.global.nc.u64 %rd353, [%rd354];
	// end inline asm
	mov.b64 	{%r82, %r83}, %rd353;
	mov.b32 	%f168, %r82;
	add.s64 	%rd356, %rd460, -4096;
	// begin inline asm
	ld.global.nc.u64 %rd355, [%rd356];
	// end inline asm
	setp.lt.f32 	%p78, %f277, %f168;
	mov.f32 	%f278, %f277;
	mov.u64 	%rd464, %rd463;
	@%p78 bra 	$L__BB9_193;
	setp.lt.f32 	%p79, %f168, %f277;
	mov.f32 	%f278, %f168;
	mov.u64 	%rd464, %rd355;
	@%p79 bra 	$L__BB9_193;
	setp.lt.s64 	%p80, %rd463, %rd355;
	selp.f32 	%f278, %f277, %f168, %p80;
	min.s64 	%rd464, %rd463, %rd355;
$L__BB9_193:
	add.s64 	%rd358, %rd460, -8;
	// begin inline asm
	ld.global.nc.u64 %rd357, [%rd358];
	// end inline asm
	mov.b64 	{%r84, %r85}, %rd357;
	mov.b32 	%f171, %r84;
	// begin inline asm
	ld.global.nc.u64 %rd359, [%rd460];
	// end inline asm
	setp.lt.f32 	%p81, %f278, %f171;
	mov.f32 	%f279, %f278;
	mov.u64 	%rd465, %rd464;
	@%p81 bra 	$L__BB9_196;
	setp.lt.f32 	%p82, %f171, %f278;
	mov.f32 	%f279, %f171;
	mov.u64 	%rd465, %rd359;
	@%p82 bra 	$L__BB9_196;
	setp.lt.s64 	%p83, %rd464, %rd359;
	selp.f32 	%f279, %f278, %f171, %p83;
	min.s64 	%rd465, %rd464, %rd359;
$L__BB9_196:
	add.s32 	%r434, %r434, 1024;
	add.s64 	%rd460, %rd460, 16384;
	setp.lt.s32 	%p84, %r434, %r18;
	@%p84 bra 	$L__BB9_184;
$L__BB9_197:
	// begin inline asm
	mov.u32 %r86, %laneid;
	// end inline asm
	mov.b32 	%r88, %f279;
	mov.b32 	%r104, 1;
	mov.b32 	%r105, 31;
	mov.b32 	%r106, -1;
	// begin inline asm
	shfl.sync.down.b32 %r87, %r88, %r104, %r105, %r106;
	// end inline asm
	mov.b32 	%f175, %r87;
	// begin inline asm
	shfl.sync.down.b32 %r92, %r93, %r104, %r105, %r106;
	// end inline asm
	mov.b64 	{%r98, %r103}, %rd465;
	// begin inline asm
	shfl.sync.down.b32 %r97, %r98, %r104, %r105, %r106;
	// end inline asm
	// begin inline asm
	shfl.sync.down.b32 %r102, %r103, %r104, %r105, %r106;
	// end inline asm
	mov.b64 	%rd200, {%r97, %r102};
	setp.gt.s32 	%p85, %r86, 30;
	setp.lt.f32 	%p86, %f279, %f175;
	or.pred  	%p87, %p85, %p86;
	mov.f32 	%f281, %f279;
	mov.u64 	%rd467, %rd465;
	@%p87 bra 	$L__BB9_200;
	setp.gt.f32 	%p88, %f279, %f175;
	mov.f32 	%f281, %f175;
	mov.u64 	%rd467, %rd200;
	@%p88 bra 	$L__BB9_200;
	setp.lt.s64 	%p89, %rd465, %rd200;
	selp.f32 	%f281, %f279, %f175, %p89;
	min.s64 	%rd467, %rd465, %rd200;
$L__BB9_200:
	mov.b32 	%r108, %f281;
	mov.b32 	%r124, 2;
	mov.b32 	%r125, 31;
	mov.b32 	%r126, -1;
	// begin inline asm
	shfl.sync.down.b32 %r107, %r108, %r124, %r125, %r126;
	// end inline asm
	mov.b32 	%f178, %r107;
	// begin inline asm
	shfl.sync.down.b32 %r112, %r113, %r124, %r125, %r126;
	// end inline asm
	mov.b64 	{%r118, %r123}, %rd467;
	// begin inline asm
	shfl.sync.down.b32 %r117, %r118, %r124, %r125, %r126;
	// end inline asm
	// begin inline asm
	shfl.sync.down.b32 %r122, %r123, %r124, %r125, %r126;
	// end inline asm
	mov.b64 	%rd203, {%r117, %r122};
	setp.gt.s32 	%p90, %r86, 29;
	setp.lt.f32 	%p91, %f281, %f178;
	or.pred  	%p92, %p90, %p91;
	mov.f32 	%f282, %f281;
	mov.u64 	%rd468, %rd467;
	@%p92 bra 	$L__BB9_203;
	setp.gt.f32 	%p93, %f281, %f178;
	mov.f32 	%f282, %f178;
	mov.u64 	%rd468, %rd203;
	@%p93 bra 	$L__BB9_203;
	setp.lt.s64 	%p94, %rd467, %rd203;
	selp.f32 	%f282, %f281, %f178, %p94;
	min.s64 	%rd468, %rd467, %rd203;
$L__BB9_203:
	mov.b32 	%r128, %f282;
	mov.b32 	%r144, 4;
	mov.b32 	%r145, 31;
	mov.b32 	%r146, -1;
	// begin inline asm
	shfl.sync.down.b32 %r127, %r128, %r144, %r145, %r146;
	// end inline asm
	mov.b32 	%f181, %r127;
	// begin inline asm
	shfl.sync.down.b32 %r132, %r133, %r144, %r145, %r146;
	// end inline asm
	mov.b64 	{%r138, %r143}, %rd468;
	// begin inline asm
	shfl.sync.down.b32 %r137, %r138, %r144, %r145, %r146;
	// end inline asm
	// begin inline asm
	shfl.sync.down.b32 %r142, %r143, %r144, %r145, %r146;
	// end inline asm
	mov.b64 	%rd206, {%r137, %r142};
	setp.gt.s32 	%p95, %r86, 27;
	setp.lt.f32 	%p96, %f282, %f181;
	or.pred  	%p97, %p95, %p96;
	mov.f32 	%f283, %f282;
	mov.u64 	%rd469, %rd468;
	@%p97 bra 	$L__BB9_206;
	setp.gt.f32 	%p98, %f282, %f181;
	mov.f32 	%f283, %f181;
	mov.u64 	%rd469, %rd206;
	@%p98 bra 	$L__BB9_206;
	setp.lt.s64 	%p99, %rd468, %rd206;
	selp.f32 	%f283, %f282, %f181, %p99;
	min.s64 	%rd469, %rd468, %rd206;
$L__BB9_206:
	mov.b32 	%r148, %f283;
	mov.b32 	%r164, 8;
	mov.b32 	%r165, 31;
	mov.b32 	%r166, -1;
	// begin inline asm
	shfl.sync.down.b32 %r147, %r148, %r164, %r165, %r166;
	// end inline asm
	mov.b32 	%f184, %r147;
	// begin inline asm
	shfl.sync.down.b32 %r152, %r153, %r164, %r165, %r166;
	// end inline asm
	mov.b64 	{%r158, %r163}, %rd469;
	// begin inline asm
	shfl.sync.down.b32 %r157, %r158, %r164, %r165, %r166;
	// end inline asm
	// begin inline asm
	shfl.sync.down.b32 %r162, %r163, %r164, %r165, %r166;
	// end inline asm
	mov.b64 	%rd209, {%r157, %r162};
	setp.gt.s32 	%p100, %r86, 23;
	setp.lt.f32 	%p101, %f283, %f184;
	or.pred  	%p102, %p100, %p101;
	mov.f32 	%f284, %f283;
	mov.u64 	%rd470, %rd469;
	@%p102 bra 	$L__BB9_209;
	setp.gt.f32 	%p103, %f283, %f184;
	mov.f32 	%f284, %f184;
	mov.u64 	%rd470, %rd209;
	@%p103 bra 	$L__BB9_209;
	setp.lt.s64 	%p104, %rd469, %rd209;
	selp.f32 	%f284, %f283, %f184, %p104;
	min.s64 	%rd470, %rd469, %rd209;
$L__BB9_209:
	mov.b32 	%r168, %f284;
	mov.b32 	%r184, 16;
	mov.b32 	%r185, 31;
	mov.b32 	%r186, -1;
	// begin inline asm
	shfl.sync.down.b32 %r167, %r168, %r184, %r185, %r186;
	// end inline asm
	mov.b32 	%f187, %r167;
	// begin inline asm
	shfl.sync.down.b32 %r172, %r173, %r184, %r185, %r186;
	// end inline asm
	mov.b64 	{%r178, %r183}, %rd470;
	// begin inline asm
	shfl.sync.down.b32 %r177, %r178, %r184, %r185, %r186;
	// end inline asm
	// begin inline asm
	shfl.sync.down.b32 %r182, %r183, %r184, %r185, %r186;
	// end inline asm
	mov.b64 	%rd212, {%r177, %r182};
	setp.gt.s32 	%p105, %r86, 15;
	setp.lt.f32 	%p106, %f284, %f187;
	or.pred  	%p107, %p105, %p106;
	mov.f32 	%f292, %f284;
	mov.u64 	%rd478, %rd470;
	@%p107 bra 	$L__BB9_212;
	setp.gt.f32 	%p108, %f284, %f187;
	mov.f32 	%f292, %f187;
	mov.u64 	%rd478, %rd212;
	@%p108 bra 	$L__BB9_212;
	setp.lt.s64 	%p109, %rd470, %rd212;
	selp.f32 	%f292, %f284, %f187, %p109;
	min.s64 	%rd478, %rd470, %rd212;
$L__BB9_212:
	setp.ne.s32 	%p110, %r86, 0;
	@%p110 bra 	$L__BB9_214;
	shr.u32 	%r187, %r16, 1;
	and.b32  	%r188, %r187, 496;
	mov.u32 	%r189, _ZN6thrust24THRUST_300001_SM_1000_NS8cuda_cub4core6detail5shmemE;
	add.s32 	%r190, %r189, %r188;
	st.shared.f32 	[%r190+8], %f292;
	st.shared.u64 	[%r190+16], %rd478;
$L__BB9_214:
	bar.sync 	0;
	setp.ne.s32 	%p111, %r16, 0;
	@%p111 bra 	$L__BB9_236;
	ld.shared.f32 	%f190, [_ZN6thrust24THRUST_300001_SM_1000_NS8cuda_cub4core6detail5shmemE+24];
	ld.shared.u64 	%rd215, [_ZN6thrust24THRUST_300001_SM_1000_NS8cuda_cub4core6detail5shmemE+32];
	setp.lt.f32 	%p112, %f292, %f190;
	mov.f32 	%f286, %f292;
	mov.u64 	%rd472, %rd478;
	@%p112 bra 	$L__BB9_218;
	setp.lt.f32 	%p113, %f190, %f292;
	mov.f32 	%f286, %f190;
	mov.u64 	%rd472, %rd215;
	@%p113 bra 	$L__BB9_218;
	setp.lt.s64 	%p114, %rd478, %rd215;
	selp.f32 	%f286, %f292, %f190, %p114;
	min.s64 	%rd472, %rd478, %rd215;
$L__BB9_218:
	ld.shared.f32 	%f193, [_ZN6thrust24THRUST_300001_SM_1000_NS8cuda_cub4core6detail5shmemE+40];
	ld.shared.u64 	%rd218, [_ZN6thrust24THRUST_300001_SM_1000_NS8cuda_cub4core6detail5shmemE+48];
	setp.lt.f32 	%p115, %f286, %f193;
	mov.f32 	%f287, %f286;
	mov.u64 	%rd473, %rd472;
	@%p115 bra 	$L__BB9_221;
	setp.lt.f32 	%p116, %f193, %f286;
	mov.f32 	%f287, %f193;
	mov.u64 	%rd473, %rd218;
	@%p116 bra 	$L__BB9_221;
	setp.lt.s64 	%p117, %rd472, %rd218;
	selp.f32 	%f287, %f286, %f193, %p117;
	min.s64 	%rd473, %rd472, %rd218;
$L__BB9_221:
	ld.shared.f32 	%f196, [_ZN6thrust24THRUST_300001_SM_1000_NS8cuda_cub4core6detail5shmemE+56];
	ld.shared.u64 	%rd221, [_ZN6thrust24THRUST_300001_SM_1000_NS8cuda_cub4core6detail5shmemE+64];
	setp.lt.f32 	%p118, %f287, %f196;
	mov.f32 	%f288, %f287;
	mov.u64 	%rd474, %rd473;
	@%p118 bra 	$L__BB9_224;
	setp.lt.f32 	%p119, %f196, %f287;
	mov.f32 	%f288, %f196;
	mov.u64 	%rd474, %rd221;
	@%p119 bra 	$L__BB9_224;
	setp.lt.s64 	%p120, %rd473, %rd221;
	selp.f32 	%f288, %f287, %f196, %p120;
	min.s64 	%rd474, %rd473, %rd221;
$L__BB9_224:
	ld.shared.f32 	%f199, [_ZN6thrust24THRUST_300001_SM_1000_NS8cuda_cub4core6detail5shmemE+72];
	ld.shared.u64 	%rd224, [_ZN6thrust24THRUST_300001_SM_1000_NS8cuda_cub4core6detail5shmemE+80];
	setp.lt.f32 	%p121, %f288, %f199;
	mov.f32 	%f289, %f288;
	mov.u64 	%rd475, %rd474;
	@%p121 bra 	$L__BB9_227;
	setp.lt.f32 	%p122, %f199, %f288;
	mov.f32 	%f289, %f199;
	mov.u64 	%rd475, %rd224;
	@%p122 bra 	$L__BB9_227;
	setp.lt.s64 	%p123, %rd474, %rd224;
	selp.f32 	%f289, %f288, %f199, %p123;
	min.s64 	%rd475, %rd474, %rd224;
$L__BB9_227:
	ld.shared.f32 	%f202, [_ZN6thrust24THRUST_300001_SM_1000_NS8cuda_cub4core6detail5shmemE+88];
	ld.shared.u64 	%rd227, [_ZN6thrust24THRUST_300001_SM_1000_NS8cuda_cub4core6detail5shmemE+96];
	setp.lt.f32 	%p124, %f289, %f202;
	mov.f32 	%f290, %f289;
	mov.u64 	%rd476, %rd475;
	@%p124 bra 	$L__BB9_230;
	setp.lt.f32 	%p125, %f202, %f289;
	mov.f32 	%f290, %f202;
	mov.u64 	%rd476, %rd227;
	@%p125 bra 	$L__BB9_230;
	setp.lt.s64 	%p126, %rd475, %rd227;
	selp.f32 	%f290, %f289, %f202, %p126;
	min.s64 	%rd476, %rd475, %rd227;
$L__BB9_230:
	ld.shared.f32 	%f205, [_ZN6thrust24THRUST_300001_SM_1000_NS8cuda_cub4core6detail5shmemE+104];
	ld.shared.u64 	%rd230, [_ZN6thrust24THRUST_300001_SM_1000_NS8cuda_cub4core6detail5shmemE+112];
	setp.lt.f32 	%p127, %f290, %f205;
	mov.f32 	%f291, %f290;
	mov.u64 	%rd477, %rd476;
	@%p127 bra 	$L__BB9_233;
	setp.lt.f32 	%p128, %f205, %f290;
	mov.f32 	%f291, %f205;
	mov.u64 	%rd477, %rd230;
	@%p128 bra 	$L__BB9_233;
	setp.lt.s64 	%p129, %rd476, %rd230;
	selp.f32 	%f291, %f290, %f205, %p129;
	min.s64 	%rd477, %rd476, %rd230;
$L__BB9_233:
	ld.shared.f32 	%f208, [_ZN6thrust24THRUST_300001_SM_1000_NS8cuda_cub4core6detail5shmemE+120];
	ld.shared.u64 	%rd233, [_ZN6thrust24THRUST_300001_SM_1000_NS8cuda_cub4core6detail5shmemE+128];
	setp.lt.f32 	%p130, %f291, %f208;
	mov.f32 	%f292, %f291;
	mov.u64 	%rd478, %rd477;
	@%p130 bra 	$L__BB9_236;
	setp.lt.f32 	%p131, %f208, %f291;
	mov.f32 	%f292, %f208;
	mov.u64 	%rd478, %rd233;
	@%p131 bra 	$L__BB9_236;
	setp.lt.s64 	%p132, %rd477, %rd233;
	selp.f32 	%f292, %f291, %f208, %p132;
	min.s64 	%rd478, %rd477, %rd233;
$L__BB9_236:
	mov.u32 	%r426, %tid.x;
	setp.ne.s32 	%p259, %r426, 0;
	@%p259 bra 	$L__BB9_238;
	ld.param.u64 	%rd391, [_ZN6thrust24THRUST_300001_SM_1000_NS8cuda_cub4core6detail13_kernel_agentINS1_8__reduce11ReduceAgentIPN4cuda3std3__45tupleIJflEEESC_SB_lNS1_9__extrema9arg_min_fIflNS9_4lessIfEEEEEEJSC_SC_iSH_EEEvDpT0__param_1];
	cvta.to.global.u64 	%rd390, %rd391;
	st.global.f32 	[%rd390], %f292;
	st.global.u64 	[%rd390+8], %rd478;
$L__BB9_238:
	ret;

}
	// .globl	_ZN3cub18CUB_300001_SM_10006detail11EmptyKernelIvEEvv
.visible .entry _ZN3cub18CUB_300001_SM_10006detail11EmptyKernelIvEEvv()
{


	ret;

}


// ===== COMPILED SASS (sm_100) =====

	.target	sm_100

	.elftype	@"ET_EXEC"


//--------------------- .note.nv.tkinfo           --------------------------
	.section	.note.nv.tkinfo,"",@"SHT_NOTE"
	.sectionflags	@"SHF_NOTE_NV_TKINFO"
	.tkinfo
        /*0018*/ 	.word	0x00000002
        /*0030*/ 	.string	""
        /*0030*/ 	.string	"ptxas"
        /*0030*/ 	.string	"Cuda compilation tools, release 13.0, V13.0.88"
        /*0030*/ 	.string	"Build cuda_13.0.r13.0/compiler.36424714_0"
        /*0030*/ 	.string	"-arch sm_100 -m 64 "



//--------------------- .note.nv.cuinfo           --------------------------
	.section	.note.nv.cuinfo,"",@"SHT_NOTE"
	.sectionflags	@"SHF_NOTE_NV_CUINFO"
        /*0018*/ 	.short	0x0002
        /*001a*/ 	.short	0x0064
        /*001c*/ 	.short	0x0082
	.zero		2


//--------------------- .nv.info                  --------------------------
	.section	.nv.info,"",@"SHT_CUDA_INFO"
	.align	4


	//----- nvinfo : EIATTR_REGCOUNT
	.align		4
        /*0000*/ 	.byte	0x04, 0x2f
        /*0002*/ 	.short	(.L_55 - .L_54)
	.align		4
.L_54:
        /*0004*/ 	.word	index@(_Z22geneticAlgorithmKernelPfS_S_S_iiiP17curandStateXORWOW)
        /*0008*/ 	.word	0x00000020


	//----- nvinfo : EIATTR_FRAME_SIZE
	.align		4
.L_55:
        /*000c*/ 	.byte	0x04, 0x11
        /*000e*/ 	.short	(.L_57 - .L_56)
	.align		4
.L_56:
        /*0010*/ 	.word	index@($__internal_0_$__cuda_sm3x_div_rn_noftz_f32_slowpath)
        /*0014*/ 	.word	0x00000000


	//----- nvinfo : EIATTR_FRAME_SIZE
	.align		4
.L_57:
        /*0018*/ 	.byte	0x04, 0x11
        /*001a*/ 	.short	(.L_59 - .L_58)
	.align		4
.L_58:
        /*001c*/ 	.word	index@(_Z22geneticAlgorithmKernelPfS_S_S_iiiP17curandStateXORWOW)
        /*0020*/ 	.word	0x00000000


	//----- nvinfo : EIATTR_REGCOUNT
	.align		4
.L_59:
        /*0024*/ 	.byte	0x04, 0x2f
        /*0026*/ 	.short	(.L_61 - .L_60)
	.align		4
.L_60:
        /*0028*/ 	.word	index@(_Z14nextGenerationPfS_S_iibP17curandStateXORWOW)
        /*002c*/ 	.word	0x00000020


	//----- nvinfo : EIATTR_FRAME_SIZE
	.align		4
.L_61:
        /*0030*/ 	.byte	0x04, 0x11
        /*0032*/ 	.short	(.L_63 - .L_62)
	.align		4
.L_62:
        /*0034*/ 	.word	index@(_Z14nextGenerationPfS_S_iibP17curandStateXORWOW)
        /*0038*/ 	.word	0x00000000


	//----- nvinfo : EIATTR_REGCOUNT
	.align		4
.L_63:
        /*003c*/ 	.byte	0x04, 0x2f
        /*003e*/ 	.short	(.L_65 - .L_64)
	.align		4
.L_64:
        /*0040*/ 	.word	index@(_ZN6thrust24THRUST_300001_SM_1000_NS8cuda_cub4core6detail13_kernel_agentINS1_8__reduce11ReduceAgentINS0_12zip_iteratorIN4cuda3std3__45tupleIJNS0_10device_ptrIfEENS0_17counting_iteratorIlNS0_11use_defaultESF_SF_EEEEEEEPNSB_IJflEEESJ_iNS1_9__extrema9arg_min_fIflNSA_4lessIfEEEEEEJSI_SK_iSP_EEEvDpT0_)
        /*0044*/ 	.word	0x0000001e


	//----- nvinfo : EIATTR_FRAME_SIZE
	.align		4
.L_65:
        /*0048*/ 	.byte	0x04, 0x11
        /*004a*/ 	.short	(.L_67 - .L_66)
	.align		4
.L_66:
        /*004c*/ 	.word	index@(_ZN6thrust24THRUST_300001_SM_1000_NS8cuda_cub4core6detail13_kernel_agentINS1_8__reduce11ReduceAgentINS0_12zip_iteratorIN4cuda3std3__45tupleIJNS0_10device_ptrIfEENS0_17counting_iteratorIlNS0_11use_defaultESF_SF_EEEEEEEPNSB_IJflEEESJ_iNS1_9__extrema9arg_min_fIflNSA_4lessIfEEEEEEJSI_SK_iSP_EEEvDpT0_)
        /*0050*/ 	.word	0x00000000


	//----- nvinfo : EIATTR_REGCOUNT
	.align		4
.L_67:
        /*0054*/ 	.byte	0x04, 0x2f
        /*0056*/ 	.short	(.L_69 - .L_68)
	.align		4
.L_68:
        /*0058*/ 	.word	index@(_ZN6thrust24THRUST_300001_SM_1000_NS8cuda_cub4core6detail13_kernel_agentINS1_8__reduce11ReduceAgentINS0_12zip_iteratorIN4cuda3std3__45tupleIJNS0_10device_ptrIfEENS0_17counting_iteratorIlNS0_11use_defaultESF_SF_EEEEEEEPNSB_IJflEEESJ_iNS1_9__extrema9arg_min_fIflNSA_4lessIfEEEEEEJSI_SK_iN3cub18CUB_300001_SM_100013GridEvenShareIiEENSS_9GridQueueIjEESP_EEEvDpT0_)
        /*005c*/ 	.word	0x0000001d


	//----- nvinfo : EIATTR_FRAME_SIZE
	.align		4
.L_69:
        /*0060*/ 	.byte	0x04, 0x11
        /*0062*/ 	.short	(.L_71 - .L_70)
	.align		4
.L_70:
        /*0064*/ 	.word	index@(_ZN6thrust24THRUST_300001_SM_1000_NS8cuda_cub4core6detail13_kernel_agentINS1_8__reduce11ReduceAgentINS0_12zip_iteratorIN4cuda3std3__45tupleIJNS0_10device_ptrIfEENS0_17counting_iteratorIlNS0_11use_defaultESF_SF_EEEEEEEPNSB_IJflEEESJ_iNS1_9__extrema9arg_min_fIflNSA_4lessIfEEEEEEJSI_SK_iN3cub18CUB_300001_SM_100013GridEvenShareIiEENSS_9GridQueueIjEESP_EEEvDpT0_)
        /*0068*/ 	.word	0x00000000


	//----- nvinfo : EIATTR_REGCOUNT
	.align		4
.L_71:
        /*006c*/ 	.byte	0x04, 0x2f
        /*006e*/ 	.short	(.L_73 - .L_72)
	.align		4
.L_72:
        /*0070*/ 	.word	index@(_ZN6thrust24THRUST_300001_SM_1000_NS8cuda_cub4core6detail13_kernel_agentINS1_8__reduce10DrainAgentIiEEJN3cub18CUB_300001_SM_10009GridQueueIjEEiEEEvDpT0_)
        /*0074*/ 	.word	0x00000008


	//----- nvinfo : EIATTR_FRAME_SIZE
	.align		4
.L_73:
        /*0078*/ 	.byte	0x04, 0x11
        /*007a*/ 	.short	(.L_75 - .L_74)
	.align		4
.L_74:
        /*007c*/ 	.word	index@(_ZN6thrust24THRUST_300001_SM_1000_NS8cuda_cub4core6detail13_kernel_agentINS1_8__reduce10DrainAgentIiEEJN3cub18CUB_300001_SM_10009GridQueueIjEEiEEEvDpT0_)
        /*0080*/ 	.word	0x00000000


	//----- nvinfo : EIATTR_REGCOUNT
	.align		4
.L_75:
        /*0084*/ 	.byte	0x04, 0x2f
        /*0086*/ 	.short	(.L_77 - .L_76)
	.align		4
.L_76:
        /*0088*/ 	.word	index@(_ZN6thrust24THRUST_300001_SM_1000_NS8cuda_cub4core6detail13_kernel_agentINS1_8__reduce11ReduceAgentIPN4cuda3std3__45tupleIJflEEESC_SB_iNS1_9__extrema9arg_min_fIflNS9_4lessIfEEEEEEJSC_SC_iSH_EEEvDpT0_)
        /*008c*/ 	.word	0x0000001e


	//----- nvinfo : EIATTR_FRAME_SIZE
	.align		4
.L_77:
        /*0090*/ 	.byte	0x04, 0x11
        /*0092*/ 	.short	(.L_79 - .L_78)
	.align		4
.L_78:
        /*0094*/ 	.word	index@(_ZN6thrust24THRUST_300001_SM_1000_NS8cuda_cub4core6detail13_kernel_agentINS1_8__reduce11ReduceAgentIPN4cuda3std3__45tupleIJflEEESC_SB_iNS1_9__extrema9arg_min_fIflNS9_4lessIfEEEEEEJSC_SC_iSH_EEEvDpT0_)
        /*0098*/ 	.word	0x00000000


	//----- nvinfo : EIATTR_REGCOUNT
	.align		4
.L_79:
        /*009c*/ 	.byte	0x04, 0x2f
        /*009e*/ 	.short	(.L_81 - .L_80)
	.align		4
.L_80:
        /*00a0*/ 	.word	index@(_ZN6thrust24THRUST_300001_SM_1000_NS8cuda_cub4core6detail13_kernel_agentINS1_8__reduce11ReduceAgentINS0_12zip_iteratorIN4cuda3std3__45tupleIJNS0_10device_ptrIfEENS0_17counting_iteratorIlNS0_11use_defaultESF_SF_EEEEEEEPNSB_IJflEEESJ_lNS1_9__extrema9arg_min_fIflNSA_4lessIfEEEEEEJSI_SK_lSP_EEEvDpT0_)
        /*00a4*/ 	.word	0x0000001c


	//----- nvinfo : EIATTR_FRAME_SIZE
	.align		4
.L_81:
        /*00a8*/ 	.byte	0x04, 0x11
        /*00aa*/ 	.short	(.L_83 - .L_82)
	.align		4
.L_82:
        /*00ac*/ 	.word	index@(_ZN6thrust24THRUST_300001_SM_1000_NS8cuda_cub4core6detail13_kernel_agentINS1_8__reduce11ReduceAgentINS0_12zip_iteratorIN4cuda3std3__45tupleIJNS0_10device_ptrIfEENS0_17counting_iteratorIlNS0_11use_defaultESF_SF_EEEEEEEPNSB_IJflEEESJ_lNS1_9__extrema9arg_min_fIflNSA_4lessIfEEEEEEJSI_SK_lSP_EEEvDpT0_)
        /*00b0*/ 	.word	0x00000000


	//----- nvinfo : EIATTR_REGCOUNT
	.align		4
.L_83:
        /*00b4*/ 	.byte	0x04, 0x2f
        /*00b6*/ 	.short	(.L_85 - .L_84)
	.align		4
.L_84:
        /*00b8*/ 	.word	index@(_ZN6thrust24THRUST_300001_SM_1000_NS8cuda_cub4core6detail13_kernel_agentINS1_8__reduce11ReduceAgentINS0_12zip_iteratorIN4cuda3std3__45tupleIJNS0_10device_ptrIfEENS0_17counting_iteratorIlNS0_11use_defaultESF_SF_EEEEEEEPNSB_IJflEEESJ_lNS1_9__extrema9arg_min_fIflNSA_4lessIfEEEEEEJSI_SK_lN3cub18CUB_300001_SM_100013GridEvenShareIlEENSS_9GridQueueIyEESP_EEEvDpT0_)
        /*00bc*/ 	.word	0x0000001e


	//----- nvinfo : EIATTR_FRAME_SIZE
	.align		4
.L_85:
        /*00c0*/ 	.byte	0x04, 0x11
        /*00c2*/ 	.short	(.L_87 - .L_86)
	.align		4
.L_86:
        /*00c4*/ 	.word	index@(_ZN6thrust24THRUST_300001_SM_1000_NS8cuda_cub4core6detail13_kernel_agentINS1_8__reduce11ReduceAgentINS0_12zip_iteratorIN4cuda3std3__45tupleIJNS0_10device_ptrIfEENS0_17counting_iteratorIlNS0_11use_defaultESF_SF_EEEEEEEPNSB_IJflEEESJ_lNS1_9__extrema9arg_min_fIflNSA_4lessIfEEEEEEJSI_SK_lN3cub18CUB_300001_SM_100013GridEvenShareIlEENSS_9GridQueueIyEESP_EEEvDpT0_)
        /*00c8*/ 	.word	0x00000000


	//----- nvinfo : EIATTR_REGCOUNT
	.align		4
.L_87:
        /*00cc*/ 	.byte	0x04, 0x2f
        /*00ce*/ 	.short	(.L_89 - .L_88)
	.align		4
.L_88:
        /*00d0*/ 	.word	index@(_ZN6thrust24THRUST_300001_SM_1000_NS8cuda_cub4core6detail13_kernel_agentINS1_8__reduce10DrainAgentIlEEJN3cub18CUB_300001_SM_10009GridQueueIyEElEEEvDpT0_)
        /*00d4*/ 	.word	0x00000008


	//----- nvinfo : EIATTR_FRAME_SIZE
	.align		4
.L_89:
        /*00d8*/ 	.byte	0x04, 0x11
        /*00da*/ 	.short	(.L_91 - .L_90)
	.align		4
.L_90:
        /*00dc*/ 	.word	index@(_ZN6thrust24THRUST_300001_SM_1000_NS8cuda_cub4core6detail13_kernel_agentINS1_8__reduce10DrainAgentIlEEJN3cub18CUB_300001_SM_10009GridQueueIyEElEEEvDpT0_)
        /*00e0*/ 	.word	0x00000000


	//----- nvinfo : EIATTR_REGCOUNT
	.align		4
.L_91:
        /*00e4*/ 	.byte	0x04, 0x2f
        /*00e6*/ 	.short	(.L_93 - .L_92)
	.align		4
.L_92:
        /*00e8*/ 	.word	index@(_ZN6thrust24THRUST_300001_SM_1000_NS8cuda_cub4core6detail13_kernel_agentINS1_8__reduce11ReduceAgentIPN4cuda3std3__45tupleIJflEEESC_SB_lNS1_9__extrema9arg_min_fIflNS9_4lessIfEEEEEEJSC_SC_iSH_EEEvDpT0_)
        /*00ec*/ 	.word	0x00000020


	//----- nvinfo : EIATTR_FRAME_SIZE
	.align		4
.L_93:
        /*00f0*/ 	.byte	0x04, 0x11
        /*00f2*/ 	.short	(.L_95 - .L_94)
	.align		4
.L_94:
        /*00f4*/ 	.word	index@(_ZN6thrust24THRUST_300001_SM_1000_NS8cuda_cub4core6detail13_kernel_agentINS1_8__reduce11ReduceAgentIPN4cuda3std3__45tupleIJflEEESC_SB_lNS1_9__extrema9arg_min_fIflNS9_4lessIfEEEEEEJSC_SC_iSH_EEEvDpT0_)
        /*00f8*/ 	.word	0x00000000


	//----- nvinfo : EIATTR_REGCOUNT
	.align		4
.L_95:
        /*00fc*/ 	.byte	0x04, 0x2f
        /*00fe*/ 	.short	(.L_97 - .L_96)
	.align		4
.L_96:
        /*0100*/ 	.word	index@(_ZN3cub18CUB_300001_SM_10006detail11EmptyKernelIvEEvv)
        /*0104*/ 	.word	0x00000004


	//----- nvinfo : EIATTR_FRAME_SIZE
	.align		4
.L_97:
        /*0108*/ 	.byte	0x04, 0x11
        /*010a*/ 	.short	(.L_99 - .L_98)
	.align		4
.L_98:
        /*010c*/ 	.word	index@(_ZN3cub18CUB_300001_SM_10006detail11EmptyKernelIvEEvv)
        /*0110*/ 	.word	0x00000000


	//----- nvinfo : EIATTR_MIN_STACK_SIZE
	.align		4
.L_99:
        /*0114*/ 	.byte	0x04, 0x12
        /*0116*/ 	.short	(.L_101 - .L_100)
	.align		4
.L_100:
        /*0118*/ 	.word	index@(_ZN3cub18CUB_300001_SM_10006detail11EmptyKernelIvEEvv)
        /*011c*/ 	.word	0x00000000


	//----- nvinfo : EIATTR_MIN_STACK_SIZE
	.align		4
.L_101:
        /*0120*/ 	.byte	0x04, 0x12
        /*0122*/ 	.short	(.L_103 - .L_102)
	.align		4
.L_102:
        /*0124*/ 	.word	index@(_ZN6thrust24THRUST_300001_SM_1000_NS8cuda_cub4core6detail13_kernel_agentINS1_8__reduce11ReduceAgentIPN4cuda3std3__45tupleIJflEEESC_SB_lNS1_9__extrema9arg_min_fIflNS9_4lessIfEEEEEEJSC_SC_iSH_EEEvDpT0_)
        /*0128*/ 	.word	0x00000000


	//----- nvinfo : EIATTR_MIN_STACK_SIZE
	.align		4
.L_103:
        /*012c*/ 	.byte	0x04, 0x12
        /*012e*/ 	.short	(.L_105 - .L_104)
	.align		4
.L_104:
        /*0130*/ 	.word	index@(_ZN6thrust24THRUST_300001_SM_1000_NS8cuda_cub4core6detail13_kernel_agentINS1_8__reduce10DrainAgentIlEEJN3cub18CUB_300001_SM_10009GridQueueIyEElEEEvDpT0_)
        /*0134*/ 	.word	0x00000000


	//----- nvinfo : EIATTR_MIN_STACK_SIZE
	.align		4
.L_105:
        /*0138*/ 	.byte	0x04, 0x12
        /*013a*/ 	.short	(.L_107 - .L_106)
	.align		4
.L_106:
        /*013c*/ 	.word	index@(_ZN6thrust24THRUST_300001_SM_1000_NS8cuda_cub4core6detail13_kernel_agentINS1_8__reduce11ReduceAgentINS0_12zip_iteratorIN4cuda3std3__45tupleIJNS0_10device_ptrIfEENS0_17counting_iteratorIlNS0_11use_defaultESF_SF_EEEEEEEPNSB_IJflEEESJ_lNS1_9__extrema9arg_min_fIflNSA_4lessIfEEEEEEJSI_SK_lN3cub18CUB_300001_SM_100013GridEvenShareIlEENSS_9GridQueueIyEESP_EEEvDpT0_)
        /*0140*/ 	.word	0x00000000


	//----- nvinfo : EIATTR_MIN_STACK_SIZE
	.align		4
.L_107:
        /*0144*/ 	.byte	0x04, 0x12
        /*0146*/ 	.short	(.L_109 - .L_108)
	.align		4
.L_108:
        /*0148*/ 	.word	index@(_ZN6thrust24THRUST_300001_SM_1000_NS8cuda_cub4core6detail13_kernel_agentINS1_8__reduce11ReduceAgentINS0_12zip_iteratorIN4cuda3std3__45tupleIJNS0_10device_ptrIfEENS0_17counting_iteratorIlNS0_11use_defaultESF_SF_EEEEEEEPNSB_IJflEEESJ_lNS1_9__extrema9arg_min_fIflNSA_4lessIfEEEEEEJSI_SK_lSP_EEEvDpT0_)
        /*014c*/ 	.word	0x00000000


	//----- nvinfo : EIATTR_MIN_STACK_SIZE
	.align		4
.L_109:
        /*0150*/ 	.byte	0x04, 0x12
        /*0152*/ 	.short	(.L_111 - .L_110)
	.align		4
.L_110:
        /*0154*/ 	.word	index@(_ZN6thrust24THRUST_300001_SM_1000_NS8cuda_cub4core6detail13_kernel_agentINS1_8__reduce11ReduceAgentIPN4cuda3std3__45tupleIJflEEESC_SB_iNS1_9__extrema9arg_min_fIflNS9_4lessIfEEEEEEJSC_SC_iSH_EEEvDpT0_)
        /*0158*/ 	.word	0x00000000


	//----- nvinfo : EIATTR_MIN_STACK_SIZE
	.align		4
.L_111:
        /*015c*/ 	.byte	0x04, 0x12
        /*015e*/ 	.short	(.L_113 - .L_112)
	.align		4
.L_112:
        /*0160*/ 	.word	index@(_ZN6thrust24THRUST_300001_SM_1000_NS8cuda_cub4core6detail13_kernel_agentINS1_8__reduce10DrainAgentIiEEJN3cub18CUB_300001_SM_10009GridQueueIjEEiEEEvDpT0_)
        /*0164*/ 	.word	0x00000000


	//----- nvinfo : EIATTR_MIN_STACK_SIZE
	.align		4
.L_113:
        /*0168*/ 	.byte	0x04, 0x12
        /*016a*/ 	.short	(.L_115 - .L_114)
	.align		4
.L_114:
        /*016c*/ 	.word	index@(_ZN6thrust24THRUST_300001_SM_1000_NS8cuda_cub4core6detail13_kernel_agentINS1_8__reduce11ReduceAgentINS0_12zip_iteratorIN4cuda3std3__45tupleIJNS0_10device_ptrIfEENS0_17counting_iteratorIlNS0_11use_defaultESF_SF_EEEEEEEPNSB_IJflEEESJ_iNS1_9__extrema9arg_min_fIflNSA_4lessIfEEEEEEJSI_SK_iN3cub18CUB_300001_SM_100013GridEvenShareIiEENSS_9GridQueueIjEESP_EEEvDpT0_)
        /*0170*/ 	.word	0x00000000


	//----- nvinfo : EIATTR_MIN_STACK_SIZE
	.align		4
.L_115:
        /*0174*/ 	.byte	0x04, 0x12
        /*0176*/ 	.short	(.L_117 - .L_116)
	.align		4
.L_116:
        /*0178*/ 	.word	index@(_ZN6thrust24THRUST_300001_SM_1000_NS8cuda_cub4core6detail13_kernel_agentINS1_8__reduce11ReduceAgentINS0_12zip_iteratorIN4cuda3std3__45tupleIJNS0_10device_ptrIfEENS0_17counting_iteratorIlNS0_11use_defaultESF_SF_EEEEEEEPNSB_IJflEEESJ_iNS1_9__extrema9arg_min_fIflNSA_4lessIfEEEEEEJSI_SK_iSP_EEEvDpT0_)
        /*017c*/ 	.word	0x00000000


	//----- nvinfo : EIATTR_MIN_STACK_SIZE
	.align		4
.L_117:
        /*0180*/ 	.byte	0x04, 0x12
        /*0182*/ 	.short	(.L_119 - .L_118)
	.align		4
.L_118:
        /*0184*/ 	.word	index@(_Z14nextGenerationPfS_S_iibP17curandStateXORWOW)
        /*0188*/ 	.word	0x00000000


	//----- nvinfo : EIATTR_MIN_STACK_SIZE
	.align		4
.L_119:
        /*018c*/ 	.byte	0x04, 0x12
        /*018e*/ 	.short	(.L_121 - .L_120)
	.align		4
.L_120:
        /*0190*/ 	.word	index@(_Z22geneticAlgorithmKernelPfS_S_S_iiiP17curandStateXORWOW)
        /*0194*/ 	.word	0x00000000
.L_121:


//--------------------- .nv.compat                --------------------------
	.section	.nv.compat,"",@"SHT_CUDA_COMPAT_INFO"
	.align	4
        /*0000*/ 	.byte	0x02, 0x09, 0x00, 0x00, 0x02, 0x02, 0x01, 0x00, 0x02, 0x05, 0x05, 0x00, 0x03, 0x07, 0x01, 0x01
        /*0010*/ 	.byte	0x02, 0x03, 0x00, 0x00, 0x02, 0x06, 0x01, 0x00, 0x04, 0x0b, 0x08, 0x00, 0x01, 0x00, 0x00, 0x00
        /*0020*/ 	.byte	0x00, 0x00, 0x00, 0x00


//--------------------- .nv.info._ZN3cub18CUB_300001_SM_10006detail11EmptyKernelIvEEvv --------------------------
	.section	.nv.info._ZN3cub18CUB_300001_SM_10006detail11EmptyKernelIvEEvv,"",@"SHT_CUDA_INFO"
	.sectionflags	@""
	.align	4


	//----- nvinfo : EIATTR_CUDA_API_VERSION
	.align		4
        /*0000*/ 	.byte	0x04, 0x37
        /*0002*/ 	.short	(.L_123 - .L_122)
.L_122:
        /*0004*/ 	.word	0x00000082


	//----- nvinfo : EIATTR_SPARSE_MMA_MASK
	.align		4
.L_123:
        /*0008*/ 	.byte	0x03, 0x50
        /*000a*/ 	.short	0x0000


	//----- nvinfo : EIATTR_MAXREG_COUNT
	.align		4
        /*000c*/ 	.byte	0x03, 0x1b
        /*000e*/ 	.short	0x00ff


	//----- nvinfo : EIATTR_MERCURY_ISA_VERSION
	.align		4
        /*0010*/ 	.byte	0x03, 0x5f
        /*0012*/ 	.short	0x0101


	//----- nvinfo : EIATTR_VRC_CTA_INIT_COUNT
	.align		4
        /*0014*/ 	.byte	0x02, 0x4a
	.zero		1
	.zero		1


	//----- nvinfo : EIATTR_EXIT_INSTR_OFFSETS
	.align		4
        /*0018*/ 	.byte	0x04, 0x1c
        /*001a*/ 	.short	(.L_125 - .L_124)


	//   ....[0]....
.L_124:
        /*001c*/ 	.word	0x00000010


	//----- nvinfo : EIATTR_SW_WAR
	.align		4
.L_125:
        /*0020*/ 	.byte	0x04, 0x36
        /*0022*/ 	.short	(.L_127 - .L_126)
.L_126:
        /*0024*/ 	.word	0x00000008
.L_127:


//--------------------- .nv.info._ZN6thrust24THRUST_300001_SM_1000_NS8cuda_cub4core6detail13_kernel_agentINS1_8__reduce11ReduceAgentIPN4cuda3std3__45tupleIJflEEESC_SB_lNS1_9__extrema9arg_min_fIflNS9_4lessIfEEEEEEJSC_SC_iSH_EEEvDpT0_ --------------------------
	.section	.nv.info._ZN6thrust24THRUST_300001_SM_1000_NS8cuda_cub4core6detail13_kernel_agentINS1_8__reduce11ReduceAgentIPN4cuda3std3__45tupleIJflEEESC_SB_lNS1_9__extrema9arg_min_fIflNS9_4lessIfEEEEEEJSC_SC_iSH_EEEvDpT0_,"",@"SHT_CUDA_INFO"
	.sectionflags	@""
	.align	4


	//----- nvinfo : EIATTR_CUDA_API_VERSION
	.align		4
        /*0000*/ 	.byte	0x04, 0x37
        /*0002*/ 	.short	(.L_129 - .L_128)
.L_128:
        /*0004*/ 	.word	0x00000082


	//----- nvinfo : EIATTR_KPARAM_INFO
	.align		4
.L_129:
        /*0008*/ 	.byte	0x04, 0x17
        /*000a*/ 	.short	(.L_131 - .L_130)
.L_130:
        /*000c*/ 	.word	0x00000000
        /*0010*/ 	.short	0x0003
        /*0012*/ 	.short	0x0014
        /*0014*/ 	.byte	0x00, 0xf0, 0x05, 0x00


	//----- nvinfo : EIATTR_KPARAM_INFO
	.align		4
.L_131:
        /*0018*/ 	.byte	0x04, 0x17
        /*001a*/ 	.short	(.L_133 - .L_132)
.L_132:
        /*001c*/ 	.word	0x00000000
        /*0020*/ 	.short	0x0002
        /*0022*/ 	.short	0x0010
        /*0024*/ 	.byte	0x00, 0xf0, 0x11, 0x00


	//----- nvinfo : EIATTR_KPARAM_INFO
	.align		4
.L_133:
        /*0028*/ 	.byte	0x04, 0x17
        /*002a*/ 	.short	(.L_135 - .L_134)
.L_134:
        /*002c*/ 	.word	0x00000000
        /*0030*/ 	.short	0x0001
        /*0032*/ 	.short	0x0008
        /*0034*/ 	.byte	0x00, 0xf5, 0x21, 0x00


	//----- nvinfo : EIATTR_KPARAM_INFO
	.align		4
.L_135:
        /*0038*/ 	.byte	0x04, 0x17
        /*003a*/ 	.short	(.L_137 - .L_136)
.L_136:
        /*003c*/ 	.word	0x00000000
        /*0040*/ 	.short	0x0000
        /*0042*/ 	.short	0x0000
        /*0044*/ 	.byte	0x00, 0xf5, 0x21, 0x00


	//----- nvinfo : EIATTR_SPARSE_MMA_MASK
	.align		4
.L_137:
        /*0048*/ 	.byte	0x03, 0x50
        /*004a*/ 	.short	0x0000


	//----- nvinfo : EIATTR_MAXREG_COUNT
	.align		4
        /*004c*/ 	.byte	0x03, 0x1b
        /*004e*/ 	.short	0x00ff


	//----- nvinfo : EIATTR_NUM_BARRIERS
	.align		4
        /*0050*/ 	.byte	0x02, 0x4c
        /*0052*/ 	.byte	0x01
	.zero		1


	//----- nvinfo : EIATTR_MERCURY_ISA_VERSION
	.align		4
        /*0054*/ 	.byte	0x03, 0x5f
        /*0056*/ 	.short	0x0101


	//----- nvinfo : EIATTR_COOP_GROUP_MASK_REGIDS
	.align		4
        /*0058*/ 	.byte	0x04, 0x29
        /*005a*/ 	.short	(.L_139 - .L_138)


	//   ....[0]....
.L_138:
        /*005c*/ 	.word	0xffffffff


	//   ....[1]....
        /*0060*/ 	.word	0xffffffff


	//   ....[2]....
        /*0064*/ 	.word	0xffffffff


	//   ....[3]....
        /*0068*/ 	.word	0xffffffff


	//   ....[4]....
        /*006c*/ 	.word	0xffffffff


	//   ....[5]....
        /*0070*/ 	.word	0xffffffff


	//   ....[6]....
        /*0074*/ 	.word	0xffffffff


	//   ....[7]....
        /*0078*/ 	.word	0xffffffff


	//   ....[8]....
        /*007c*/ 	.word	0xffffffff


	//   ....[9]....
        /*0080*/ 	.word	0xffffffff


	//   ....[10]....
        /*0084*/ 	.word	0xffffffff


	//   ....[11]....
        /*0088*/ 	.word	0xffffffff


	//   ....[12]....
        /*008c*/ 	.word	0xffffffff


	//   ....[13]....
        /*0090*/ 	.word	0xffffffff


	//   ....[14]....
        /*0094*/ 	.word	0xffffffff


	//   ....[15]....
        /*0098*/ 	.word	0xffffffff


	//   ....[16]....
        /*009c*/ 	.word	0xffffffff


	//   ....[17]....
        /*00a0*/ 	.word	0xffffffff


	//   ....[18]....
        /*00a4*/ 	.word	0xffffffff


	//   ....[19]....
        /*00a8*/ 	.word	0xffffffff


	//   ....[20]....
        /*00ac*/ 	.word	0xffffffff


	//   ....[21]....
        /*00b0*/ 	.word	0xffffffff


	//   ....[22]....
        /*00b4*/ 	.word	0xffffffff


	//   ....[23]....
        /*00b8*/ 	.word	0xffffffff


	//   ....[24]....
        /*00bc*/ 	.word	0xffffffff


	//   ....[25]....
        /*00c0*/ 	.word	0xffffffff


	//   ....[26]....
        /*00c4*/ 	.word	0xffffffff


	//   ....[27]....
        /*00c8*/ 	.word	0xffffffff


	//   ....[28]....
        /*00cc*/ 	.word	0xffffffff


	//   ....[29]....
        /*00d0*/ 	.word	0xffffffff


	//   ....[30]....
        /*00d4*/ 	.word	0xffffffff


	//   ....[31]....
        /*00d8*/ 	.word	0xffffffff


	//   ....[32]....
        /*00dc*/ 	.word	0xffffffff


	//   ....[33]....
        /*00e0*/ 	.word	0xffffffff


	//   ....[34]....
        /*00e4*/ 	.word	0xffffffff


	//   ....[35]....
        /*00e8*/ 	.word	0xffffffff


	//   ....[36]....
        /*00ec*/ 	.word	0xffffffff


	//   ....[37]....
        /*00f0*/ 	.word	0xffffffff


	//   ....[38]....
        /*00f4*/ 	.word	0xffffffff


	//   ....[39]....
        /*00f8*/ 	.word	0xffffffff


	//   ....[40]....
        /*00fc*/ 	.word	0xffffffff


	//   ....[41]....
        /*0100*/ 	.word	0xffffffff


	//   ....[42]....
        /*0104*/ 	.word	0xffffffff


	//   ....[43]....
        /*0108*/ 	.word	0xffffffff


	//   ....[44]....
        /*010c*/ 	.word	0xffffffff


	//----- nvinfo : EIATTR_COOP_GROUP_INSTR_OFFSETS
	.align		4
.L_139:
        /*0110*/ 	.byte	0x04, 0x28
        /*0112*/ 	.short	(.L_141 - .L_140)


	//   ....[0]....
.L_140:
        /*0114*/ 	.word	0x00000a00


	//   ....[1]....
        /*0118*/ 	.word	0x00000a30


	//   ....[2]....
        /*011c*/ 	.word	0x00000a40


	//   ....[3]....
        /*0120*/ 	.word	0x00000b40


	//   ....[4]....
        /*0124*/ 	.word	0x00000b70


	//   ....[5]....
        /*0128*/ 	.word	0x00000ba0


	//   ....[6]....
        /*012c*/ 	.word	0x00000ca0


	//   ....[7]....
        /*0130*/ 	.word	0x00000cd0


	//   ....[8]....
        /*0134*/ 	.word	0x00000d00


	//   ....[9]....
        /*0138*/ 	.word	0x00000e00


	//   ....[10]....
        /*013c*/ 	.word	0x00000e30


	//   ....[11]....
        /*0140*/ 	.word	0x00000e60


	//   ....[12]....
        /*0144*/ 	.word	0x00000f60


	//   ....[13]....
        /*0148*/ 	.word	0x00000fa0


	//   ....[14]....
        /*014c*/ 	.word	0x00000fd0


	//   ....[15]....
        /*0150*/ 	.word	0x00001b70


	//   ....[16]....
        /*0154*/ 	.word	0x00001b80


	//   ....[17]....
        /*0158*/ 	.word	0x00001b90


	//   ....[18]....
        /*015c*/ 	.word	0x00001c90


	//   ....[19]....
        /*0160*/ 	.word	0x00001cd0


	//   ....[20]....
        /*0164*/ 	.word	0x00001cf0


	//   ....[21]....
        /*0168*/ 	.word	0x00001e00


	//   ....[22]....
        /*016c*/ 	.word	0x00001e40


	//   ....[23]....
        /*0170*/ 	.word	0x00001e60


	//   ....[24]....
        /*0174*/ 	.word	0x00001f70


	//   ....[25]....
        /*0178*/ 	.word	0x00001fb0


	//   ....[26]....
        /*017c*/ 	.word	0x00001fe0


	//   ....[27]....
        /*0180*/ 	.word	0x000020e0


	//   ....[28]....
        /*0184*/ 	.word	0x00002120


	//   ....[29]....
        /*0188*/ 	.word	0x00002150


	//   ....[30]....
        /*018c*/ 	.word	0x00005430


	//   ....[31]....
        /*0190*/ 	.word	0x00005460


	//   ....[32]....
        /*0194*/ 	.word	0x00005470


	//   ....[33]....
        /*0198*/ 	.word	0x00005570


	//   ....[34]....
        /*019c*/ 	.word	0x000055a0


	//   ....[35]....
        /*01a0*/ 	.word	0x000055d0


	//   ....[36]....
        /*01a4*/ 	.word	0x000056d0


	//   ....[37]....
        /*01a8*/ 	.word	0x00005700


	//   ....[38]....
        /*01ac*/ 	.word	0x00005730


	//   ....[39]....
        /*01b0*/ 	.word	0x00005830


	//   ....[40]....
        /*01b4*/ 	.word	0x00005860


	//   ....[41]....
        /*01b8*/ 	.word	0x00005890


	//   ....[42]....
        /*01bc*/ 	.word	0x00005990


	//   ....[43]....
        /*01c0*/ 	.word	0x000059d0


	//   ....[44]....
        /*01c4*/ 	.word	0x00005a00


	//----- nvinfo : EIATTR_VRC_CTA_INIT_COUNT
	.align		4
.L_141:
        /*01c8*/ 	.byte	0x02, 0x4a
	.zero		1
	.zero		1


	//----- nvinfo : EIATTR_EXIT_INSTR_OFFSETS
	.align		4
        /*01cc*/ 	.byte	0x04, 0x1c
        /*01ce*/ 	.short	(.L_143 - .L_142)


	//   ....[0]....
.L_142:
        /*01d0*/ 	.word	0x00000030


	//   ....[1]....
        /*01d4*/ 	.word	0x000064e0


	//   ....[2]....
        /*01d8*/ 	.word	0x00006540


	//----- nvinfo : EIATTR_MAX_THREADS
	.align		4
.L_143:
        /*01dc*/ 	.byte	0x04, 0x05
        /*01de*/ 	.short	(.L_145 - .L_144)
.L_144:
        /*01e0*/ 	.word	0x00000100
        /*01e4*/ 	.word	0x00000001
        /*01e8*/ 	.word	0x00000001


	//----- nvinfo : EIATTR_CRS_STACK_SIZE
	.align		4
.L_145:
        /*01ec*/ 	.byte	0x04, 0x1e
        /*01ee*/ 	.short	(.L_147 - .L_146)
.L_146:
        /*01f0*/ 	.word	0x00000000


	//----- nvinfo : EIATTR_CBANK_PARAM_SIZE
	.align		4
.L_147:
        /*01f4*/ 	.byte	0x03, 0x19
        /*01f6*/ 	.short	0x0015


	//----- nvinfo : EIATTR_PARAM_CBANK
	.align		4
        /*01f8*/ 	.byte	0x04, 0x0a
        /*01fa*/ 	.short	(.L_149 - .L_148)
	.align		4
.L_148:
        /*01fc*/ 	.word	index@(.nv.constant0._ZN6thrust24THRUST_300001_SM_1000_NS8cuda_cub4core6detail13_kernel_agentINS1_8__reduce11ReduceAgentIPN4cuda3std3__45tupleIJflEEESC_SB_lNS1_9__extrema9arg_min_fIflNS9_4lessIfEEEEEEJSC_SC_iSH_EEEvDpT0_)
        /*0200*/ 	.short	0x0380
        /*0202*/ 	.short	0x0015


	//----- nvinfo : EIATTR_SW_WAR
	.align		4
.L_149:
        /*0204*/ 	.byte	0x04, 0x36
        /*0206*/ 	.short	(.L_151 - .L_150)
.L_150:
        /*0208*/ 	.word	0x00000008
.L_151:


//--------------------- .nv.info._ZN6thrust24THRUST_300001_SM_1000_NS8cuda_cub4core6detail13_kernel_agentINS1_8__reduce10DrainAgentIlEEJN3cub18CUB_300001_SM_10009GridQueueIyEElEEEvDpT0_ --------------------------
	.section	.nv.info._ZN6thrust24THRUST_300001_SM_1000_NS8cuda_cub4core6detail13_kernel_agentINS1_8__reduce10DrainAgentIlEEJN3cub18CUB_300001_SM_10009GridQueueIyEElEEEvDpT0_,"",@"SHT_CUDA_INFO"
	.sectionflags	@""
	.align	4


	//----- nvinfo : EIATTR_CUDA_API_VERSION
	.align		4
        /*0000*/ 	.byte	0x04, 0x37
        /*0002*/ 	.short	(.L_153 - .L_152)
.L_152:
        /*0004*/ 	.word	0x00000082


	//----- nvinfo : EIATTR_KPARAM_INFO
	.align		4
.L_153:
        /*0008*/ 	.byte	0x04, 0x17
        /*000a*/ 	.short	(.L_155 - .L_154)
.L_154:
        /*000c*/ 	.word	0x00000000
        /*0010*/ 	.short	0x0001
        /*0012*/ 	.short	0x0008
        /*0014*/ 	.byte	0x00, 0xf0, 0x21, 0x00


	//----- nvinfo : EIATTR_KPARAM_INFO
	.align		4
.L_155:
        /*0018*/ 	.byte	0x04, 0x17
        /*001a*/ 	.short	(.L_157 - .L_156)
.L_156:
        /*001c*/ 	.word	0x00000000
        /*0020*/ 	.short	0x0000
        /*0022*/ 	.short	0x0000
        /*0024*/ 	.byte	0x00, 0xf0, 0x21, 0x00


	//----- nvinfo : EIATTR_SPARSE_MMA_MASK
	.align		4
.L_157:
        /*0028*/ 	.byte	0x03, 0x50
        /*002a*/ 	.short	0x0000


	//----- nvinfo : EIATTR_MAXREG_COUNT
	.align		4
        /*002c*/ 	.byte	0x03, 0x1b
        /*002e*/ 	.short	0x00ff


	//----- nvinfo : EIATTR_MERCURY_ISA_VERSION
	.align		4
        /*0030*/ 	.byte	0x03, 0x5f
        /*0032*/ 	.short	0x0101


	//----- nvinfo : EIATTR_VRC_CTA_INIT_COUNT
	.align		4
        /*0034*/ 	.byte	0x02, 0x4a
	.zero		1
	.zero		1


	//----- nvinfo : EIATTR_EXIT_INSTR_OFFSETS
	.align		4
        /*0038*/ 	.byte	0x04, 0x1c
        /*003a*/ 	.short	(.L_159 - .L_158)


	//   ....[0]....
.L_158:
        /*003c*/ 	.word	0x00000060


	//----- nvinfo : EIATTR_MAX_THREADS
	.align		4
.L_159:
        /*0040*/ 	.byte	0x04, 0x05
        /*0042*/ 	.short	(.L_161 - .L_160)
.L_160:
        /*0044*/ 	.word	0x00000001
        /*0048*/ 	.word	0x00000001
        /*004c*/ 	.word	0x00000001


	//----- nvinfo : EIATTR_CBANK_PARAM_SIZE
	.align		4
.L_161:
        /*0050*/ 	.byte	0x03, 0x19
        /*0052*/ 	.short	0x0010


	//----- nvinfo : EIATTR_PARAM_CBANK
	.align		4
        /*0054*/ 	.byte	0x04, 0x0a
        /*0056*/ 	.short	(.L_163 - .L_162)
	.align		4
.L_162:
        /*0058*/ 	.word	index@(.nv.constant0._ZN6thrust24THRUST_300001_SM_1000_NS8cuda_cub4core6detail13_kernel_agentINS1_8__reduce10DrainAgentIlEEJN3cub18CUB_300001_SM_10009GridQueueIyEElEEEvDpT0_)
        /*005c*/ 	.short	0x0380
        /*005e*/ 	.short	0x0010


	//----- nvinfo : EIATTR_SW_WAR
	.align		4
.L_163:
        /*0060*/ 	.byte	0x04, 0x36
        /*0062*/ 	.short	(.L_165 - .L_164)
.L_164:
        /*0064*/ 	.word	0x00000008
.L_165:


//--------------------- .nv.info._ZN6thrust24THRUST_300001_SM_1000_NS8cuda_cub4core6detail13_kernel_agentINS1_8__reduce11ReduceAgentINS0_12zip_iteratorIN4cuda3std3__45tupleIJNS0_10device_ptrIfEENS0_17counting_iteratorIlNS0_11use_defaultESF_SF_EEEEEEEPNSB_IJflEEESJ_lNS1_9__extrema9arg_min_fIflNSA_4lessIfEEEEEEJSI_SK_lN3cub18CUB_300001_SM_100013GridEvenShareIlEENSS_9GridQueueIyEESP_EEEvDpT0_ --------------------------
	.section	.nv.info._ZN6thrust24THRUST_300001_SM_1000_NS8cuda_cub4core6detail13_kernel_agentINS1_8__reduce11ReduceAgentINS0_12zip_iteratorIN4cuda3std3__45tupleIJNS0_10device_ptrIfEENS0_17counting_iteratorIlNS0_11use_defaultESF_SF_EEEEEEEPNSB_IJflEEESJ_lNS1_9__extrema9arg_min_fIflNSA_4lessIfEEEEEEJSI_SK_lN3cub18CUB_300001_SM_100013GridEvenShareIlEENSS_9GridQueueIyEESP_EEEvDpT0_,"",@"SHT_CUDA_INFO"
	.sectionflags	@""
	.align	4


	//----- nvinfo : EIATTR_CUDA_API_VERSION
	.align		4
        /*0000*/ 	.byte	0x04, 0x37
        /*0002*/ 	.short	(.L_167 - .L_166)
.L_166:
        /*0004*/ 	.word	0x00000082


	//----- nvinfo : EIATTR_KPARAM_INFO
	.align		4
.L_167:
        /*0008*/ 	.byte	0x04, 0x17
        /*000a*/ 	.short	(.L_169 - .L_168)
.L_168:
        /*000c*/ 	.word	0x00000000
        /*0010*/ 	.short	0x0005
        /*0012*/ 	.short	0x0070
        /*0014*/ 	.byte	0x00, 0xf0, 0x05, 0x00


	//----- nvinfo : EIATTR_KPARAM_INFO
	.align		4
.L_169:
        /*0018*/ 	.byte	0x04, 0x17
        /*001a*/ 	.short	(.L_171 - .L_170)
.L_170:
        /*001c*/ 	.word	0x00000000
        /*0020*/ 	.short	0x0004
        /*0022*/ 	.short	0x0068
        /*0024*/ 	.byte	0x00, 0xf0, 0x21, 0x00


	//----- nvinfo : EIATTR_KPARAM_INFO
	.align		4
.L_171:
        /*0028*/ 	.byte	0x04, 0x17
        /*002a*/ 	.short	(.L_173 - .L_172)
.L_172:
        /*002c*/ 	.word	0x00000000
        /*0030*/ 	.short	0x0003
        /*0032*/ 	.short	0x0020
        /*0034*/ 	.byte	0x00, 0xf0, 0x21, 0x01


	//----- nvinfo : EIATTR_KPARAM_INFO
	.align		4
.L_173:
        /*0038*/ 	.byte	0x04, 0x17
        /*003a*/ 	.short	(.L_175 - .L_174)
.L_174:
        /*003c*/ 	.word	0x00000000
        /*0040*/ 	.short	0x0002
        /*0042*/ 	.short	0x0018
        /*0044*/ 	.byte	0x00, 0xf0, 0x21, 0x00


	//----- nvinfo : EIATTR_KPARAM_INFO
	.align		4
.L_175:
        /*0048*/ 	.byte	0x04, 0x17
        /*004a*/ 	.short	(.L_177 - .L_176)
.L_176:
        /*004c*/ 	.word	0x00000000
        /*0050*/ 	.short	0x0001
        /*0052*/ 	.short	0x0010
        /*0054*/ 	.byte	0x00, 0xf5, 0x21, 0x00


	//----- nvinfo : EIATTR_KPARAM_INFO
	.align		4
.L_177:
        /*0058*/ 	.byte	0x04, 0x17
        /*005a*/ 	.short	(.L_179 - .L_178)
.L_178:
        /*005c*/ 	.word	0x00000000
        /*0060*/ 	.short	0x0000
        /*0062*/ 	.short	0x0000
        /*0064*/ 	.byte	0x00, 0xf0, 0x41, 0x00


	//----- nvinfo : EIATTR_SPARSE_MMA_MASK
	.align		4
.L_179:
        /*0068*/ 	.byte	0x03, 0x50
        /*006a*/ 	.short	0x0000


	//----- nvinfo : EIATTR_MAXREG_COUNT
	.align		4
        /*006c*/ 	.byte	0x03, 0x1b
        /*006e*/ 	.short	0x00ff


	//----- nvinfo : EIATTR_NUM_BARRIERS
	.align		4
        /*0070*/ 	.byte	0x02, 0x4c
        /*0072*/ 	.byte	0x01
	.zero		1


	//----- nvinfo : EIATTR_MERCURY_ISA_VERSION
	.align		4
        /*0074*/ 	.byte	0x03, 0x5f
        /*0076*/ 	.short	0x0101


	//----- nvinfo : EIATTR_COOP_GROUP_MASK_REGIDS
	.align		4
        /*0078*/ 	.byte	0x04, 0x29
        /*007a*/ 	.short	(.L_181 - .L_180)


	//   ....[0]....
.L_180:
        /*007c*/ 	.word	0xffffffff


	//   ....[1]....
        /*0080*/ 	.word	0xffffffff


	//   ....[2]....
        /*0084*/ 	.word	0xffffffff


	//   ....[3]....
        /*0088*/ 	.word	0xffffffff


	//   ....[4]....
        /*008c*/ 	.word	0xffffffff


	//   ....[5]....
        /*0090*/ 	.word	0xffffffff


	//   ....[6]....
        /*0094*/ 	.word	0xffffffff


	//   ....[7]....
        /*0098*/ 	.word	0xffffffff


	//   ....[8]....
        /*009c*/ 	.word	0xffffffff


	//   ....[9]....
        /*00a0*/ 	.word	0xffffffff


	//   ....[10]....
        /*00a4*/ 	.word	0xffffffff


	//   ....[11]....
        /*00a8*/ 	.word	0xffffffff


	//   ....[12]....
        /*00ac*/ 	.word	0xffffffff


	//   ....[13]....
        /*00b0*/ 	.word	0xffffffff


	//   ....[14]....
        /*00b4*/ 	.word	0xffffffff


	//   ....[15]....
        /*00b8*/ 	.word	0xffffffff


	//   ....[16]....
        /*00bc*/ 	.word	0xffffffff


	//   ....[17]....
        /*00c0*/ 	.word	0xffffffff


	//   ....[18]....
        /*00c4*/ 	.word	0xffffffff


	//   ....[19]....
        /*00c8*/ 	.word	0xffffffff


	//   ....[20]....
        /*00cc*/ 	.word	0xffffffff


	//   ....[21]....
        /*00d0*/ 	.word	0xffffffff


	//   ....[22]....
        /*00d4*/ 	.word	0xffffffff


	//   ....[23]....
        /*00d8*/ 	.word	0xffffffff


	//   ....[24]....
        /*00dc*/ 	.word	0xffffffff


	//   ....[25]....
        /*00e0*/ 	.word	0xffffffff


	//   ....[26]....
        /*00e4*/ 	.word	0xffffffff


	//   ....[27]....
        /*00e8*/ 	.word	0xffffffff


	//   ....[28]....
        /*00ec*/ 	.word	0xffffffff


	//   ....[29]....
        /*00f0*/ 	.word	0xffffffff


	//   ....[30]....
        /*00f4*/ 	.word	0xffffffff


	//   ....[31]....
        /*00f8*/ 	.word	0xffffffff


	//   ....[32]....
        /*00fc*/ 	.word	0xffffffff


	//   ....[33]....
        /*0100*/ 	.word	0xffffffff


	//   ....[34]....
        /*0104*/ 	.word	0xffffffff


	//   ....[35]....
        /*0108*/ 	.word	0xffffffff


	//   ....[36]....
        /*010c*/ 	.word	0xffffffff


	//   ....[37]....
        /*0110*/ 	.word	0xffffffff


	//   ....[38]....
        /*0114*/ 	.word	0xffffffff


	//   ....[39]....
        /*0118*/ 	.word	0xffffffff


	//   ....[40]....
        /*011c*/ 	.word	0xffffffff


	//   ....[41]....
        /*0120*/ 	.word	0xffffffff


	//   ....[42]....
        /*0124*/ 	.word	0xffffffff


	//   ....[43]....
        /*0128*/ 	.word	0xffffffff


	//   ....[44]....
        /*012c*/ 	.word	0xffffffff


	//----- nvinfo : EIATTR_COOP_GROUP_INSTR_OFFSETS
	.align		4
.L_181:
        /*0130*/ 	.byte	0x04, 0x28
        /*0132*/ 	.short	(.L_183 - .L_182)


	//   ....[0]....
.L_182:
        /*0134*/ 	.word	0x00000bf0


	//   ....[1]....
        /*0138*/ 	.word	0x00000c20


	//   ....[2]....
        /*013c*/ 	.word	0x00000c30


	//   ....[3]....
        /*0140*/ 	.word	0x00000d30


	//   ....[4]....
        /*0144*/ 	.word	0x00000d60


	//   ....[5]....
        /*0148*/ 	.word	0x00000d90


	//   ....[6]....
        /*014c*/ 	.word	0x00000e90


	//   ....[7]....
        /*0150*/ 	.word	0x00000ec0


	//   ....[8]....
        /*0154*/ 	.word	0x00000ef0


	//   ....[9]....
        /*0158*/ 	.word	0x00000ff0


	//   ....[10]....
        /*015c*/ 	.word	0x00001020


	//   ....[11]....
        /*0160*/ 	.word	0x00001050


	//   ....[12]....
        /*0164*/ 	.word	0x00001150


	//   ....[13]....
        /*0168*/ 	.word	0x00001190


	//   ....[14]....
        /*016c*/ 	.word	0x000011c0


	//   ....[15]....
        /*0170*/ 	.word	0x00001d60


	//   ....[16]....
        /*0174*/ 	.word	0x00001d70


	//   ....[17]....
        /*0178*/ 	.word	0x00001d80


	//   ....[18]....
        /*017c*/ 	.word	0x00001e80


	//   ....[19]....
        /*0180*/ 	.word	0x00001ec0


	//   ....[20]....
        /*0184*/ 	.word	0x00001ee0


	//   ....[21]....
        /*0188*/ 	.word	0x00001ff0


	//   ....[22]....
        /*018c*/ 	.word	0x00002030


	//   ....[23]....
        /*0190*/ 	.word	0x00002050


	//   ....[24]....
        /*0194*/ 	.word	0x00002160


	//   ....[25]....
        /*0198*/ 	.word	0x000021a0


	//   ....[26]....
        /*019c*/ 	.word	0x000021c0


	//   ....[27]....
        /*01a0*/ 	.word	0x000022d0


	//   ....[28]....
        /*01a4*/ 	.word	0x00002310


	//   ....[29]....
        /*01a8*/ 	.word	0x00002340


	//   ....[30]....
        /*01ac*/ 	.word	0x00004a10


	//   ....[31]....
        /*01b0*/ 	.word	0x00004a40


	//   ....[32]....
        /*01b4*/ 	.word	0x00004a50


	//   ....[33]....
        /*01b8*/ 	.word	0x00004b50


	//   ....[34]....
        /*01bc*/ 	.word	0x00004b80


	//   ....[35]....
        /*01c0*/ 	.word	0x00004bb0


	//   ....[36]....
        /*01c4*/ 	.word	0x00004cb0


	//   ....[37]....
        /*01c8*/ 	.word	0x00004ce0


	//   ....[38]....
        /*01cc*/ 	.word	0x00004d10


	//   ....[39]....
        /*01d0*/ 	.word	0x00004e10


	//   ....[40]....
        /*01d4*/ 	.word	0x00004e40


	//   ....[41]....
        /*01d8*/ 	.word	0x00004e70


	//   ....[42]....
        /*01dc*/ 	.word	0x00004f70


	//   ....[43]....
        /*01e0*/ 	.word	0x00004fb0


	//   ....[44]....
        /*01e4*/ 	.word	0x00004fe0


	//----- nvinfo : EIATTR_VRC_CTA_INIT_COUNT
	.align		4
.L_183:
        /*01e8*/ 	.byte	0x02, 0x4a
	.zero		1
	.zero		1


	//----- nvinfo : EIATTR_EXIT_INSTR_OFFSETS
	.align		4
        /*01ec*/ 	.byte	0x04, 0x1c
        /*01ee*/ 	.short	(.L_185 - .L_184)


	//   ....[0]....
.L_184:
        /*01f0*/ 	.word	0x00005aa0


	//   ....[1]....
        /*01f4*/ 	.word	0x00005b20


	//----- nvinfo : EIATTR_MAX_THREADS
	.align		4
.L_185:
        /*01f8*/ 	.byte	0x04, 0x05
        /*01fa*/ 	.short	(.L_187 - .L_186)
.L_186:
        /*01fc*/ 	.word	0x00000100
        /*0200*/ 	.word	0x00000001
        /*0204*/ 	.word	0x00000001


	//----- nvinfo : EIATTR_CRS_STACK_SIZE
	.align		4
.L_187:
        /*0208*/ 	.byte	0x04, 0x1e
        /*020a*/ 	.short	(.L_189 - .L_188)
.L_188:
        /*020c*/ 	.word	0x00000000


	//----- nvinfo : EIATTR_CBANK_PARAM_SIZE
	.align		4
.L_189:
        /*0210*/ 	.byte	0x03, 0x19
        /*0212*/ 	.short	0x0071


	//----- nvinfo : EIATTR_PARAM_CBANK
	.align		4
        /*0214*/ 	.byte	0x04, 0x0a
        /*0216*/ 	.short	(.L_191 - .L_190)
	.align		4
.L_190:
        /*0218*/ 	.word	index@(.nv.constant0._ZN6thrust24THRUST_300001_SM_1000_NS8cuda_cub4core6detail13_kernel_agentINS1_8__reduce11ReduceAgentINS0_12zip_iteratorIN4cuda3std3__45tupleIJNS0_10device_ptrIfEENS0_17counting_iteratorIlNS0_11use_defaultESF_SF_EEEEEEEPNSB_IJflEEESJ_lNS1_9__extrema9arg_min_fIflNSA_4lessIfEEEEEEJSI_SK_lN3cub18CUB_300001_SM_100013GridEvenShareIlEENSS_9GridQueueIyEESP_EEEvDpT0_)
        /*021c*/ 	.short	0x0380
        /*021e*/ 	.short	0x0071


	//----- nvinfo : EIATTR_SW_WAR
	.align		4
.L_191:
        /*0220*/ 	.byte	0x04, 0x36
        /*0222*/ 	.short	(.L_193 - .L_192)
.L_192:
        /*0224*/ 	.word	0x00000008
.L_193:


//--------------------- .nv.info._ZN6thrust24THRUST_300001_SM_1000_NS8cuda_cub4core6detail13_kernel_agentINS1_8__reduce11ReduceAgentINS0_12zip_iteratorIN4cuda3std3__45tupleIJNS0_10device_ptrIfEENS0_17counting_iteratorIlNS0_11use_defaultESF_SF_EEEEEEEPNSB_IJflEEESJ_lNS1_9__extrema9arg_min_fIflNSA_4lessIfEEEEEEJSI_SK_lSP_EEEvDpT0_ --------------------------
	.section	.nv.info._ZN6thrust24THRUST_300001_SM_1000_NS8cuda_cub4core6detail13_kernel_agentINS1_8__reduce11ReduceAgentINS0_12zip_iteratorIN4cuda3std3__45tupleIJNS0_10device_ptrIfEENS0_17counting_iteratorIlNS0_11use_defaultESF_SF_EEEEEEEPNSB_IJflEEESJ_lNS1_9__extrema9arg_min_fIflNSA_4lessIfEEEEEEJSI_SK_lSP_EEEvDpT0_,"",@"SHT_CUDA_INFO"
	.sectionflags	@""
	.align	4


	//----- nvinfo : EIATTR_CUDA_API_VERSION
	.align		4
        /*0000*/ 	.byte	0x04, 0x37
        /*0002*/ 	.short	(.L_195 - .L_194)
.L_194:
        /*0004*/ 	.word	0x00000082


	//----- nvinfo : EIATTR_KPARAM_INFO
	.align		4
.L_195:
        /*0008*/ 	.byte	0x04, 0x17
        /*000a*/ 	.short	(.L_197 - .L_196)
.L_196:
        /*000c*/ 	.word	0x00000000
        /*0010*/ 	.short	0x0003
        /*0012*/ 	.short	0x0020
        /*0014*/ 	.byte	0x00, 0xf0, 0x05, 0x00


	//----- nvinfo : EIATTR_KPARAM_INFO
	.align		4
.L_197:
        /*0018*/ 	.byte	0x04, 0x17
        /*001a*/ 	.short	(.L_199 - .L_198)
.L_198:
        /*001c*/ 	.word	0x00000000
        /*0020*/ 	.short	0x0002
        /*0022*/ 	.short	0x0018
        /*0024*/ 	.byte	0x00, 0xf0, 0x21, 0x00


	//----- nvinfo : EIATTR_KPARAM_INFO
	.align		4
.L_199:
        /*0028*/ 	.byte	0x04, 0x17
        /*002a*/ 	.short	(.L_201 - .L_200)
.L_200:
        /*002c*/ 	.word	0x00000000
        /*0030*/ 	.short	0x0001
        /*0032*/ 	.short	0x0010
        /*0034*/ 	.byte	0x00, 0xf5, 0x21, 0x00


	//----- nvinfo : EIATTR_KPARAM_INFO
	.align		4
.L_201:
        /*0038*/ 	.byte	0x04, 0x17
        /*003a*/ 	.short	(.L_203 - .L_202)
.L_202:
        /*003c*/ 	.word	0x00000000
        /*0040*/ 	.short	0x0000
        /*0042*/ 	.short	0x0000
        /*0044*/ 	.byte	0x00, 0xf0, 0x41, 0x00


	//----- nvinfo : EIATTR_SPARSE_MMA_MASK
	.align		4
.L_203:
        /*0048*/ 	.byte	0x03, 0x50
        /*004a*/ 	.short	0x0000


	//----- nvinfo : EIATTR_MAXREG_COUNT
	.align		4
        /*004c*/ 	.byte	0x03, 0x1b
        /*004e*/ 	.short	0x00ff


	//----- nvinfo : EIATTR_NUM_BARRIERS
	.align		4
        /*0050*/ 	.byte	0x02, 0x4c
        /*0052*/ 	.byte	0x01
	.zero		1


	//----- nvinfo : EIATTR_MERCURY_ISA_VERSION
	.align		4
        /*0054*/ 	.byte	0x03, 0x5f
        /*0056*/ 	.short	0x0101


	//----- nvinfo : EIATTR_COOP_GROUP_MASK_REGIDS
	.align		4
        /*0058*/ 	.byte	0x04, 0x29
        /*005a*/ 	.short	(.L_205 - .L_204)


	//   ....[0]....
.L_204:
        /*005c*/ 	.word	0xffffffff


	//   ....[1]....
        /*0060*/ 	.word	0xffffffff


	//   ....[2]....
        /*0064*/ 	.word	0xffffffff


	//   ....[3]....
        /*0068*/ 	.word	0xffffffff


	//   ....[4]....
        /*006c*/ 	.word	0xffffffff


	//   ....[5]....
        /*0070*/ 	.word	0xffffffff


	//   ....[6]....
        /*0074*/ 	.word	0xffffffff


	//   ....[7]....
        /*0078*/ 	.word	0xffffffff


	//   ....[8]....
        /*007c*/ 	.word	0xffffffff


	//   ....[9]....
        /*0080*/ 	.word	0xffffffff


	//   ....[10]....
        /*0084*/ 	.word	0xffffffff


	//   ....[11]....
        /*0088*/ 	.word	0xffffffff


	//   ....[12]....
        /*008c*/ 	.word	0xffffffff


	//   ....[13]....
        /*0090*/ 	.word	0xffffffff


	//   ....[14]....
        /*0094*/ 	.word	0xffffffff


	//   ....[15]....
        /*0098*/ 	.word	0xffffffff


	//   ....[16]....
        /*009c*/ 	.word	0xffffffff


	//   ....[17]....
        /*00a0*/ 	.word	0xffffffff


	//   ....[18]....
        /*00a4*/ 	.word	0xffffffff


	//   ....[19]....
        /*00a8*/ 	.word	0xffffffff


	//   ....[20]....
        /*00ac*/ 	.word	0xffffffff


	//   ....[21]....
        /*00b0*/ 	.word	0xffffffff


	//   ....[22]....
        /*00b4*/ 	.word	0xffffffff


	//   ....[23]....
        /*00b8*/ 	.word	0xffffffff


	//   ....[24]....
        /*00bc*/ 	.word	0xffffffff


	//   ....[25]....
        /*00c0*/ 	.word	0xffffffff


	//   ....[26]....
        /*00c4*/ 	.word	0xffffffff


	//   ....[27]....
        /*00c8*/ 	.word	0xffffffff


	//   ....[28]....
        /*00cc*/ 	.word	0xffffffff


	//   ....[29]....
        /*00d0*/ 	.word	0xffffffff


	//   ....[30]....
        /*00d4*/ 	.word	0xffffffff


	//   ....[31]....
        /*00d8*/ 	.word	0xffffffff


	//   ....[32]....
        /*00dc*/ 	.word	0xffffffff


	//   ....[33]....
        /*00e0*/ 	.word	0xffffffff


	//   ....[34]....
        /*00e4*/ 	.word	0xffffffff


	//   ....[35]....
        /*00e8*/ 	.word	0xffffffff


	//   ....[36]....
        /*00ec*/ 	.word	0xffffffff


	//   ....[37]....
        /*00f0*/ 	.word	0xffffffff


	//   ....[38]....
        /*00f4*/ 	.word	0xffffffff


	//   ....[39]....
        /*00f8*/ 	.word	0xffffffff


	//   ....[40]....
        /*00fc*/ 	.word	0xffffffff


	//   ....[41]....
        /*0100*/ 	.word	0xffffffff


	//   ....[42]....
        /*0104*/ 	.word	0xffffffff


	//   ....[43]....
        /*0108*/ 	.word	0xffffffff


	//   ....[44]....
        /*010c*/ 	.word	0xffffffff


	//----- nvinfo : EIATTR_COOP_GROUP_INSTR_OFFSETS
	.align		4
.L_205:
        /*0110*/ 	.byte	0x04, 0x28
        /*0112*/ 	.short	(.L_207 - .L_206)


	//   ....[0]....
.L_206:
        /*0114*/ 	.word	0x00000b30


	//   ....[1]....
        /*0118*/ 	.word	0x00000b60


	//   ....[2]....
        /*011c*/ 	.word	0x00000b70


	//   ....[3]....
        /*0120*/ 	.word	0x00000c70


	//   ....[4]....
        /*0124*/ 	.word	0x00000ca0


	//   ....[5]....
        /*0128*/ 	.word	0x00000cd0


	//   ....[6]....
        /*012c*/ 	.word	0x00000dd0


	//   ....[7]....
        /*0130*/ 	.word	0x00000e00


	//   ....[8]....
        /*0134*/ 	.word	0x00000e30


	//   ....[9]....
        /*0138*/ 	.word	0x00000f30


	//   ....[10]....
        /*013c*/ 	.word	0x00000f60


	//   ....[11]....
        /*0140*/ 	.word	0x00000f90


	//   ....[12]....
        /*0144*/ 	.word	0x00001090


	//   ....[13]....
        /*0148*/ 	.word	0x000010d0


	//   ....[14]....
        /*014c*/ 	.word	0x00001100


	//   ....[15]....
        /*0150*/ 	.word	0x00001ca0


	//   ....[16]....
        /*0154*/ 	.word	0x00001cb0


	//   ....[17]....
        /*0158*/ 	.word	0x00001cc0


	//   ....[18]....
        /*015c*/ 	.word	0x00001dc0


	//   ....[19]....
        /*0160*/ 	.word	0x00001e00


	//   ....[20]....
        /*0164*/ 	.word	0x00001e20


	//   ....[21]....
        /*0168*/ 	.word	0x00001f30


	//   ....[22]....
        /*016c*/ 	.word	0x00001f70


	//   ....[23]....
        /*0170*/ 	.word	0x00001f90


	//   ....[24]....
        /*0174*/ 	.word	0x000020a0


	//   ....[25]....
        /*0178*/ 	.word	0x000020e0


	//   ....[26]....
        /*017c*/ 	.word	0x00002110


	//   ....[27]....
        /*0180*/ 	.word	0x00002210


	//   ....[28]....
        /*0184*/ 	.word	0x00002250


	//   ....[29]....
        /*0188*/ 	.word	0x00002280


	//   ....[30]....
        /*018c*/ 	.word	0x00004540


	//   ....[31]....
        /*0190*/ 	.word	0x00004570


	//   ....[32]....
        /*0194*/ 	.word	0x00004580


	//   ....[33]....
        /*0198*/ 	.word	0x00004680


	//   ....[34]....
        /*019c*/ 	.word	0x000046b0


	//   ....[35]....
        /*01a0*/ 	.word	0x000046e0


	//   ....[36]....
        /*01a4*/ 	.word	0x000047e0


	//   ....[37]....
        /*01a8*/ 	.word	0x00004810


	//   ....[38]....
        /*01ac*/ 	.word	0x00004840


	//   ....[39]....
        /*01b0*/ 	.word	0x00004940


	//   ....[40]....
        /*01b4*/ 	.word	0x00004970


	//   ....[41]....
        /*01b8*/ 	.word	0x000049a0


	//   ....[42]....
        /*01bc*/ 	.word	0x00004aa0


	//   ....[43]....
        /*01c0*/ 	.word	0x00004ae0


	//   ....[44]....
        /*01c4*/ 	.word	0x00004b10


	//----- nvinfo : EIATTR_VRC_CTA_INIT_COUNT
	.align		4
.L_207:
        /*01c8*/ 	.byte	0x02, 0x4a
	.zero		1
	.zero		1


	//----- nvinfo : EIATTR_EXIT_INSTR_OFFSETS
	.align		4
        /*01cc*/ 	.byte	0x04, 0x1c
        /*01ce*/ 	.short	(.L_209 - .L_208)


	//   ....[0]....
.L_208:
        /*01d0*/ 	.word	0x00000040


	//   ....[1]....
        /*01d4*/ 	.word	0x000055f0


	//   ....[2]....
        /*01d8*/ 	.word	0x00005650


	//----- nvinfo : EIATTR_MAX_THREADS
	.align		4
.L_209:
        /*01dc*/ 	.byte	0x04, 0x05
        /*01de*/ 	.short	(.L_211 - .L_210)
.L_210:
        /*01e0*/ 	.word	0x00000100
        /*01e4*/ 	.word	0x00000001
        /*01e8*/ 	.word	0x00000001


	//----- nvinfo : EIATTR_CRS_STACK_SIZE
	.align		4
.L_211:
        /*01ec*/ 	.byte	0x04, 0x1e
        /*01ee*/ 	.short	(.L_213 - .L_212)
.L_212:
        /*01f0*/ 	.word	0x00000000


	//----- nvinfo : EIATTR_CBANK_PARAM_SIZE
	.align		4
.L_213:
        /*01f4*/ 	.byte	0x03, 0x19
        /*01f6*/ 	.short	0x0021


	//----- nvinfo : EIATTR_PARAM_CBANK
	.align		4
        /*01f8*/ 	.byte	0x04, 0x0a
        /*01fa*/ 	.short	(.L_215 - .L_214)
	.align		4
.L_214:
        /*01fc*/ 	.word	index@(.nv.constant0._ZN6thrust24THRUST_300001_SM_1000_NS8cuda_cub4core6detail13_kernel_agentINS1_8__reduce11ReduceAgentINS0_12zip_iteratorIN4cuda3std3__45tupleIJNS0_10device_ptrIfEENS0_17counting_iteratorIlNS0_11use_defaultESF_SF_EEEEEEEPNSB_IJflEEESJ_lNS1_9__extrema9arg_min_fIflNSA_4lessIfEEEEEEJSI_SK_lSP_EEEvDpT0_)
        /*0200*/ 	.short	0x0380
        /*0202*/ 	.short	0x0021


	//----- nvinfo : EIATTR_SW_WAR
	.align		4
.L_215:
        /*0204*/ 	.byte	0x04, 0x36
        /*0206*/ 	.short	(.L_217 - .L_216)
.L_216:
        /*0208*/ 	.word	0x00000008
.L_217:


//--------------------- .nv.info._ZN6thrust24THRUST_300001_SM_1000_NS8cuda_cub4core6detail13_kernel_agentINS1_8__reduce11ReduceAgentIPN4cuda3std3__45tupleIJflEEESC_SB_iNS1_9__extrema9arg_min_fIflNS9_4lessIfEEEEEEJSC_SC_iSH_EEEvDpT0_ --------------------------
	.section	.nv.info._ZN6thrust24THRUST_300001_SM_1000_NS8cuda_cub4core6detail13_kernel_agentINS1_8__reduce11ReduceAgentIPN4cuda3std3__45tupleIJflEEESC_SB_iNS1_9__extrema9arg_min_fIflNS9_4lessIfEEEEEEJSC_SC_iSH_EEEvDpT0_,"",@"SHT_CUDA_INFO"
	.sectionflags	@""
	.align	4


	//----- nvinfo : EIATTR_CUDA_API_VERSION
	.align		4
        /*0000*/ 	.byte	0x04, 0x37
        /*0002*/ 	.short	(.L_219 - .L_218)
.L_218:
        /*0004*/ 	.word	0x00000082


	//----- nvinfo : EIATTR_KPARAM_INFO
	.align		4
.L_219:
        /*0008*/ 	.byte	0x04, 0x17
        /*000a*/ 	.short	(.L_221 - .L_220)
.L_220:
        /*000c*/ 	.word	0x00000000
        /*0010*/ 	.short	0x0003
        /*0012*/ 	.short	0x0014
        /*0014*/ 	.byte	0x00, 0xf0, 0x05, 0x00


	//----- nvinfo : EIATTR_KPARAM_INFO
	.align		4
.L_221:
        /*0018*/ 	.byte	0x04, 0x17
        /*001a*/ 	.short	(.L_223 - .L_222)
.L_222:
        /*001c*/ 	.word	0x00000000
        /*0020*/ 	.short	0x0002
        /*0022*/ 	.short	0x0010
        /*0024*/ 	.byte	0x00, 0xf0, 0x11, 0x00


	//----- nvinfo : EIATTR_KPARAM_INFO
	.align		4
.L_223:
        /*0028*/ 	.byte	0x04, 0x17
        /*002a*/ 	.short	(.L_225 - .L_224)
.L_224:
        /*002c*/ 	.word	0x00000000
        /*0030*/ 	.short	0x0001
        /*0032*/ 	.short	0x0008
        /*0034*/ 	.byte	0x00, 0xf5, 0x21, 0x00


	//----- nvinfo : EIATTR_KPARAM_INFO
	.align		4
.L_225:
        /*0038*/ 	.byte	0x04, 0x17
        /*003a*/ 	.short	(.L_227 - .L_226)
.L_226:
        /*003c*/ 	.word	0x00000000
        /*0040*/ 	.short	0x0000
        /*0042*/ 	.short	0x0000
        /*0044*/ 	.byte	0x00, 0xf5, 0x21, 0x00


	//----- nvinfo : EIATTR_SPARSE_MMA_MASK
	.align		4
.L_227:
        /*0048*/ 	.byte	0x03, 0x50
        /*004a*/ 	.short	0x0000


	//----- nvinfo : EIATTR_MAXREG_COUNT
	.align		4
        /*004c*/ 	.byte	0x03, 0x1b
        /*004e*/ 	.short	0x00ff


	//----- nvinfo : EIATTR_NUM_BARRIERS
	.align		4
        /*0050*/ 	.byte	0x02, 0x4c
        /*0052*/ 	.byte	0x01
	.zero		1


	//----- nvinfo : EIATTR_MERCURY_ISA_VERSION
	.align		4
        /*0054*/ 	.byte	0x03, 0x5f
        /*0056*/ 	.short	0x0101


	//----- nvinfo : EIATTR_COOP_GROUP_MASK_REGIDS
	.align		4
        /*0058*/ 	.byte	0x04, 0x29
        /*005a*/ 	.short	(.L_229 - .L_228)


	//   ....[0]....
.L_228:
        /*005c*/ 	.word	0xffffffff


	//   ....[1]....
        /*0060*/ 	.word	0xffffffff


	//   ....[2]....
        /*0064*/ 	.word	0xffffffff


	//   ....[3]....
        /*0068*/ 	.word	0xffffffff


	//   ....[4]....
        /*006c*/ 	.word	0xffffffff


	//   ....[5]....
        /*0070*/ 	.word	0xffffffff


	//   ....[6]....
        /*0074*/ 	.word	0xffffffff


	//   ....[7]....
        /*0078*/ 	.word	0xffffffff


	//   ....[8]....
        /*007c*/ 	.word	0xffffffff


	//   ....[9]....
        /*0080*/ 	.word	0xffffffff


	//   ....[10]....
        /*0084*/ 	.word	0xffffffff


	//   ....[11]....
        /*0088*/ 	.word	0xffffffff


	//   ....[12]....
        /*008c*/ 	.word	0xffffffff


	//   ....[13]....
        /*0090*/ 	.word	0xffffffff


	//   ....[14]....
        /*0094*/ 	.word	0xffffffff


	//   ....[15]....
        /*0098*/ 	.word	0xffffffff


	//   ....[16]....
        /*009c*/ 	.word	0xffffffff


	//   ....[17]....
        /*00a0*/ 	.word	0xffffffff


	//   ....[18]....
        /*00a4*/ 	.word	0xffffffff


	//   ....[19]....
        /*00a8*/ 	.word	0xffffffff


	//   ....[20]....
        /*00ac*/ 	.word	0xffffffff


	//   ....[21]....
        /*00b0*/ 	.word	0xffffffff


	//   ....[22]....
        /*00b4*/ 	.word	0xffffffff


	//   ....[23]....
        /*00b8*/ 	.word	0xffffffff


	//   ....[24]....
        /*00bc*/ 	.word	0xffffffff


	//   ....[25]....
        /*00c0*/ 	.word	0xffffffff


	//   ....[26]....
        /*00c4*/ 	.word	0xffffffff


	//   ....[27]....
        /*00c8*/ 	.word	0xffffffff


	//   ....[28]....
        /*00cc*/ 	.word	0xffffffff


	//   ....[29]....
        /*00d0*/ 	.word	0xffffffff


	//   ....[30]....
        /*00d4*/ 	.word	0xffffffff


	//   ....[31]....
        /*00d8*/ 	.word	0xffffffff


	//   ....[32]....
        /*00dc*/ 	.word	0xffffffff


	//   ....[33]....
        /*00e0*/ 	.word	0xffffffff


	//   ....[34]....
        /*00e4*/ 	.word	0xffffffff


	//   ....[35]....
        /*00e8*/ 	.word	0xffffffff


	//   ....[36]....
        /*00ec*/ 	.word	0xffffffff


	//   ....[37]....
        /*00f0*/ 	.word	0xffffffff


	//   ....[38]....
        /*00f4*/ 	.word	0xffffffff


	//   ....[39]....
        /*00f8*/ 	.word	0xffffffff


	//   ....[40]....
        /*00fc*/ 	.word	0xffffffff


	//   ....[41]....
        /*0100*/ 	.word	0xffffffff


	//   ....[42]....
        /*0104*/ 	.word	0xffffffff


	//   ....[43]....
        /*0108*/ 	.word	0xffffffff


	//   ....[44]....
        /*010c*/ 	.word	0xffffffff


	//----- nvinfo : EIATTR_COOP_GROUP_INSTR_OFFSETS
	.align		4
.L_229:
        /*0110*/ 	.byte	0x04, 0x28
        /*0112*/ 	.short	(.L_231 - .L_230)


	//   ....[0]....
.L_230:
        /*0114*/ 	.word	0x00000a00


	//   ....[1]....
        /*0118*/ 	.word	0x00000a30


	//   ....[2]....
        /*011c*/ 	.word	0x00000a40


	//   ....[3]....
        /*0120*/ 	.word	0x00000b40


	//   ....[4]....
        /*0124*/ 	.word	0x00000b70


	//   ....[5]....
        /*0128*/ 	.word	0x00000ba0


	//   ....[6]....
        /*012c*/ 	.word	0x00000ca0


	//   ....[7]....
        /*0130*/ 	.word	0x00000cd0


	//   ....[8]....
        /*0134*/ 	.word	0x00000d00


	//   ....[9]....
        /*0138*/ 	.word	0x00000e00


	//   ....[10]....
        /*013c*/ 	.word	0x00000e30


	//   ....[11]....
        /*0140*/ 	.word	0x00000e60


	//   ....[12]....
        /*0144*/ 	.word	0x00000f60


	//   ....[13]....
        /*0148*/ 	.word	0x00000fa0


	//   ....[14]....
        /*014c*/ 	.word	0x00000fd0


	//   ....[15]....
        /*0150*/ 	.word	0x00001b70


	//   ....[16]....
        /*0154*/ 	.word	0x00001b80


	//   ....[17]....
        /*0158*/ 	.word	0x00001b90


	//   ....[18]....
        /*015c*/ 	.word	0x00001c90


	//   ....[19]....
        /*0160*/ 	.word	0x00001cd0


	//   ....[20]....
        /*0164*/ 	.word	0x00001cf0


	//   ....[21]....
        /*0168*/ 	.word	0x00001e00


	//   ....[22]....
        /*016c*/ 	.word	0x00001e40


	//   ....[23]....
        /*0170*/ 	.word	0x00001e60


	//   ....[24]....
        /*0174*/ 	.word	0x00001f70


	//   ....[25]....
        /*0178*/ 	.word	0x00001fb0


	//   ....[26]....
        /*017c*/ 	.word	0x00001fe0


	//   ....[27]....
        /*0180*/ 	.word	0x000020e0


	//   ....[28]....
        /*0184*/ 	.word	0x00002120


	//   ....[29]....
        /*0188*/ 	.word	0x00002150


	//   ....[30]....
        /*018c*/ 	.word	0x00004530


	//   ....[31]....
        /*0190*/ 	.word	0x00004560


	//   ....[32]....
        /*0194*/ 	.word	0x00004570


	//   ....[33]....
        /*0198*/ 	.word	0x00004670


	//   ....[34]....
        /*019c*/ 	.word	0x000046a0


	//   ....[35]....
        /*01a0*/ 	.word	0x000046d0


	//   ....[36]....
        /*01a4*/ 	.word	0x000047d0


	//   ....[37]....
        /*01a8*/ 	.word	0x00004800


	//   ....[38]....
        /*01ac*/ 	.word	0x00004830


	//   ....[39]....
        /*01b0*/ 	.word	0x00004930


	//   ....[40]....
        /*01b4*/ 	.word	0x00004960


	//   ....[41]....
        /*01b8*/ 	.word	0x00004990


	//   ....[42]....
        /*01bc*/ 	.word	0x00004a90


	//   ....[43]....
        /*01c0*/ 	.word	0x00004ad0


	//   ....[44]....
        /*01c4*/ 	.word	0x00004b00


	//----- nvinfo : EIATTR_VRC_CTA_INIT_COUNT
	.align		4
.L_231:
        /*01c8*/ 	.byte	0x02, 0x4a
	.zero		1
	.zero		1


	//----- nvinfo : EIATTR_EXIT_INSTR_OFFSETS
	.align		4
        /*01cc*/ 	.byte	0x04, 0x1c
        /*01ce*/ 	.short	(.L_233 - .L_232)


	//   ....[0]....
.L_232:
        /*01d0*/ 	.word	0x00000030


	//   ....[1]....
        /*01d4*/ 	.word	0x000055e0


	//   ....[2]....
        /*01d8*/ 	.word	0x00005640


	//----- nvinfo : EIATTR_MAX_THREADS
	.align		4
.L_233:
        /*01dc*/ 	.byte	0x04, 0x05
        /*01de*/ 	.short	(.L_235 - .L_234)
.L_234:
        /*01e0*/ 	.word	0x00000100
        /*01e4*/ 	.word	0x00000001
        /*01e8*/ 	.word	0x00000001


	//----- nvinfo : EIATTR_CRS_STACK_SIZE
	.align		4
.L_235:
        /*01ec*/ 	.byte	0x04, 0x1e
        /*01ee*/ 	.short	(.L_237 - .L_236)
.L_236:
        /*01f0*/ 	.word	0x00000000


	//----- nvinfo : EIATTR_CBANK_PARAM_SIZE
	.align		4
.L_237:
        /*01f4*/ 	.byte	0x03, 0x19
        /*01f6*/ 	.short	0x0015


	//----- nvinfo : EIATTR_PARAM_CBANK
	.align		4
        /*01f8*/ 	.byte	0x04, 0x0a
        /*01fa*/ 	.short	(.L_239 - .L_238)
	.align		4
.L_238:
        /*01fc*/ 	.word	index@(.nv.constant0._ZN6thrust24THRUST_300001_SM_1000_NS8cuda_cub4core6detail13_kernel_agentINS1_8__reduce11ReduceAgentIPN4cuda3std3__45tupleIJflEEESC_SB_iNS1_9__extrema9arg_min_fIflNS9_4lessIfEEEEEEJSC_SC_iSH_EEEvDpT0_)
        /*0200*/ 	.short	0x0380
        /*0202*/ 	.short	0x0015


	//----- nvinfo : EIATTR_SW_WAR
	.align		4
.L_239:
        /*0204*/ 	.byte	0x04, 0x36
        /*0206*/ 	.short	(.L_241 - .L_240)
.L_240:
        /*0208*/ 	.word	0x00000008
.L_241:


//--------------------- .nv.info._ZN6thrust24THRUST_300001_SM_1000_NS8cuda_cub4core6detail13_kernel_agentINS1_8__reduce10DrainAgentIiEEJN3cub18CUB_300001_SM_10009GridQueueIjEEiEEEvDpT0_ --------------------------
	.section	.nv.info._ZN6thrust24THRUST_300001_SM_1000_NS8cuda_cub4core6detail13_kernel_agentINS1_8__reduce10DrainAgentIiEEJN3cub18CUB_300001_SM_10009GridQueueIjEEiEEEvDpT0_,"",@"SHT_CUDA_INFO"
	.sectionflags	@""
	.align	4


	//----- nvinfo : EIATTR_CUDA_API_VERSION
	.align		4
        /*0000*/ 	.byte	0x04, 0x37
        /*0002*/ 	.short	(.L_243 - .L_242)
.L_242:
        /*0004*/ 	.word	0x00000082


	//----- nvinfo : EIATTR_KPARAM_INFO
	.align		4
.L_243:
        /*0008*/ 	.byte	0x04, 0x17
        /*000a*/ 	.short	(.L_245 - .L_244)
.L_244:
        /*000c*/ 	.word	0x00000000
        /*0010*/ 	.short	0x0001
        /*0012*/ 	.short	0x0008
        /*0014*/ 	.byte	0x00, 0xf0, 0x11, 0x00


	//----- nvinfo : EIATTR_KPARAM_INFO
	.align		4
.L_245:
        /*0018*/ 	.byte	0x04, 0x17
        /*001a*/ 	.short	(.L_247 - .L_246)
.L_246:
        /*001c*/ 	.word	0x00000000
        /*0020*/ 	.short	0x0000
        /*0022*/ 	.short	0x0000
        /*0024*/ 	.byte	0x00, 0xf0, 0x21, 0x00


	//----- nvinfo : EIATTR_SPARSE_MMA_MASK
	.align		4
.L_247:
        /*0028*/ 	.byte	0x03, 0x50
        /*002a*/ 	.short	0x0000


	//----- nvinfo : EIATTR_MAXREG_COUNT
	.align		4
        /*002c*/ 	.byte	0x03, 0x1b
        /*002e*/ 	.short	0x00ff


	//----- nvinfo : EIATTR_MERCURY_ISA_VERSION
	.align		4
        /*0030*/ 	.byte	0x03, 0x5f
        /*0032*/ 	.short	0x0101


	//----- nvinfo : EIATTR_VRC_CTA_INIT_COUNT
	.align		4
        /*0034*/ 	.byte	0x02, 0x4a
	.zero		1
	.zero		1


	//----- nvinfo : EIATTR_EXIT_INSTR_OFFSETS
	.align		4
        /*0038*/ 	.byte	0x04, 0x1c
        /*003a*/ 	.short	(.L_249 - .L_248)


	//   ....[0]....
.L_248:
        /*003c*/ 	.word	0x00000060


	//----- nvinfo : EIATTR_MAX_THREADS
	.align		4
.L_249:
        /*0040*/ 	.byte	0x04, 0x05
        /*0042*/ 	.short	(.L_251 - .L_250)
.L_250:
        /*0044*/ 	.word	0x00000001
        /*0048*/ 	.word	0x00000001
        /*004c*/ 	.word	0x00000001


	//----- nvinfo : EIATTR_CBANK_PARAM_SIZE
	.align		4
.L_251:
        /*0050*/ 	.byte	0x03, 0x19
        /*0052*/ 	.short	0x000c


	//----- nvinfo : EIATTR_PARAM_CBANK
	.align		4
        /*0054*/ 	.byte	0x04, 0x0a
        /*0056*/ 	.short	(.L_253 - .L_252)
	.align		4
.L_252:
        /*0058*/ 	.word	index@(.nv.constant0._ZN6thrust24THRUST_300001_SM_1000_NS8cuda_cub4core6detail13_kernel_agentINS1_8__reduce10DrainAgentIiEEJN3cub18CUB_300001_SM_10009GridQueueIjEEiEEEvDpT0_)
        /*005c*/ 	.short	0x0380
        /*005e*/ 	.short	0x000c


	//----- nvinfo : EIATTR_SW_WAR
	.align		4
.L_253:
        /*0060*/ 	.byte	0x04, 0x36
        /*0062*/ 	.short	(.L_255 - .L_254)
.L_254:
        /*0064*/ 	.word	0x00000008
.L_255:


//--------------------- .nv.info._ZN6thrust24THRUST_300001_SM_1000_NS8cuda_cub4core6detail13_kernel_agentINS1_8__reduce11ReduceAgentINS0_12zip_iteratorIN4cuda3std3__45tupleIJNS0_10device_ptrIfEENS0_17counting_iteratorIlNS0_11use_defaultESF_SF_EEEEEEEPNSB_IJflEEESJ_iNS1_9__extrema9arg_min_fIflNSA_4lessIfEEEEEEJSI_SK_iN3cub18CUB_300001_SM_100013GridEvenShareIiEENSS_9GridQueueIjEESP_EEEvDpT0_ --------------------------
	.section	.nv.info._ZN6thrust24THRUST_300001_SM_1000_NS8cuda_cub4core6detail13_kernel_agentINS1_8__reduce11ReduceAgentINS0_12zip_iteratorIN4cuda3std3__45tupleIJNS0_10device_ptrIfEENS0_17counting_iteratorIlNS0_11use_defaultESF_SF_EEEEEEEPNSB_IJflEEESJ_iNS1_9__extrema9arg_min_fIflNSA_4lessIfEEEEEEJSI_SK_iN3cub18CUB_300001_SM_100013GridEvenShareIiEENSS_9GridQueueIjEESP_EEEvDpT0_,"",@"SHT_CUDA_INFO"
	.sectionflags	@""
	.align	4


	//----- nvinfo : EIATTR_CUDA_API_VERSION
	.align		4
        /*0000*/ 	.byte	0x04, 0x37
        /*0002*/ 	.short	(.L_257 - .L_256)
.L_256:
        /*0004*/ 	.word	0x00000082


	//----- nvinfo : EIATTR_KPARAM_INFO
	.align		4
.L_257:
        /*0008*/ 	.byte	0x04, 0x17
        /*000a*/ 	.short	(.L_259 - .L_258)
.L_258:
        /*000c*/ 	.word	0x00000000
        /*0010*/ 	.short	0x0005
        /*0012*/ 	.short	0x0050
        /*0014*/ 	.byte	0x00, 0xf0, 0x05, 0x00


	//----- nvinfo : EIATTR_KPARAM_INFO
	.align		4
.L_259:
        /*0018*/ 	.byte	0x04, 0x17
        /*001a*/ 	.short	(.L_261 - .L_260)
.L_260:
        /*001c*/ 	.word	0x00000000
        /*0020*/ 	.short	0x0004
        /*0022*/ 	.short	0x0048
        /*0024*/ 	.byte	0x00, 0xf0, 0x21, 0x00


	//----- nvinfo : EIATTR_KPARAM_INFO
	.align		4
.L_261:
        /*0028*/ 	.byte	0x04, 0x17
        /*002a*/ 	.short	(.L_263 - .L_262)
.L_262:
        /*002c*/ 	.word	0x00000000
        /*0030*/ 	.short	0x0003
        /*0032*/ 	.short	0x001c
        /*0034*/ 	.byte	0x00, 0xf0, 0xa1, 0x00


	//----- nvinfo : EIATTR_KPARAM_INFO
	.align		4
.L_263:
        /*0038*/ 	.byte	0x04, 0x17
        /*003a*/ 	.short	(.L_265 - .L_264)
.L_264:
        /*003c*/ 	.word	0x00000000
        /*0040*/ 	.short	0x0002
        /*0042*/ 	.short	0x0018
        /*0044*/ 	.byte	0x00, 0xf0, 0x11, 0x00


	//----- nvinfo : EIATTR_KPARAM_INFO
	.align		4
.L_265:
        /*0048*/ 	.byte	0x04, 0x17
        /*004a*/ 	.short	(.L_267 - .L_266)
.L_266:
        /*004c*/ 	.word	0x00000000
        /*0050*/ 	.short	0x0001
        /*0052*/ 	.short	0x0010
        /*0054*/ 	.byte	0x00, 0xf5, 0x21, 0x00


	//----- nvinfo : EIATTR_KPARAM_INFO
	.align		4
.L_267:
        /*0058*/ 	.byte	0x04, 0x17
        /*005a*/ 	.short	(.L_269 - .L_268)
.L_268:
        /*005c*/ 	.word	0x00000000
        /*0060*/ 	.short	0x0000
        /*0062*/ 	.short	0x0000
        /*0064*/ 	.byte	0x00, 0xf0, 0x41, 0x00


	//----- nvinfo : EIATTR_SPARSE_MMA_MASK
	.align		4
.L_269:
        /*0068*/ 	.byte	0x03, 0x50
        /*006a*/ 	.short	0x0000


	//----- nvinfo : EIATTR_MAXREG_COUNT
	.align		4
        /*006c*/ 	.byte	0x03, 0x1b
        /*006e*/ 	.short	0x00ff


	//----- nvinfo : EIATTR_NUM_BARRIERS
	.align		4
        /*0070*/ 	.byte	0x02, 0x4c
        /*0072*/ 	.byte	0x01
	.zero		1


	//----- nvinfo : EIATTR_MERCURY_ISA_VERSION
	.align		4
        /*0074*/ 	.byte	0x03, 0x5f
        /*0076*/ 	.short	0x0101


	//----- nvinfo : EIATTR_COOP_GROUP_MASK_REGIDS
	.align		4
        /*0078*/ 	.byte	0x04, 0x29
        /*007a*/ 	.short	(.L_271 - .L_270)


	//   ....[0]....
.L_270:
        /*007c*/ 	.word	0xffffffff


	//   ....[1]....
        /*0080*/ 	.word	0xffffffff


	//   ....[2]....
        /*0084*/ 	.word	0xffffffff


	//   ....[3]....
        /*0088*/ 	.word	0xffffffff


	//   ....[4]....
        /*008c*/ 	.word	0xffffffff


	//   ....[5]....
        /*0090*/ 	.word	0xffffffff


	//   ....[6]....
        /*0094*/ 	.word	0xffffffff


	//   ....[7]....
        /*0098*/ 	.word	0xffffffff


	//   ....[8]....
        /*009c*/ 	.word	0xffffffff


	//   ....[9]....
        /*00a0*/ 	.word	0xffffffff


	//   ....[10]....
        /*00a4*/ 	.word	0xffffffff


	//   ....[11]....
        /*00a8*/ 	.word	0xffffffff


	//   ....[12]....
        /*00ac*/ 	.word	0xffffffff


	//   ....[13]....
        /*00b0*/ 	.word	0xffffffff


	//   ....[14]....
        /*00b4*/ 	.word	0xffffffff


	//   ....[15]....
        /*00b8*/ 	.word	0xffffffff


	//   ....[16]....
        /*00bc*/ 	.word	0xffffffff


	//   ....[17]....
        /*00c0*/ 	.word	0xffffffff


	//   ....[18]....
        /*00c4*/ 	.word	0xffffffff


	//   ....[19]....
        /*00c8*/ 	.word	0xffffffff


	//   ....[20]....
        /*00cc*/ 	.word	0xffffffff


	//   ....[21]....
        /*00d0*/ 	.word	0xffffffff


	//   ....[22]....
        /*00d4*/ 	.word	0xffffffff


	//   ....[23]....
        /*00d8*/ 	.word	0xffffffff


	//   ....[24]....
        /*00dc*/ 	.word	0xffffffff


	//   ....[25]....
        /*00e0*/ 	.word	0xffffffff


	//   ....[26]....
        /*00e4*/ 	.word	0xffffffff


	//   ....[27]....
        /*00e8*/ 	.word	0xffffffff


	//   ....[28]....
        /*00ec*/ 	.word	0xffffffff


	//   ....[29]....
        /*00f0*/ 	.word	0xffffffff


	//   ....[30]....
        /*00f4*/ 	.word	0xffffffff


	//   ....[31]....
        /*00f8*/ 	.word	0xffffffff


	//   ....[32]....
        /*00fc*/ 	.word	0xffffffff


	//   ....[33]....
        /*0100*/ 	.word	0xffffffff


	//   ....[34]....
        /*0104*/ 	.word	0xffffffff


	//   ....[35]....
        /*0108*/ 	.word	0xffffffff


	//   ....[36]....
        /*010c*/ 	.word	0xffffffff


	//   ....[37]....
        /*0110*/ 	.word	0xffffffff


	//   ....[38]....
        /*0114*/ 	.word	0xffffffff


	//   ....[39]....
        /*0118*/ 	.word	0xffffffff


	//   ....[40]....
        /*011c*/ 	.word	0xffffffff


	//   ....[41]....
        /*0120*/ 	.word	0xffffffff


	//   ....[42]....
        /*0124*/ 	.word	0xffffffff


	//   ....[43]....
        /*0128*/ 	.word	0xffffffff


	//   ....[44]....
        /*012c*/ 	.word	0xffffffff


	//----- nvinfo : EIATTR_COOP_GROUP_INSTR_OFFSETS
	.align		4
.L_271:
        /*0130*/ 	.byte	0x04, 0x28
        /*0132*/ 	.short	(.L_273 - .L_272)


	//   ....[0]....
.L_272:
        /*0134*/ 	.word	0x00000b40


	//   ....[1]....
        /*0138*/ 	.word	0x00000b70


	//   ....[2]....
        /*013c*/ 	.word	0x00000b80


	//   ....[3]....
        /*0140*/ 	.word	0x00000c80


	//   ....[4]....
        /*0144*/ 	.word	0x00000cb0


	//   ....[5]....
        /*0148*/ 	.word	0x00000ce0


	//   ....[6]....
        /*014c*/ 	.word	0x00000de0


	//   ....[7]....
        /*0150*/ 	.word	0x00000e10


	//   ....[8]....
        /*0154*/ 	.word	0x00000e40


	//   ....[9]....
        /*0158*/ 	.word	0x00000f40


	//   ....[10]....
        /*015c*/ 	.word	0x00000f70


	//   ....[11]....
        /*0160*/ 	.word	0x00000fa0


	//   ....[12]....
        /*0164*/ 	.word	0x000010a0


	//   ....[13]....
        /*0168*/ 	.word	0x000010e0


	//   ....[14]....
        /*016c*/ 	.word	0x00001110


	//   ....[15]....
        /*0170*/ 	.word	0x00001cb0


	//   ....[16]....
        /*0174*/ 	.word	0x00001cc0


	//   ....[17]....
        /*0178*/ 	.word	0x00001cd0


	//   ....[18]....
        /*017c*/ 	.word	0x00001dd0


	//   ....[19]....
        /*0180*/ 	.word	0x00001e10


	//   ....[20]....
        /*0184*/ 	.word	0x00001e30


	//   ....[21]....
        /*0188*/ 	.word	0x00001f40


	//   ....[22]....
        /*018c*/ 	.word	0x00001f80


	//   ....[23]....
        /*0190*/ 	.word	0x00001fa0


	//   ....[24]....
        /*0194*/ 	.word	0x000020b0


	//   ....[25]....
        /*0198*/ 	.word	0x000020f0


	//   ....[26]....
        /*019c*/ 	.word	0x00002110


	//   ....[27]....
        /*01a0*/ 	.word	0x00002220


	//   ....[28]....
        /*01a4*/ 	.word	0x00002260


	//   ....[29]....
        /*01a8*/ 	.word	0x00002290


	//   ....[30]....
        /*01ac*/ 	.word	0x00004810


	//   ....[31]....
        /*01b0*/ 	.word	0x00004840


	//   ....[32]....
        /*01b4*/ 	.word	0x00004850


	//   ....[33]....
        /*01b8*/ 	.word	0x00004950


	//   ....[34]....
        /*01bc*/ 	.word	0x00004980


	//   ....[35]....
        /*01c0*/ 	.word	0x000049b0


	//   ....[36]....
        /*01c4*/ 	.word	0x00004ab0


	//   ....[37]....
        /*01c8*/ 	.word	0x00004ae0


	//   ....[38]....
        /*01cc*/ 	.word	0x00004b10


	//   ....[39]....
        /*01d0*/ 	.word	0x00004c10


	//   ....[40]....
        /*01d4*/ 	.word	0x00004c40


	//   ....[41]....
        /*01d8*/ 	.word	0x00004c70


	//   ....[42]....
        /*01dc*/ 	.word	0x00004d70


	//   ....[43]....
        /*01e0*/ 	.word	0x00004db0


	//   ....[44]....
        /*01e4*/ 	.word	0x00004de0


	//----- nvinfo : EIATTR_VRC_CTA_INIT_COUNT
	.align		4
.L_273:
        /*01e8*/ 	.byte	0x02, 0x4a
	.zero		1
	.zero		1


	//----- nvinfo : EIATTR_EXIT_INSTR_OFFSETS
	.align		4
        /*01ec*/ 	.byte	0x04, 0x1c
        /*01ee*/ 	.short	(.L_275 - .L_274)


	//   ....[0]....
.L_274:
        /*01f0*/ 	.word	0x000058a0


	//   ....[1]....
        /*01f4*/ 	.word	0x00005920


	//----- nvinfo : EIATTR_MAX_THREADS
	.align		4
.L_275:
        /*01f8*/ 	.byte	0x04, 0x05
        /*01fa*/ 	.short	(.L_277 - .L_276)
.L_276:
        /*01fc*/ 	.word	0x00000100
        /*0200*/ 	.word	0x00000001
        /*0204*/ 	.word	0x00000001


	//----- nvinfo : EIATTR_CRS_STACK_SIZE
	.align		4
.L_277:
        /*0208*/ 	.byte	0x04, 0x1e
        /*020a*/ 	.short	(.L_279 - .L_278)
.L_278:
        /*020c*/ 	.word	0x00000000


	//----- nvinfo : EIATTR_CBANK_PARAM_SIZE
	.align		4
.L_279:
        /*0210*/ 	.byte	0x03, 0x19
        /*0212*/ 	.short	0x0051


	//----- nvinfo : EIATTR_PARAM_CBANK
	.align		4
        /*0214*/ 	.byte	0x04, 0x0a
        /*0216*/ 	.short	(.L_281 - .L_280)
	.align		4
.L_280:
        /*0218*/ 	.word	index@(.nv.constant0._ZN6thrust24THRUST_300001_SM_1000_NS8cuda_cub4core6detail13_kernel_agentINS1_8__reduce11ReduceAgentINS0_12zip_iteratorIN4cuda3std3__45tupleIJNS0_10device_ptrIfEENS0_17counting_iteratorIlNS0_11use_defaultESF_SF_EEEEEEEPNSB_IJflEEESJ_iNS1_9__extrema9arg_min_fIflNSA_4lessIfEEEEEEJSI_SK_iN3cub18CUB_300001_SM_100013GridEvenShareIiEENSS_9GridQueueIjEESP_EEEvDpT0_)
        /*021c*/ 	.short	0x0380
        /*021e*/ 	.short	0x0051


	//----- nvinfo : EIATTR_SW_WAR
	.align		4
.L_281:
        /*0220*/ 	.byte	0x04, 0x36
        /*0222*/ 	.short	(.L_283 - .L_282)
.L_282:
        /*0224*/ 	.word	0x00000008
.L_283:


//--------------------- .nv.info._ZN6thrust24THRUST_300001_SM_1000_NS8cuda_cub4core6detail13_kernel_agentINS1_8__reduce11ReduceAgentINS0_12zip_iteratorIN4cuda3std3__45tupleIJNS0_10device_ptrIfEENS0_17counting_iteratorIlNS0_11use_defaultESF_SF_EEEEEEEPNSB_IJflEEESJ_iNS1_9__extrema9arg_min_fIflNSA_4lessIfEEEEEEJSI_SK_iSP_EEEvDpT0_ --------------------------
	.section	.nv.info._ZN6thrust24THRUST_300001_SM_1000_NS8cuda_cub4core6detail13_kernel_agentINS1_8__reduce11ReduceAgentINS0_12zip_iteratorIN4cuda3std3__45tupleIJNS0_10device_ptrIfEENS0_17counting_iteratorIlNS0_11use_defaultESF_SF_EEEEEEEPNSB_IJflEEESJ_iNS1_9__extrema9arg_min_fIflNSA_4lessIfEEEEEEJSI_SK_iSP_EEEvDpT0_,"",@"SHT_CUDA_INFO"
	.sectionflags	@""
	.align	4


	//----- nvinfo : EIATTR_CUDA_API_VERSION
	.align		4
        /*0000*/ 	.byte	0x04, 0x37
        /*0002*/ 	.short	(.L_285 - .L_284)
.L_284:
        /*0004*/ 	.word	0x00000082


	//----- nvinfo : EIATTR_KPARAM_INFO
	.align		4
.L_285:
        /*0008*/ 	.byte	0x04, 0x17
        /*000a*/ 	.short	(.L_287 - .L_286)
.L_286:
        /*000c*/ 	.word	0x00000000
        /*0010*/ 	.short	0x0003
        /*0012*/ 	.short	0x001c
        /*0014*/ 	.byte	0x00, 0xf0, 0x05, 0x00


	//----- nvinfo : EIATTR_KPARAM_INFO
	.align		4
.L_287:
        /*0018*/ 	.byte	0x04, 0x17
        /*001a*/ 	.short	(.L_289 - .L_288)
.L_288:
        /*001c*/ 	.word	0x00000000
        /*0020*/ 	.short	0x0002
        /*0022*/ 	.short	0x0018
        /*0024*/ 	.byte	0x00, 0xf0, 0x11, 0x00


	//----- nvinfo : EIATTR_KPARAM_INFO
	.align		4
.L_289:
        /*0028*/ 	.byte	0x04, 0x17
        /*002a*/ 	.short	(.L_291 - .L_290)
.L_290:
        /*002c*/ 	.word	0x00000000
        /*0030*/ 	.short	0x0001
        /*0032*/ 	.short	0x0010
        /*0034*/ 	.byte	0x00, 0xf5, 0x21, 0x00


	//----- nvinfo : EIATTR_KPARAM_INFO
	.align		4
.L_291:
        /*0038*/ 	.byte	0x04, 0x17
        /*003a*/ 	.short	(.L_293 - .L_292)
.L_292:
        /*003c*/ 	.word	0x00000000
        /*0040*/ 	.short	0x0000
        /*0042*/ 	.short	0x0000
        /*0044*/ 	.byte	0x00, 0xf0, 0x41, 0x00


	//----- nvinfo : EIATTR_SPARSE_MMA_MASK
	.align		4
.L_293:
        /*0048*/ 	.byte	0x03, 0x50
        /*004a*/ 	.short	0x0000


	//----- nvinfo : EIATTR_MAXREG_COUNT
	.align		4
        /*004c*/ 	.byte	0x03, 0x1b
        /*004e*/ 	.short	0x00ff


	//----- nvinfo : EIATTR_NUM_BARRIERS
	.align		4
        /*0050*/ 	.byte	0x02, 0x4c
        /*0052*/ 	.byte	0x01
	.zero		1


	//----- nvinfo : EIATTR_MERCURY_ISA_VERSION
	.align		4
        /*0054*/ 	.byte	0x03, 0x5f
        /*0056*/ 	.short	0x0101


	//----- nvinfo : EIATTR_COOP_GROUP_MASK_REGIDS
	.align		4
        /*0058*/ 	.byte	0x04, 0x29
        /*005a*/ 	.short	(.L_295 - .L_294)


	//   ....[0]....
.L_294:
        /*005c*/ 	.word	0xffffffff


	//   ....[1]....
        /*0060*/ 	.word	0xffffffff


	//   ....[2]....
        /*0064*/ 	.word	0xffffffff


	//   ....[3]....
        /*0068*/ 	.word	0xffffffff


	//   ....[4]....
        /*006c*/ 	.word	0xffffffff


	//   ....[5]....
        /*0070*/ 	.word	0xffffffff


	//   ....[6]....
        /*0074*/ 	.word	0xffffffff


	//   ....[7]....
        /*0078*/ 	.word	0xffffffff


	//   ....[8]....
        /*007c*/ 	.word	0xffffffff


	//   ....[9]....
        /*0080*/ 	.word	0xffffffff


	//   ....[10]....
        /*0084*/ 	.word	0xffffffff


	//   ....[11]....
        /*0088*/ 	.word	0xffffffff


	//   ....[12]....
        /*008c*/ 	.word	0xffffffff


	//   ....[13]....
        /*0090*/ 	.word	0xffffffff


	//   ....[14]....
        /*0094*/ 	.word	0xffffffff


	//   ....[15]....
        /*0098*/ 	.word	0xffffffff


	//   ....[16]....
        /*009c*/ 	.word	0xffffffff


	//   ....[17]....
        /*00a0*/ 	.word	0xffffffff


	//   ....[18]....
        /*00a4*/ 	.word	0xffffffff


	//   ....[19]....
        /*00a8*/ 	.word	0xffffffff


	//   ....[20]....
        /*00ac*/ 	.word	0xffffffff


	//   ....[21]....
        /*00b0*/ 	.word	0xffffffff


	//   ....[22]....
        /*00b4*/ 	.word	0xffffffff


	//   ....[23]....
        /*00b8*/ 	.word	0xffffffff


	//   ....[24]....
        /*00bc*/ 	.word	0xffffffff


	//   ....[25]....
        /*00c0*/ 	.word	0xffffffff


	//   ....[26]....
        /*00c4*/ 	.word	0xffffffff


	//   ....[27]....
        /*00c8*/ 	.word	0xffffffff


	//   ....[28]....
        /*00cc*/ 	.word	0xffffffff


	//   ....[29]....
        /*00d0*/ 	.word	0xffffffff


	//   ....[30]....
        /*00d4*/ 	.word	0xffffffff


	//   ....[31]....
        /*00d8*/ 	.word	0xffffffff


	//   ....[32]....
        /*00dc*/ 	.word	0xffffffff


	//   ....[33]....
        /*00e0*/ 	.word	0xffffffff


	//   ....[34]....
        /*00e4*/ 	.word	0xffffffff


	//   ....[35]....
        /*00e8*/ 	.word	0xffffffff


	//   ....[36]....
        /*00ec*/ 	.word	0xffffffff


	//   ....[37]....
        /*00f0*/ 	.word	0xffffffff


	//   ....[38]....
        /*00f4*/ 	.word	0xffffffff


	//   ....[39]....
        /*00f8*/ 	.word	0xffffffff


	//   ....[40]....
        /*00fc*/ 	.word	0xffffffff


	//   ....[41]....
        /*0100*/ 	.word	0xffffffff


	//   ....[42]....
        /*0104*/ 	.word	0xffffffff


	//   ....[43]....
        /*0108*/ 	.word	0xffffffff


	//   ....[44]....
        /*010c*/ 	.word	0xffffffff


	//----- nvinfo : EIATTR_COOP_GROUP_INSTR_OFFSETS
	.align		4
.L_295:
        /*0110*/ 	.byte	0x04, 0x28
        /*0112*/ 	.short	(.L_297 - .L_296)


	//   ....[0]....
.L_296:
        /*0114*/ 	.word	0x00000b10


	//   ....[1]....
        /*0118*/ 	.word	0x00000b40


	//   ....[2]....
        /*011c*/ 	.word	0x00000b50


	//   ....[3]....
        /*0120*/ 	.word	0x00000c50


	//   ....[4]....
        /*0124*/ 	.word	0x00000c80


	//   ....[5]....
        /*0128*/ 	.word	0x00000cb0


	//   ....[6]....
        /*012c*/ 	.word	0x00000db0


	//   ....[7]....
        /*0130*/ 	.word	0x00000de0


	//   ....[8]....
        /*0134*/ 	.word	0x00000e10


	//   ....[9]....
        /*0138*/ 	.word	0x00000f10


	//   ....[10]....
        /*013c*/ 	.word	0x00000f40


	//   ....[11]....
        /*0140*/ 	.word	0x00000f70


	//   ....[12]....
        /*0144*/ 	.word	0x00001070


	//   ....[13]....
        /*0148*/ 	.word	0x000010b0


	//   ....[14]....
        /*014c*/ 	.word	0x000010e0


	//   ....[15]....
        /*0150*/ 	.word	0x00001c80


	//   ....[16]....
        /*0154*/ 	.word	0x00001c90


	//   ....[17]....
        /*0158*/ 	.word	0x00001ca0


	//   ....[18]....
        /*015c*/ 	.word	0x00001da0


	//   ....[19]....
        /*0160*/ 	.word	0x00001de0


	//   ....[20]....
        /*0164*/ 	.word	0x00001e00


	//   ....[21]....
        /*0168*/ 	.word	0x00001f10


	//   ....[22]....
        /*016c*/ 	.word	0x00001f50


	//   ....[23]....
        /*0170*/ 	.word	0x00001f70


	//   ....[24]....
        /*0174*/ 	.word	0x00002080


	//   ....[25]....
        /*0178*/ 	.word	0x000020c0


	//   ....[26]....
        /*017c*/ 	.word	0x000020f0


	//   ....[27]....
        /*0180*/ 	.word	0x000021f0


	//   ....[28]....
        /*0184*/ 	.word	0x00002230


	//   ....[29]....
        /*0188*/ 	.word	0x00002260


	//   ....[30]....
        /*018c*/ 	.word	0x000045f0


	//   ....[31]....
        /*0190*/ 	.word	0x00004620


	//   ....[32]....
        /*0194*/ 	.word	0x00004630


	//   ....[33]....
        /*0198*/ 	.word	0x00004730


	//   ....[34]....
        /*019c*/ 	.word	0x00004760


	//   ....[35]....
        /*01a0*/ 	.word	0x00004790


	//   ....[36]....
        /*01a4*/ 	.word	0x00004890


	//   ....[37]....
        /*01a8*/ 	.word	0x000048c0


	//   ....[38]....
        /*01ac*/ 	.word	0x000048f0


	//   ....[39]....
        /*01b0*/ 	.word	0x000049f0


	//   ....[40]....
        /*01b4*/ 	.word	0x00004a20


	//   ....[41]....
        /*01b8*/ 	.word	0x00004a50


	//   ....[42]....
        /*01bc*/ 	.word	0x00004b50


	//   ....[43]....
        /*01c0*/ 	.word	0x00004b90


	//   ....[44]....
        /*01c4*/ 	.word	0x00004bc0


	//----- nvinfo : EIATTR_VRC_CTA_INIT_COUNT
	.align		4
.L_297:
        /*01c8*/ 	.byte	0x02, 0x4a
	.zero		1
	.zero		1


	//----- nvinfo : EIATTR_EXIT_INSTR_OFFSETS
	.align		4
        /*01cc*/ 	.byte	0x04, 0x1c
        /*01ce*/ 	.short	(.L_299 - .L_298)


	//   ....[0]....
.L_298:
        /*01d0*/ 	.word	0x00000030


	//   ....[1]....
        /*01d4*/ 	.word	0x000056a0


	//   ....[2]....
        /*01d8*/ 	.word	0x00005700


	//----- nvinfo : EIATTR_MAX_THREADS
	.align		4
.L_299:
        /*01dc*/ 	.byte	0x04, 0x05
        /*01de*/ 	.short	(.L_301 - .L_300)
.L_300:
        /*01e0*/ 	.word	0x00000100
        /*01e4*/ 	.word	0x00000001
        /*01e8*/ 	.word	0x00000001


	//----- nvinfo : EIATTR_CRS_STACK_SIZE
	.align		4
.L_301:
        /*01ec*/ 	.byte	0x04, 0x1e
        /*01ee*/ 	.short	(.L_303 - .L_302)
.L_302:
        /*01f0*/ 	.word	0x00000000


	//----- nvinfo : EIATTR_CBANK_PARAM_SIZE
	.align		4
.L_303:
        /*01f4*/ 	.byte	0x03, 0x19
        /*01f6*/ 	.short	0x001d


	//----- nvinfo : EIATTR_PARAM_CBANK
	.align		4
        /*01f8*/ 	.byte	0x04, 0x0a
        /*01fa*/ 	.short	(.L_305 - .L_304)
	.align		4
.L_304:
        /*01fc*/ 	.word	index@(.nv.constant0._ZN6thrust24THRUST_300001_SM_1000_NS8cuda_cub4core6detail13_kernel_agentINS1_8__reduce11ReduceAgentINS0_12zip_iteratorIN4cuda3std3__45tupleIJNS0_10device_ptrIfEENS0_17counting_iteratorIlNS0_11use_defaultESF_SF_EEEEEEEPNSB_IJflEEESJ_iNS1_9__extrema9arg_min_fIflNSA_4lessIfEEEEEEJSI_SK_iSP_EEEvDpT0_)
        /*0200*/ 	.short	0x0380
        /*0202*/ 	.short	0x001d


	//----- nvinfo : EIATTR_SW_WAR
	.align		4
.L_305:
        /*0204*/ 	.byte	0x04, 0x36
        /*0206*/ 	.short	(.L_307 - .L_306)
.L_306:
        /*0208*/ 	.word	0x00000008
.L_307:


//--------------------- .nv.info._Z14nextGenerationPfS_S_iibP17curandStateXORWOW --------------------------
	.section	.nv.info._Z14nextGenerationPfS_S_iibP17curandStateXORWOW,"",@"SHT_CUDA_INFO"
	.sectionflags	@""
	.align	4


	//----- nvinfo : EIATTR_CUDA_API_VERSION
	.align		4
        /*0000*/ 	.byte	0x04, 0x37
        /*0002*/ 	.short	(.L_309 - .L_308)
.L_308:
        /*0004*/ 	.word	0x00000082


	//----- nvinfo : EIATTR_KPARAM_INFO
	.align		4
.L_309:
        /*0008*/ 	.byte	0x04, 0x17
        /*000a*/ 	.short	(.L_311 - .L_310)
.L_310:
        /*000c*/ 	.word	0x00000000
        /*0010*/ 	.short	0x0006
        /*0012*/ 	.short	0x0028
        /*0014*/ 	.byte	0x00, 0xf5, 0x21, 0x00


	//----- nvinfo : EIATTR_KPARAM_INFO
	.align		4
.L_311:
        /*0018*/ 	.byte	0x04, 0x17
        /*001a*/ 	.short	(.L_313 - .L_312)
.L_312:
        /*001c*/ 	.word	0x00000000
        /*0020*/ 	.short	0x0005
        /*0022*/ 	.short	0x0020
        /*0024*/ 	.byte	0x00, 0xf0, 0x05, 0x00


	//----- nvinfo : EIATTR_KPARAM_INFO
	.align		4
.L_313:
        /*0028*/ 	.byte	0x04, 0x17
        /*002a*/ 	.short	(.L_315 - .L_314)
.L_314:
        /*002c*/ 	.word	0x00000000
        /*0030*/ 	.short	0x0004
        /*0032*/ 	.short	0x001c
        /*0034*/ 	.byte	0x00, 0xf0, 0x11, 0x00


	//----- nvinfo : EIATTR_KPARAM_INFO
	.align		4
.L_315:
        /*0038*/ 	.byte	0x04, 0x17
        /*003a*/ 	.short	(.L_317 - .L_316)
.L_316:
        /*003c*/ 	.word	0x00000000
        /*0040*/ 	.short	0x0003
        /*0042*/ 	.short	0x0018
        /*0044*/ 	.byte	0x00, 0xf0, 0x11, 0x00


	//----- nvinfo : EIATTR_KPARAM_INFO
	.align		4
.L_317:
        /*0048*/ 	.byte	0x04, 0x17
        /*004a*/ 	.short	(.L_319 - .L_318)
.L_318:
        /*004c*/ 	.word	0x00000000
        /*0050*/ 	.short	0x0002
        /*0052*/ 	.short	0x0010
        /*0054*/ 	.byte	0x00, 0xf5, 0x21, 0x00


	//----- nvinfo : EIATTR_KPARAM_INFO
	.align		4
.L_319:
        /*0058*/ 	.byte	0x04, 0x17
        /*005a*/ 	.short	(.L_321 - .L_320)
.L_320:
        /*005c*/ 	.word	0x00000000
        /*0060*/ 	.short	0x0001
        /*0062*/ 	.short	0x0008
        /*0064*/ 	.byte	0x00, 0xf5, 0x21, 0x00


	//----- nvinfo : EIATTR_KPARAM_INFO
	.align		4
.L_321:
        /*0068*/ 	.byte	0x04, 0x17
        /*006a*/ 	.short	(.L_323 - .L_322)
.L_322:
        /*006c*/ 	.word	0x00000000
        /*0070*/ 	.short	0x0000
        /*0072*/ 	.short	0x0000
        /*0074*/ 	.byte	0x00, 0xf5, 0x21, 0x00


	//----- nvinfo : EIATTR_SPARSE_MMA_MASK
	.align		4
.L_323:
        /*0078*/ 	.byte	0x03, 0x50
        /*007a*/ 	.short	0x0000


	//----- nvinfo : EIATTR_MAXREG_COUNT
	.align		4
        /*007c*/ 	.byte	0x03, 0x1b
        /*007e*/ 	.short	0x00ff


	//----- nvinfo : EIATTR_MERCURY_ISA_VERSION
	.align		4
        /*0080*/ 	.byte	0x03, 0x5f
        /*0082*/ 	.short	0x0101


	//----- nvinfo : EIATTR_VRC_CTA_INIT_COUNT
	.align		4
        /*0084*/ 	.byte	0x02, 0x4a
	.zero		1
	.zero		1


	//----- nvinfo : EIATTR_EXIT_INSTR_OFFSETS
	.align		4
        /*0088*/ 	.byte	0x04, 0x1c
        /*008a*/ 	.short	(.L_325 - .L_324)


	//   ....[0]....
.L_324:
        /*008c*/ 	.word	0x00000070


	//   ....[1]....
        /*0090*/ 	.word	0x000027b0


	//   ....[2]....
        /*0094*/ 	.word	0x00002f10


	//   ....[3]....
        /*0098*/ 	.word	0x000032f0


	//   ....[4]....
        /*009c*/ 	.word	0x00003530


	//   ....[5]....
        /*00a0*/ 	.word	0x00003630


	//----- nvinfo : EIATTR_CBANK_PARAM_SIZE
	.align		4
.L_325:
        /*00a4*/ 	.byte	0x03, 0x19
        /*00a6*/ 	.short	0x0030


	//----- nvinfo : EIATTR_PARAM_CBANK
	.align		4
        /*00a8*/ 	.byte	0x04, 0x0a
        /*00aa*/ 	.short	(.L_327 - .L_326)
	.align		4
.L_326:
        /*00ac*/ 	.word	index@(.nv.constant0._Z14nextGenerationPfS_S_iibP17curandStateXORWOW)
        /*00b0*/ 	.short	0x0380
        /*00b2*/ 	.short	0x0030


	//----- nvinfo : EIATTR_SW_WAR
	.align		4
.L_327:
        /*00b4*/ 	.byte	0x04, 0x36
        /*00b6*/ 	.short	(.L_329 - .L_328)
.L_328:
        /*00b8*/ 	.word	0x00000008
.L_329:


//--------------------- .nv.info._Z22geneticAlgorithmKernelPfS_S_S_iiiP17curandStateXORWOW --------------------------
	.section	.nv.info._Z22geneticAlgorithmKernelPfS_S_S_iiiP17curandStateXORWOW,"",@"SHT_CUDA_INFO"
	.sectionflags	@""
	.align	4


	//----- nvinfo : EIATTR_CUDA_API_VERSION
	.align		4
        /*0000*/ 	.byte	0x04, 0x37
        /*0002*/ 	.short	(.L_331 - .L_330)
.L_330:
        /*0004*/ 	.word	0x00000082


	//----- nvinfo : EIATTR_KPARAM_INFO
	.align		4
.L_331:
        /*0008*/ 	.byte	0x04, 0x17
        /*000a*/ 	.short	(.L_333 - .L_332)
.L_332:
        /*000c*/ 	.word	0x00000000
        /*0010*/ 	.short	0x0007
        /*0012*/ 	.short	0x0030
        /*0014*/ 	.byte	0x00, 0xf5, 0x21, 0x00


	//----- nvinfo : EIATTR_KPARAM_INFO
	.align		4
.L_333:
        /*0018*/ 	.byte	0x04, 0x17
        /*001a*/ 	.short	(.L_335 - .L_334)
.L_334:
        /*001c*/ 	.word	0x00000000
        /*0020*/ 	.short	0x0006
        /*0022*/ 	.short	0x0028
        /*0024*/ 	.byte	0x00, 0xf0, 0x11, 0x00


	//----- nvinfo : EIATTR_KPARAM_INFO
	.align		4
.L_335:
        /*0028*/ 	.byte	0x04, 0x17
        /*002a*/ 	.short	(.L_337 - .L_336)
.L_336:
        /*002c*/ 	.word	0x00000000
        /*0030*/ 	.short	0x0005
        /*0032*/ 	.short	0x0024
        /*0034*/ 	.byte	0x00, 0xf0, 0x11, 0x00


	//----- nvinfo : EIATTR_KPARAM_INFO
	.align		4
.L_337:
        /*0038*/ 	.byte	0x04, 0x17
        /*003a*/ 	.short	(.L_339 - .L_338)
.L_338:
        /*003c*/ 	.word	0x00000000
        /*0040*/ 	.short	0x0004
        /*0042*/ 	.short	0x0020
        /*0044*/ 	.byte	0x00, 0xf0, 0x11, 0x00


	//----- nvinfo : EIATTR_KPARAM_INFO
	.align		4
.L_339:
        /*0048*/ 	.byte	0x04, 0x17
        /*004a*/ 	.short	(.L_341 - .L_340)
.L_340:
        /*004c*/ 	.word	0x00000000
        /*0050*/ 	.short	0x0003
        /*0052*/ 	.short	0x0018
        /*0054*/ 	.byte	0x00, 0xf5, 0x21, 0x00


	//----- nvinfo : EIATTR_KPARAM_INFO
	.align		4
.L_341:
        /*0058*/ 	.byte	0x04, 0x17
        /*005a*/ 	.short	(.L_343 - .L_342)
.L_342:
        /*005c*/ 	.word	0x00000000
        /*0060*/ 	.short	0x0002
        /*0062*/ 	.short	0x0010
        /*0064*/ 	.byte	0x00, 0xf5, 0x21, 0x00


	//----- nvinfo : EIATTR_KPARAM_INFO
	.align		4
.L_343:
        /*0068*/ 	.byte	0x04, 0x17
        /*006a*/ 	.short	(.L_345 - .L_344)
.L_344:
        /*006c*/ 	.word	0x00000000
        /*0070*/ 	.short	0x0001
        /*0072*/ 	.short	0x0008
        /*0074*/ 	.byte	0x00, 0xf5, 0x21, 0x00


	//----- nvinfo : EIATTR_KPARAM_INFO
	.align		4
.L_345:
        /*0078*/ 	.byte	0x04, 0x17
        /*007a*/ 	.short	(.L_347 - .L_346)
.L_346:
        /*007c*/ 	.word	0x00000000
        /*0080*/ 	.short	0x0000
        /*0082*/ 	.short	0x0000
        /*0084*/ 	.byte	0x00, 0xf5, 0x21, 0x00


	//----- nvinfo : EIATTR_SPARSE_MMA_MASK
	.align		4
.L_347:
        /*0088*/ 	.byte	0x03, 0x50
        /*008a*/ 	.short	0x0000


	//----- nvinfo : EIATTR_MAXREG_COUNT
	.align		4
        /*008c*/ 	.byte	0x03, 0x1b
        /*008e*/ 	.short	0x00ff


	//----- nvinfo : EIATTR_MERCURY_ISA_VERSION
	.align		4
        /*0090*/ 	.byte	0x03, 0x5f
        /*0092*/ 	.short	0x0101


	//----- nvinfo : EIATTR_VRC_CTA_INIT_COUNT
	.align		4
        /*0094*/ 	.byte	0x02, 0x4a
	.zero		1
	.zero		1


	//----- nvinfo : EIATTR_EXIT_INSTR_OFFSETS
	.align		4
        /*0098*/ 	.byte	0x04, 0x1c
        /*009a*/ 	.short	(.L_349 - .L_348)


	//   ....[0]....
.L_348:
        /*009c*/ 	.word	0x00000070


	//   ....[1]....
        /*00a0*/ 	.word	0x00003900


	//----- nvinfo : EIATTR_CRS_STACK_SIZE
	.align		4
.L_349:
        /*00a4*/ 	.byte	0x04, 0x1e
        /*00a6*/ 	.short	(.L_351 - .L_350)
.L_350:
        /*00a8*/ 	.word	0x00000000


	//----- nvinfo : EIATTR_CBANK_PARAM_SIZE
	.align		4
.L_351:
        /*00ac*/ 	.byte	0x03, 0x19
        /*00ae*/ 	.short	0x0038


	//----- nvinfo : EIATTR_PARAM_CBANK
	.align		4
        /*00b0*/ 	.byte	0x04, 0x0a
        /*00b2*/ 	.short	(.L_353 - .L_352)
	.align		4
.L_352:
        /*00b4*/ 	.word	index@(.nv.constant0._Z22geneticAlgorithmKernelPfS_S_S_iiiP17curandStateXORWOW)
        /*00b8*/ 	.short	0x0380
        /*00ba*/ 	.short	0x0038


	//----- nvinfo : EIATTR_SW_WAR
	.align		4
.L_353:
        /*00bc*/ 	.byte	0x04, 0x36
        /*00be*/ 	.short	(.L_355 - .L_354)
.L_354:
        /*00c0*/ 	.word	0x00000008
.L_355:


//--------------------- .nv.callgraph             --------------------------
	.section	.nv.callgraph,"",@"SHT_CUDA_CALLGRAPH"
	.align	4
	.sectionentsize	8
	.align		4
        /*0000*/ 	.word	0x00000000
	.align		4
        /*0004*/ 	.word	0xffffffff
	.align		4
        /*0008*/ 	.word	0x00000000
	.align		4
        /*000c*/ 	.word	0xfffffffe
	.align		4
        /*0010*/ 	.word	0x00000000
	.align		4
        /*0014*/ 	.word	0xfffffffd
	.align		4
        /*0018*/ 	.word	0x00000000
	.align		4
        /*001c*/ 	.word	0xfffffffc


//--------------------- .nv.constant4             --------------------------
	.section	.nv.constant4,"a",@progbits
	.align	8
	.align		8
.nv.constant4:
        /*0000*/ 	.dword	precalc_xorwow_matrix
	.align		8
        /*0008*/ 	.dword	precalc_xorwow_offset_matrix
	.align		8
        /*0010*/ 	.dword	mrg32k3aM1
	.align		8
        /*0018*/ 	.dword	mrg32k3aM2
	.align		8
        /*0020*/ 	.dword	mrg32k3aM1SubSeq
	.align		8
        /*0028*/ 	.dword	mrg32k3aM2SubSeq
	.align		8
        /*0030*/ 	.dword	mrg32k3aM1Seq
	.align		8
        /*0038*/ 	.dword	mrg32k3aM2Seq
	.align		8
        /*0040*/ 	.dword	_ZN34_INTERNAL_06777821_4_k_cu_5d812a664cuda3std3__45__cpo5beginE
	.align		8
        /*0048*/ 	.dword	_ZN34_INTERNAL_06777821_4_k_cu_5d812a664cuda3std3__45__cpo3endE
	.align		8
        /*0050*/ 	.dword	_ZN34_INTERNAL_06777821_4_k_cu_5d812a664cuda3std3__45__cpo6cbeginE
	.align		8
        /*0058*/ 	.dword	_ZN34_INTERNAL_06777821_4_k_cu_5d812a664cuda3std3__45__cpo4cendE
	.align		8
        /*0060*/ 	.dword	_ZN34_INTERNAL_06777821_4_k_cu_5d812a664cuda3std3__45__cpo6rbeginE
	.align		8
        /*0068*/ 	.dword	_ZN34_INTERNAL_06777821_4_k_cu_5d812a664cuda3std3__45__cpo4rendE
	.align		8
        /*0070*/ 	.dword	_ZN34_INTERNAL_06777821_4_k_cu_5d812a664cuda3std3__45__cpo7crbeginE
	.align		8
        /*0078*/ 	.dword	_ZN34_INTERNAL_06777821_4_k_cu_5d812a664cuda3std3__45__cpo5crendE
	.align		8
        /*0080*/ 	.dword	_ZN34_INTERNAL_06777821_4_k_cu_5d812a664cuda3std3__436_GLOBAL__N__06777821_4_k_cu_5d812a666ignoreE
	.align		8
        /*0088*/ 	.dword	_ZN34_INTERNAL_06777821_4_k_cu_5d812a664cuda3std3__419piecewise_constructE
	.align		8
        /*0090*/ 	.dword	_ZN34_INTERNAL_06777821_4_k_cu_5d812a664cuda3std3__48in_placeE
	.align		8
        /*0098*/ 	.dword	_ZN34_INTERNAL_06777821_4_k_cu_5d812a664cuda3std3__420unreachable_sentinelE
	.align		8
        /*00a0*/ 	.dword	_ZN34_INTERNAL_06777821_4_k_cu_5d812a664cuda3std3__47nulloptE
	.align		8
        /*00a8*/ 	.dword	_ZN34_INTERNAL_06777821_4_k_cu_5d812a664cuda3std3__48unexpectE
	.align		8
        /*00b0*/ 	.dword	_ZN34_INTERNAL_06777821_4_k_cu_5d812a664cuda3std6ranges3__45__cpo4swapE
	.align		8
        /*00b8*/ 	.dword	_ZN34_INTERNAL_06777821_4_k_cu_5d812a664cuda3std6ranges3__45__cpo9iter_moveE
	.align		8
        /*00c0*/ 	.dword	_ZN34_INTERNAL_06777821_4_k_cu_5d812a664cuda3std6ranges3__45__cpo5beginE
	.align		8
        /*00c8*/ 	.dword	_ZN34_INTERNAL_06777821_4_k_cu_5d812a664cuda3std6ranges3__45__cpo3endE
	.align		8
        /*00d0*/ 	.dword	_ZN34_INTERNAL_06777821_4_k_cu_5d812a664cuda3std6ranges3__45__cpo6cbeginE
	.align		8
        /*00d8*/ 	.dword	_ZN34_INTERNAL_06777821_4_k_cu_5d812a664cuda3std6ranges3__45__cpo4cendE
	.align		8
        /*00e0*/ 	.dword	_ZN34_INTERNAL_06777821_4_k_cu_5d812a664cuda3std6ranges3__45__cpo7advanceE
	.align		8
        /*00e8*/ 	.dword	_ZN34_INTERNAL_06777821_4_k_cu_5d812a664cuda3std6ranges3__45__cpo9iter_swapE
	.align		8
        /*00f0*/ 	.dword	_ZN34_INTERNAL_06777821_4_k_cu_5d812a664cuda3std6ranges3__45__cpo4nextE
	.align		8
        /*00f8*/ 	.dword	_ZN34_INTERNAL_06777821_4_k_cu_5d812a664cuda3std6ranges3__45__cpo4prevE
	.align		8
        /*0100*/ 	.dword	_ZN34_INTERNAL_06777821_4_k_cu_5d812a664cuda3std6ranges3__45__cpo4dataE
	.align		8
        /*0108*/ 	.dword	_ZN34_INTERNAL_06777821_4_k_cu_5d812a664cuda3std6ranges3__45__cpo5cdataE
	.align		8
        /*0110*/ 	.dword	_ZN34_INTERNAL_06777821_4_k_cu_5d812a664cuda3std6ranges3__45__cpo4sizeE
	.align		8
        /*0118*/ 	.dword	_ZN34_INTERNAL_06777821_4_k_cu_5d812a664cuda3std6ranges3__45__cpo5ssizeE
	.align		8
        /*0120*/ 	.dword	_ZN34_INTERNAL_06777821_4_k_cu_5d812a664cuda3std6ranges3__45__cpo8distanceE
	.align		8
        /*0128*/ 	.dword	_ZN34_INTERNAL_06777821_4_k_cu_5d812a666thrust24THRUST_300001_SM_1000_NS8cuda_cub3parE
	.align		8
        /*0130*/ 	.dword	_ZN34_INTERNAL_06777821_4_k_cu_5d812a666thrust24THRUST_300001_SM_1000_NS8cuda_cub10par_nosyncE
	.align		8
        /*0138*/ 	.dword	_ZN34_INTERNAL_06777821_4_k_cu_5d812a666thrust24THRUST_300001_SM_1000_NS6system6detail10sequential3seqE
	.align		8
        /*0140*/ 	.dword	_ZN34_INTERNAL_06777821_4_k_cu_5d812a666thrust24THRUST_300001_SM_1000_NS6system3cpp3parE
	.align		8
        /*0148*/ 	.dword	_ZN34_INTERNAL_06777821_4_k_cu_5d812a666thrust24THRUST_300001_SM_1000_NS12placeholders2_1E
	.align		8
        /*0150*/ 	.dword	_ZN34_INTERNAL_06777821_4_k_cu_5d812a666thrust24THRUST_300001_SM_1000_NS12placeholders2_2E
	.align		8
        /*0158*/ 	.dword	_ZN34_INTERNAL_06777821_4_k_cu_5d812a666thrust24THRUST_300001_SM_1000_NS12placeholders2_3E
	.align		8
        /*0160*/ 	.dword	_ZN34_INTERNAL_06777821_4_k_cu_5d812a666thrust24THRUST_300001_SM_1000_NS12placeholders2_4E
	.align		8
        /*0168*/ 	.dword	_ZN34_INTERNAL_06777821_4_k_cu_5d812a666thrust24THRUST_300001_SM_1000_NS12placeholders2_5E
	.align		8
        /*0170*/ 	.dword	_ZN34_INTERNAL_06777821_4_k_cu_5d812a666thrust24THRUST_300001_SM_1000_NS12placeholders2_6E
	.align		8
        /*0178*/ 	.dword	_ZN34_INTERNAL_06777821_4_k_cu_5d812a666thrust24THRUST_300001_SM_1000_NS12placeholders2_7E
	.align		8
        /*0180*/ 	.dword	_ZN34_INTERNAL_06777821_4_k_cu_5d812a666thrust24THRUST_300001_SM_1000_NS12placeholders2_8E
	.align		8
        /*0188*/ 	.dword	_ZN34_INTERNAL_06777821_4_k_cu_5d812a666thrust24THRUST_300001_SM_1000_NS12placeholders2_9E
	.align		8
        /*0190*/ 	.dword	_ZN34_INTERNAL_06777821_4_k_cu_5d812a666thrust24THRUST_300001_SM_1000_NS12placeholders3_10E
	.align		8
        /*0198*/ 	.dword	_ZN34_INTERNAL_06777821_4_k_cu_5d812a666thrust24THRUST_300001_SM_1000_NS3seqE
	.align		8
        /*01a0*/ 	.dword	_ZN34_INTERNAL_06777821_4_k_cu_5d812a666thrust24THRUST_300001_SM_1000_NS6deviceE


//--------------------- .nv.constant3             --------------------------
	.section	.nv.constant3,"a",@progbits
	.align	8
.nv.constant3:
	.type		__cr_lgamma_table,@object
	.size		__cr_lgamma_table,(.L_8 - __cr_lgamma_table)
__cr_lgamma_table:
        /*0000*/ 	.byte	0x00, 0x00, 0x00, 0x00, 0x00, 0x00, 0x00, 0x00, 0x00, 0x00, 0x00, 0x00, 0x00, 0x00, 0x00, 0x00
        /*0010*/ 	.byte	0xef, 0x39, 0xfa, 0xfe, 0x42, 0x2e, 0xe6, 0x3f, 0x02, 0x20, 0x2a, 0xfa, 0x0b, 0xab, 0xfc, 0x3f
        /*0020*/ 	.byte	0xf9, 0x2c, 0x92, 0x7c, 0xa7, 0x6c, 0x09, 0x40, 0xc9, 0x79, 0x44, 0x3c, 0x64, 0x26, 0x13, 0x40
        /*0030*/ 	.byte	0xca, 0x01, 0xcf, 0x3a, 0x27, 0x51, 0x1a, 0x40, 0x30, 0xcc, 0x2d, 0xf3, 0xe1, 0x0c, 0x21, 0x40
        /*0040*/ 	.byte	0x0d, 0xb7, 0xfc, 0x82, 0x8e, 0x35, 0x25, 0x40
.L_8:


//--------------------- .text._ZN3cub18CUB_300001_SM_10006detail11EmptyKernelIvEEvv --------------------------
	.section	.text._ZN3cub18CUB_300001_SM_10006detail11EmptyKernelIvEEvv,"ax",@progbits
	.align	128
        .global         _ZN3cub18CUB_300001_SM_10006detail11EmptyKernelIvEEvv
        .type           _ZN3cub18CUB_300001_SM_10006detail11EmptyKernelIvEEvv,@function
        .size           _ZN3cub18CUB_300001_SM_10006detail11EmptyKernelIvEEvv,(.L_x_871 - _ZN3cub18CUB_300001_SM_10006detail11EmptyKernelIvEEvv)
        .other          _ZN3cub18CUB_300001_SM_10006detail11EmptyKernelIvEEvv,@"STO_CUDA_ENTRY STV_DEFAULT"
_ZN3cub18CUB_300001_SM_10006detail11EmptyKernelIvEEvv:
.text._ZN3cub18CUB_300001_SM_10006detail11EmptyKernelIvEEvv:
[----:B------:R-:W-:Y:S01]  /*0000*/  LDC R1, c[0x0][0x37c] ;  /* 0x0000df00ff017b82 */ /* 0x000fe20000000800 */
[----:B------:R-:W-:Y:S05]  /*0010*/  EXIT ;  /* 0x000000000000794d */ /* 0x000fea0003800000 */
.L_x_0:
[----:B------:R-:W-:-:S00]  /*0020*/  BRA `(.L_x_0) ;  /* 0xfffffffc00fc7947 */ /* 0x000fc0000383ffff */
[----:B------:R-:W-:-:S00]  /*0030*/  NOP ;  /* 0x0000000000007918 */ /* 0x000fc00000000000 */
        /* <DEDUP_REMOVED lines=12> */
.L_x_871:


//--------------------- .text._ZN6thrust24THRUST_300001_SM_1000_NS8cuda_cub4core6detail13_kernel_agentINS1_8__reduce11ReduceAgentIPN4cuda3std3__45tupleIJflEEESC_SB_lNS1_9__extrema9arg_min_fIflNS9_4lessIfEEEEEEJSC_SC_iSH_EEEvDpT0_ --------------------------
	.section	.text._ZN6thrust24THRUST_300001_SM_1000_NS8cuda_cub4core6detail13_kernel_agentINS1_8__reduce11ReduceAgentIPN4cuda3std3__45tupleIJflEEESC_SB_lNS1_9__extrema9arg_min_fIflNS9_4lessIfEEEEEEJSC_SC_iSH_EEEvDpT0_,"ax",@progbits
	.align	128
        .global         _ZN6thrust24THRUST_300001_SM_1000_NS8cuda_cub4core6detail13_kernel_agentINS1_8__reduce11ReduceAgentIPN4cuda3std3__45tupleIJflEEESC_SB_lNS1_9__extrema9arg_min_fIflNS9_4lessIfEEEEEEJSC_SC_iSH_EEEvDpT0_
        .type           _ZN6thrust24THRUST_300001_SM_1000_NS8cuda_cub4core6detail13_kernel_agentINS1_8__reduce11ReduceAgentIPN4cuda3std3__45tupleIJflEEESC_SB_lNS1_9__extrema9arg_min_fIflNS9_4lessIfEEEEEEJSC_SC_iSH_EEEvDpT0_,@function
        .size           _ZN6thrust24THRUST_300001_SM_1000_NS8cuda_cub4core6detail13_kernel_agentINS1_8__reduce11ReduceAgentIPN4cuda3std3__45tupleIJflEEESC_SB_lNS1_9__extrema9arg_min_fIflNS9_4lessIfEEEEEEJSC_SC_iSH_EEEvDpT0_,(.L_x_872 - _ZN6thrust24THRUST_300001_SM_1000_NS8cuda_cub4core6detail13_kernel_agentINS1_8__reduce11ReduceAgentIPN4cuda3std3__45tupleIJflEEESC_SB_lNS1_9__extrema9arg_min_fIflNS9_4lessIfEEEEEEJSC_SC_iSH_EEEvDpT0_)
        .other          _ZN6thrust24THRUST_300001_SM_1000_NS8cuda_cub4core6detail13_kernel_agentINS1_8__reduce11ReduceAgentIPN4cuda3std3__45tupleIJflEEESC_SB_lNS1_9__extrema9arg_min_fIflNS9_4lessIfEEEEEEJSC_SC_iSH_EEEvDpT0_,@"STO_CUDA_ENTRY STV_DEFAULT"
_ZN6thrust24THRUST_300001_SM_1000_NS8cuda_cub4core6detail13_kernel_agentINS1_8__reduce11ReduceAgentIPN4cuda3std3__45tupleIJflEEESC_SB_lNS1_9__extrema9arg_min_fIflNS9_4lessIfEEEEEEJSC_SC_iSH_EEEvDpT0_:
.text._ZN6thrust24THRUST_300001_SM_1000_NS8cuda_cub4core6detail13_kernel_agentINS1_8__reduce11ReduceAgentIPN4cuda3std3__45tupleIJflEEESC_SB_lNS1_9__extrema9arg_min_fIflNS9_4lessIfEEEEEEJSC_SC_iSH_EEEvDpT0_:
[----:B------:R-:W-:Y:S01]  /*0000*/  LDC R1, c[0x0][0x37c] ;  /* 0x0000df00ff017b82 */ /* 0x000fe20000000800 */
[----:B------:R-:W0:Y:S02]  /*0010*/  LDCU UR8, c[0x0][0x390] ;  /* 0x00007200ff0877ac */ /* 0x000e240008000800 */
[----:B0-----:R-:W-:-:S13]  /*0020*/  ISETP.NE.AND P0, PT, RZ, UR8, PT ;  /* 0x00000008ff007c0c */ /* 0x001fda000bf05270 */
[----:B------:R-:W-:Y:S05]  /*0030*/  @!P0 EXIT ;  /* 0x000000000000894d */ /* 0x000fea0003800000 */
[----:B------:R-:W-:Y:S01]  /*0040*/  UISETP.GT.AND UP0, UPT, UR8, 0x4ff, UPT ;  /* 0x000004ff0800788c */ /* 0x000fe2000bf04270 */
[----:B------:R-:W-:Y:S01]  /*0050*/  BSSY.RECONVERGENT B0, `(.L_x_1) ;  /* 0x0000648000007945 */ /* 0x000fe20003800200 */
[----:B------:R-:W0:Y:S07]  /*0060*/  LDCU.64 UR10, c[0x0][0x358] ;  /* 0x00006b00ff0a77ac */ /* 0x000e2e0008000a00 */
[----:B------:R-:W-:Y:S05]  /*0070*/  BRA.U UP0, `(.L_x_2) ;  /* 0x0000002d00c87547 */ /* 0x000fea000b800000 */
[----:B------:R-:W1:Y:S01]  /*0080*/  S2R R0, SR_TID.X ;  /* 0x0000000000007919 */ /* 0x000e620000002100 */
[----:B------:R-:W2:Y:S01]  /*0090*/  LDCU UR4, c[0x0][0x390] ;  /* 0x00007200ff0477ac */ /* 0x000ea20008000800 */
[----:B------:R-:W-:Y:S01]  /*00a0*/  BSSY.RECONVERGENT B1, `(.L_x_3) ;  /* 0x000000b000017945 */ /* 0x000fe20003800200 */
[----:B------:R-:W-:Y:S01]  /*00b0*/  IMAD.MOV.U32 R5, RZ, RZ, RZ ;  /* 0x000000ffff057224 */ /* 0x000fe200078e00ff */
[----:B------:R-:W-:Y:S02]  /*00c0*/  CS2R R2, SRZ ;  /* 0x0000000000027805 */ /* 0x000fe4000001ff00 */
[----:B-1----:R-:W-:Y:S01]  /*00d0*/  ISETP.GE.AND P0, PT, R0, UR8, PT ;  /* 0x0000000800007c0c */ /* 0x002fe2000bf06270 */
[----:B------:R-:W-:-:S12]  /*00e0*/  IMAD.MOV.U32 R4, RZ, RZ, R0 ;  /* 0x000000ffff047224 */ /* 0x000fd800078e0000 */
[----:B--2---:R-:W-:Y:S05]  /*00f0*/  @P0 BRA `(.L_x_4) ;  /* 0x0000000000140947 */ /* 0x004fea0003800000 */
[----:B------:R-:W1:Y:S02]  /*0100*/  LDC.64 R6, c[0x0][0x380] ;  /* 0x0000e000ff067b82 */ /* 0x000e640000000a00 */
[----:B-1----:R-:W-:-:S05]  /*0110*/  IMAD.WIDE.U32 R6, R0, 0x10, R6 ;  /* 0x0000001000067825 */ /* 0x002fca00078e0006 */
[----:B0-----:R1:W5:Y:S04]  /*0120*/  LDG.E.CONSTANT R5, desc[UR10][R6.64] ;  /* 0x0000000a06057981 */ /* 0x001368000c1e9900 */
[----:B------:R1:W5:Y:S01]  /*0130*/  LDG.E.64.CONSTANT R2, desc[UR10][R6.64+0x8] ;  /* 0x0000080a06027981 */ /* 0x000362000c1e9b00 */
[----:B------:R-:W-:-:S07]  /*0140*/  VIADD R4, R0, 0x100 ;  /* 0x0000010000047836 */ /* 0x000fce0000000000 */
.L_x_4:
[----:B0-----:R-:W-:Y:S05]  /*0150*/  BSYNC.RECONVERGENT B1 ;  /* 0x0000000000017941 */ /* 0x001fea0003800200 */
.L_x_3:
[----:B------:R-:W-:Y:S01]  /*0160*/  ISETP.GE.AND P0, PT, R4, UR8, PT ;  /* 0x0000000804007c0c */ /* 0x000fe2000bf06270 */
[----:B------:R-:W-:-:S12]  /*0170*/  BSSY.RECONVERGENT B1, `(.L_x_5) ;  /* 0x0000082000017945 */ /* 0x000fd80003800200 */
[----:B------:R-:W-:Y:S05]  /*0180*/  @P0 BRA `(.L_x_6) ;  /* 0x0000000800000947 */ /* 0x000fea0003800000 */
[----:B-1----:R-:W-:Y:S01]  /*0190*/  LOP3.LUT R6, RZ, R4, RZ, 0x33, !PT ;  /* 0x00000004ff067212 */ /* 0x002fe200078e33ff */
[----:B------:R-:W-:Y:S04]  /*01a0*/  BSSY.RECONVERGENT B2, `(.L_x_7) ;  /* 0x0000027000027945 */ /* 0x000fe80003800200 */
[----:B------:R-:W-:-:S05]  /*01b0*/  VIADD R14, R6, UR8 ;  /* 0x00000008060e7c36 */ /* 0x000fca0008000000 */
[----:B------:R-:W-:-:S04]  /*01c0*/  LOP3.LUT R6, R14, 0x300, RZ, 0xc0, !PT ;  /* 0x000003000e067812 */ /* 0x000fc800078ec0ff */
[----:B------:R-:W-:-:S13]  /*01d0*/  ISETP.NE.AND P0, PT, R6, 0x300, PT ;  /* 0x000003000600780c */ /* 0x000fda0003f05270 */
[----:B------:R-:W-:Y:S05]  /*01e0*/  @!P0 BRA `(.L_x_8) ;  /* 0x0000000000888947 */ /* 0x000fea0003800000 */
[----:B------:R-:W0:Y:S01]  /*01f0*/  LDC.64 R6, c[0x0][0x380] ;  /* 0x0000e000ff067b82 */ /* 0x000e220000000a00 */
[----:B------:R-:W-:-:S04]  /*0200*/  LEA.HI R8, R14, 0x1, RZ, 0x18 ;  /* 0x000000010e087811 */ /* 0x000fc800078fc0ff */
[----:B------:R-:W-:-:S05]  /*0210*/  LOP3.LUT R8, R8, 0x3, RZ, 0xc0, !PT ;  /* 0x0000000308087812 */ /* 0x000fca00078ec0ff */
[----:B------:R-:W-:Y:S02]  /*0220*/  IMAD.MOV R10, RZ, RZ, -R8 ;  /* 0x000000ffff0a7224 */ /* 0x000fe400078e0a08 */
[----:B0-----:R-:W-:-:S04]  /*0230*/  IMAD.WIDE.U32 R6, R4, 0x10, R6 ;  /* 0x0000001004067825 */ /* 0x001fc800078e0006 */
[----:B------:R-:W-:-:S07]  /*0240*/  IMAD.MOV.U32 R13, RZ, RZ, R6 ;  /* 0x000000ffff0d7224 */ /* 0x000fce00078e0006 */
.L_x_11:
[----:B------:R-:W-:-:S05]  /*0250*/  IMAD.MOV.U32 R6, RZ, RZ, R13 ;  /* 0x000000ffff067224 */ /* 0x000fca00078e000d */
[----:B------:R-:W2:Y:S01]  /*0260*/  LDG.E.CONSTANT R12, desc[UR10][R6.64] ;  /* 0x0000000a060c7981 */ /* 0x000ea2000c1e9900 */
[----:B------:R-:W-:Y:S01]  /*0270*/  VIADD R10, R10, 0x1 ;  /* 0x000000010a0a7836 */ /* 0x000fe20000000000 */
[----:B------:R-:W-:Y:S01]  /*0280*/  BSSY.RECONVERGENT B3, `(.L_x_9) ;  /* 0x0000015000037945 */ /* 0x000fe20003800200 */
[----:B------:R-:W-:-:S03]  /*0290*/  IADD3 R13, P3, PT, R6, 0x1000, RZ ;  /* 0x00001000060d7810 */ /* 0x000fc60007f7e0ff */
[----:B------:R-:W-:Y:S02]  /*02a0*/  ISETP.NE.AND P2, PT, R10, RZ, PT ;  /* 0x000000ff0a00720c */ /* 0x000fe40003f45270 */
[----:B--2--5:R-:W-:-:S13]  /*02b0*/  FSETP.GEU.AND P0, PT, R5, R12, PT ;  /* 0x0000000c0500720b */ /* 0x024fda0003f0e000 */
[----:B------:R-:W-:Y:S05]  /*02c0*/  @!P0 BRA `(.L_x_10) ;  /* 0x0000000000408947 */ /* 0x000fea0003800000 */
[----:B------:R-:W2:Y:S01]  /*02d0*/  LDG.E.64.CONSTANT R8, desc[UR10][R6.64+0x8] ;  /* 0x0000080a06087981 */ /* 0x000ea2000c1e9b00 */
[----:B------:R-:W-:Y:S01]  /*02e0*/  FSETP.GEU.AND P4, PT, R12, R5, PT ;  /* 0x000000050c00720b */ /* 0x000fe20003f8e000 */
[----:B------:R-:W-:Y:S02]  /*02f0*/  IMAD.MOV.U32 R11, RZ, RZ, R2 ;  /* 0x000000ffff0b7224 */ /* 0x000fe400078e0002 */
[----:B------:R-:W-:Y:S02]  /*0300*/  IMAD.MOV.U32 R2, RZ, RZ, R5 ;  /* 0x000000ffff027224 */ /* 0x000fe400078e0005 */
[----:B------:R-:W-:-:S08]  /*0310*/  IMAD.MOV.U32 R5, RZ, RZ, R12 ;  /* 0x000000ffff057224 */ /* 0x000fd000078e000c */
[CC--:B--2---:R-:W-:Y:S02]  /*0320*/  @P4 ISETP.GE.U32.AND P1, PT, R11.reuse, R8.reuse, PT ;  /* 0x000000080b00420c */ /* 0x0c4fe40003f26070 */
[----:B------:R-:W-:Y:S02]  /*0330*/  @P4 ISETP.LT.U32.AND P0, PT, R11, R8, PT ;  /* 0x000000080b00420c */ /* 0x000fe40003f01070 */
[CC--:B------:R-:W-:Y:S02]  /*0340*/  @P4 ISETP.GE.AND.EX P1, PT, R3.reuse, R9.reuse, PT, P1 ;  /* 0x000000090300420c */ /* 0x0c0fe40003f26310 */
[----:B------:R-:W-:Y:S02]  /*0350*/  @P4 ISETP.LT.AND.EX P0, PT, R3, R9, PT, P0 ;  /* 0x000000090300420c */ /* 0x000fe40003f01300 */
[----:B------:R-:W-:Y:S01]  /*0360*/  @P4 FSEL R5, R2, R12, !P1 ;  /* 0x0000000c02054208 */ /* 0x000fe20004800000 */
[----:B------:R-:W-:Y:S01]  /*0370*/  IMAD.MOV.U32 R2, RZ, RZ, R8 ;  /* 0x000000ffff027224 */ /* 0x000fe200078e0008 */
[----:B------:R-:W-:-:S02]  /*0380*/  @P4 SEL R11, R11, R8, P0 ;  /* 0x000000080b0b4207 */ /* 0x000fc40000000000 */
[----:B------:R-:W-:Y:S01]  /*0390*/  @P4 SEL R12, R3, R9, P0 ;  /* 0x00000009030c4207 */ /* 0x000fe20000000000 */
[----:B------:R-:W-:Y:S02]  /*03a0*/  IMAD.MOV.U32 R3, RZ, RZ, R9 ;  /* 0x000000ffff037224 */ /* 0x000fe400078e0009 */
[----:B------:R-:W-:Y:S02]  /*03b0*/  @P4 IMAD.MOV.U32 R2, RZ, RZ, R11 ;  /* 0x000000ffff024224 */ /* 0x000fe400078e000b */
[----:B------:R-:W-:-:S07]  /*03c0*/  @P4 IMAD.MOV.U32 R3, RZ, RZ, R12 ;  /* 0x000000ffff034224 */ /* 0x000fce00078e000c */
.L_x_10:
[----:B------:R-:W-:Y:S05]  /*03d0*/  BSYNC.RECONVERGENT B3 ;  /* 0x0000000000037941 */ /* 0x000fea0003800200 */
.L_x_9:
[----:B------:R-:W-:Y:S02]  /*03e0*/  IMAD.X R7, RZ, RZ, R7, P3 ;  /* 0x000000ffff077224 */ /* 0x000fe400018e0607 */
[----:B------:R-:W-:Y:S01]  /*03f0*/  VIADD R4, R4, 0x100 ;  /* 0x0000010004047836 */ /* 0x000fe20000000000 */
[----:B------:R-:W-:Y:S06]  /*0400*/  @P2 BRA `(.L_x_11) ;  /* 0xfffffffc00902947 */ /* 0x000fec000383ffff */
.L_x_8:
[----:B------:R-:W-:Y:S05]  /*0410*/  BSYNC.RECONVERGENT B2 ;  /* 0x0000000000027941 */ /* 0x000fea0003800200 */
.L_x_7:
[----:B------:R-:W0:Y:S01]  /*0420*/  LDC.64 R6, c[0x0][0x380] ;  /* 0x0000e000ff067b82 */ /* 0x000e220000000a00 */
[----:B------:R-:W-:-:S13]  /*0430*/  ISETP.GE.U32.AND P0, PT, R14, 0x300, PT ;  /* 0x000003000e00780c */ /* 0x000fda0003f06070 */
[----:B------:R-:W-:Y:S05]  /*0440*/  @!P0 BRA `(.L_x_6) ;  /* 0x0000000400508947 */ /* 0x000fea0003800000 */
.L_x_20:
[----:B0-----:R-:W-:-:S05]  /*0450*/  IMAD.WIDE R8, R4, 0x10, R6 ;  /* 0x0000001004087825 */ /* 0x001fca00078e0206 */
[----:B------:R-:W2:Y:S04]  /*0460*/  LDG.E.CONSTANT R14, desc[UR10][R8.64] ;  /* 0x0000000a080e7981 */ /* 0x000ea8000c1e9900 */
[----:B-----5:R0:W5:Y:S04]  /*0470*/  LDG.E.CONSTANT R16, desc[UR10][R8.64+0x1000] ;  /* 0x0010000a08107981 */ /* 0x020168000c1e9900 */
[----:B------:R0:W5:Y:S04]  /*0480*/  LDG.E.CONSTANT R18, desc[UR10][R8.64+0x2000] ;  /* 0x0020000a08127981 */ /* 0x000168000c1e9900 */
[----:B------:R0:W5:Y:S01]  /*0490*/  LDG.E.CONSTANT R10, desc[UR10][R8.64+0x3000] ;  /* 0x0030000a080a7981 */ /* 0x000162000c1e9900 */
[----:B------:R-:W-:Y:S01]  /*04a0*/  BSSY.RECONVERGENT B2, `(.L_x_12) ;  /* 0x0000012000027945 */ /* 0x000fe20003800200 */
[----:B------:R-:W-:-:S02]  /*04b0*/  IMAD.MOV.U32 R15, RZ, RZ, R2 ;  /* 0x000000ffff0f7224 */ /* 0x000fc400078e0002 */
[----:B------:R-:W-:Y:S02]  /*04c0*/  IMAD.MOV.U32 R21, RZ, RZ, R3 ;  /* 0x000000ffff157224 */ /* 0x000fe400078e0003 */
[----:B------:R-:W-:Y:S01]  /*04d0*/  IMAD.MOV.U32 R11, RZ, RZ, R5 ;  /* 0x000000ffff0b7224 */ /* 0x000fe200078e0005 */
[----:B--2---:R-:W-:-:S13]  /*04e0*/  FSETP.GEU.AND P0, PT, R5, R14, PT ;  /* 0x0000000e0500720b */ /* 0x004fda0003f0e000 */
[----:B0-----:R-:W-:Y:S05]  /*04f0*/  @!P0 BRA `(.L_x_13) ;  /* 0x0000000000308947 */ /* 0x001fea0003800000 */
[----:B------:R-:W2:Y:S01]  /*0500*/  LDG.E.64.CONSTANT R12, desc[UR10][R8.64+0x8] ;  /* 0x0000080a080c7981 */ /* 0x000ea2000c1e9b00 */
[----:B------:R-:W-:Y:S01]  /*0510*/  FSETP.GEU.AND P2, PT, R14, R5, PT ;  /* 0x000000050e00720b */ /* 0x000fe20003f4e000 */
[----:B------:R-:W-:-:S12]  /*0520*/  IMAD.MOV.U32 R11, RZ, RZ, R14 ;  /* 0x000000ffff0b7224 */ /* 0x000fd800078e000e */
[CC--:B--2---:R-:W-:Y:S01]  /*0530*/  @P2 ISETP.GE.U32.AND P0, PT, R2.reuse, R12.reuse, PT ;  /* 0x0000000c0200220c */ /* 0x0c4fe20003f06070 */
[----:B------:R-:W-:Y:S01]  /*0540*/  IMAD.MOV.U32 R15, RZ, RZ, R12 ;  /* 0x000000ffff0f7224 */ /* 0x000fe200078e000c */
[C---:B------:R-:W-:Y:S01]  /*0550*/  @P2 ISETP.LT.U32.AND P1, PT, R2.reuse, R12, PT ;  /* 0x0000000c0200220c */ /* 0x040fe20003f21070 */
[----:B------:R-:W-:Y:S01]  /*0560*/  IMAD.MOV.U32 R21, RZ, RZ, R13 ;  /* 0x000000ffff157224 */ /* 0x000fe200078e000d */
[CC--:B------:R-:W-:Y:S02]  /*0570*/  @P2 ISETP.GE.AND.EX P0, PT, R3.reuse, R13.reuse, PT, P0 ;  /* 0x0000000d0300220c */ /* 0x0c0fe40003f06300 */
[----:B------:R-:W-:Y:S02]  /*0580*/  @P2 ISETP.LT.AND.EX P1, PT, R3, R13, PT, P1 ;  /* 0x0000000d0300220c */ /* 0x000fe40003f21310 */
[----:B------:R-:W-:Y:S02]  /*0590*/  @P2 FSEL R11, R5, R14, !P0 ;  /* 0x0000000e050b2208 */ /* 0x000fe40004000000 */
[----:B------:R-:W-:-:S02]  /*05a0*/  @P2 SEL R15, R2, R12, P1 ;  /* 0x0000000c020f2207 */ /* 0x000fc40000800000 */
[----:B------:R-:W-:-:S07]  /*05b0*/  @P2 SEL R21, R3, R13, P1 ;  /* 0x0000000d03152207 */ /* 0x000fce0000800000 */
.L_x_13:
[----:B------:R-:W-:Y:S05]  /*05c0*/  BSYNC.RECONVERGENT B2 ;  /* 0x0000000000027941 */ /* 0x000fea0003800200 */
.L_x_12:
[----:B-----5:R-:W-:Y:S01]  /*05d0*/  FSETP.GEU.AND P0, PT, R11, R16, PT ;  /* 0x000000100b00720b */ /* 0x020fe20003f0e000 */
[----:B------:R-:W-:Y:S01]  /*05e0*/  BSSY.RECONVERGENT B2, `(.L_x_14) ;  /* 0x0000011000027945 */ /* 0x000fe20003800200 */
[----:B------:R-:W-:Y:S02]  /*05f0*/  IMAD.MOV.U32 R17, RZ, RZ, R15 ;  /* 0x000000ffff117224 */ /* 0x000fe400078e000f */
[----:B------:R-:W-:Y:S02]  /*0600*/  IMAD.MOV.U32 R19, RZ, RZ, R21 ;  /* 0x000000ffff137224 */ /* 0x000fe400078e0015 */
[----:B------:R-:W-:-:S07]  /*0610*/  IMAD.MOV.U32 R5, RZ, RZ, R11 ;  /* 0x000000ffff057224 */ /* 0x000fce00078e000b */
[----:B------:R-:W-:Y:S05]  /*0620*/  @!P0 BRA `(.L_x_15) ;  /* 0x0000000000308947 */ /* 0x000fea0003800000 */
[----:B------:R-:W2:Y:S01]  /*0630*/  LDG.E.64.CONSTANT R2, desc[UR10][R8.64+0x1008] ;  /* 0x0010080a08027981 */ /* 0x000ea2000c1e9b00 */
[----:B------:R-:W-:Y:S01]  /*0640*/  FSETP.GEU.AND P2, PT, R16, R11, PT ;  /* 0x0000000b1000720b */ /* 0x000fe20003f4e000 */
[----:B------:R-:W-:-:S12]  /*0650*/  IMAD.MOV.U32 R5, RZ, RZ, R16 ;  /* 0x000000ffff057224 */ /* 0x000fd800078e0010 */
[CC--:B--2---:R-:W-:Y:S01]  /*0660*/  @P2 ISETP.GE.U32.AND P0, PT, R15.reuse, R2.reuse, PT ;  /* 0x000000020f00220c */ /* 0x0c4fe20003f06070 */
[----:B------:R-:W-:Y:S01]  /*0670*/  IMAD.MOV.U32 R17, RZ, RZ, R2 ;  /* 0x000000ffff117224 */ /* 0x000fe200078e0002 */
[----:B------:R-:W-:Y:S01]  /*0680*/  @P2 ISETP.LT.U32.AND P1, PT, R15, R2, PT ;  /* 0x000000020f00220c */ /* 0x000fe20003f21070 */
[----:B------:R-:W-:Y:S01]  /*0690*/  IMAD.MOV.U32 R19, RZ, RZ, R3 ;  /* 0x000000ffff137224 */ /* 0x000fe200078e0003 */
[CC--:B------:R-:W-:Y:S02]  /*06a0*/  @P2 ISETP.GE.AND.EX P0, PT, R21.reuse, R3.reuse, PT, P0 ;  /* 0x000000031500220c */ /* 0x0c0fe40003f06300 */
[----:B------:R-:W-:Y:S02]  /*06b0*/  @P2 ISETP.LT.AND.EX P1, PT, R21, R3, PT, P1 ;  /* 0x000000031500220c */ /* 0x000fe40003f21310 */
[----:B------:R-:W-:Y:S02]  /*06c0*/  @P2 FSEL R5, R11, R16, !P0 ;  /* 0x000000100b052208 */ /* 0x000fe40004000000 */
[----:B------:R-:W-:-:S02]  /*06d0*/  @P2 SEL R17, R15, R2, P1 ;  /* 0x000000020f112207 */ /* 0x000fc40000800000 */
[----:B------:R-:W-:-:S07]  /*06e0*/  @P2 SEL R19, R21, R3, P1 ;  /* 0x0000000315132207 */ /* 0x000fce0000800000 */
.L_x_15:
[----:B------:R-:W-:Y:S05]  /*06f0*/  BSYNC.RECONVERGENT B2 ;  /* 0x0000000000027941 */ /* 0x000fea0003800200 */
.L_x_14:
[----:B------:R-:W-:Y:S01]  /*0700*/  FSETP.GEU.AND P0, PT, R5, R18, PT ;  /* 0x000000120500720b */ /* 0x000fe20003f0e000 */
        /* <DEDUP_REMOVED lines=17> */
.L_x_17:
[----:B------:R-:W-:Y:S05]  /*0820*/  BSYNC.RECONVERGENT B2 ;  /* 0x0000000000027941 */ /* 0x000fea0003800200 */
.L_x_16:
        /* <DEDUP_REMOVED lines=9> */
[CC--:B--2---:R-:W-:Y:S02]  /*08c0*/  @P2 ISETP.GE.U32.AND P0, PT, R13.reuse, R2.reuse, PT ;  /* 0x000000020d00220c */ /* 0x0c4fe40003f06070 */
[----:B------:R-:W-:Y:S02]  /*08d0*/  @P2 ISETP.LT.U32.AND P1, PT, R13, R2, PT ;  /* 0x000000020d00220c */ /* 0x000fe40003f21070 */
[CC--:B------:R-:W-:Y:S02]  /*08e0*/  @P2 ISETP.GE.AND.EX P0, PT, R15.reuse, R3.reuse, PT, P0 ;  /* 0x000000030f00220c */ /* 0x0c0fe40003f06300 */
[----:B------:R-:W-:Y:S02]  /*08f0*/  @P2 ISETP.LT.AND.EX P1, PT, R15, R3, PT, P1 ;  /* 0x000000030f00220c */ /* 0x000fe40003f21310 */
[----:B------:R-:W-:Y:S02]  /*0900*/  @P2 FSEL R5, R11, R10, !P0 ;  /* 0x0000000a0b052208 */ /* 0x000fe40004000000 */
[----:B------:R-:W-:-:S02]  /*0910*/  @P2 SEL R10, R13, R2, P1 ;  /* 0x000000020d0a2207 */ /* 0x000fc40000800000 */
[----:B------:R-:W-:-:S03]  /*0920*/  @P2 SEL R11, R15, R3, P1 ;  /* 0x000000030f0b2207 */ /* 0x000fc60000800000 */
[----:B------:R-:W-:Y:S02]  /*0930*/  @P2 IMAD.MOV.U32 R2, RZ, RZ, R10 ;  /* 0x000000ffff022224 */ /* 0x000fe400078e000a */
[----:B------:R-:W-:-:S07]  /*0940*/  @P2 IMAD.MOV.U32 R3, RZ, RZ, R11 ;  /* 0x000000ffff032224 */ /* 0x000fce00078e000b */
.L_x_19:
[----:B------:R-:W-:Y:S05]  /*0950*/  BSYNC.RECONVERGENT B2 ;  /* 0x0000000000027941 */ /* 0x000fea0003800200 */
.L_x_18:
[----:B------:R-:W-:-:S05]  /*0960*/  VIADD R4, R4, 0x400 ;  /* 0x0000040004047836 */ /* 0x000fca0000000000 */
[----:B------:R-:W-:-:S13]  /*0970*/  ISETP.GE.AND P0, PT, R4, UR4, PT ;  /* 0x0000000404007c0c */ /* 0x000fda000bf06270 */
[----:B------:R-:W-:Y:S05]  /*0980*/  @!P0 BRA `(.L_x_20) ;  /* 0xfffffff800b08947 */ /* 0x000fea000383ffff */
.L_x_6:
[----:B------:R-:W-:Y:S05]  /*0990*/  BSYNC.RECONVERGENT B1 ;  /* 0x0000000000017941 */ /* 0x000fea0003800200 */
.L_x_5:
[----:B------:R-:W2:Y:S02]  /*09a0*/  LDCU UR4, c[0x0][0x390] ;  /* 0x00007200ff0477ac */ /* 0x000ea40008000800 */
[----:B--2---:R-:W-:-:S09]  /*09b0*/  UISETP.GE.AND UP0, UPT, UR4, 0x100, UPT ;  /* 0x000001000400788c */ /* 0x004fd2000bf06270 */
[----:B------:R-:W-:Y:S05]  /*09c0*/  BRA.U !UP0, `(.L_x_21) ;  /* 0x00000011083c7547 */ /* 0x000fea000b800000 */
[----:B------:R-:W2:Y:S01]  /*09d0*/  S2R R12, SR_LANEID ;  /* 0x00000000000c7919 */ /* 0x000ea20000000000 */
[----:B------:R-:W-:Y:S01]  /*09e0*/  BSSY.RECONVERGENT B1, `(.L_x_22) ;  /* 0x0000015000017945 */ /* 0x000fe20003800200 */
[----:B01---5:R-:W-:Y:S01]  /*09f0*/  IMAD.MOV.U32 R7, RZ, RZ, R2 ;  /* 0x000000ffff077224 */ /* 0x023fe200078e0002 */
[----:B------:R-:W0:Y:S01]  /*0a00*/  SHFL.DOWN PT, R6, R5, 0x1, 0x1f ;  /* 0x08201f0005067f89 */ /* 0x000e2200000e0000 */
[----:B------:R-:W-:Y:S02]  /*0a10*/  IMAD.MOV.U32 R8, RZ, RZ, R3 ;  /* 0x000000ffff087224 */ /* 0x000fe400078e0003 */
[----:B------:R-:W-:Y:S01]  /*0a20*/  IMAD.MOV.U32 R4, RZ, RZ, R5 ;  /* 0x000000ffff047224 */ /* 0x000fe200078e0005 */
[----:B------:R1:W3:Y:S04]  /*0a30*/  SHFL.DOWN PT, R9, R2, 0x1, 0x1f ;  /* 0x08201f0002097f89 */ /* 0x0002e800000e0000 */
[----:B------:R1:W4:Y:S01]  /*0a40*/  SHFL.DOWN PT, R11, R3, 0x1, 0x1f ;  /* 0x08201f00030b7f89 */ /* 0x00032200000e0000 */
[----:B0-----:R-:W-:-:S04]  /*0a50*/  FSETP.GEU.AND P0, PT, R5, R6, PT ;  /* 0x000000060500720b */ /* 0x001fc80003f0e000 */
[----:B--2---:R-:W-:-:S13]  /*0a60*/  ISETP.GT.OR P0, PT, R12, 0x1e, !P0 ;  /* 0x0000001e0c00780c */ /* 0x004fda0004704670 */
[----:B-1-34-:R-:W-:Y:S05]  /*0a70*/  @P0 BRA `(.L_x_23) ;  /* 0x00000000002c0947 */ /* 0x01afea0003800000 */
[----:B------:R-:W-:Y:S01]  /*0a80*/  FSETP.GT.AND P2, PT, R5, R6, PT ;  /* 0x000000060500720b */ /* 0x000fe20003f44000 */
[----:B------:R-:W-:Y:S02]  /*0a90*/  IMAD.MOV.U32 R7, RZ, RZ, R9 ;  /* 0x000000ffff077224 */ /* 0x000fe400078e0009 */
[----:B------:R-:W-:Y:S02]  /*0aa0*/  IMAD.MOV.U32 R8, RZ, RZ, R11 ;  /* 0x000000ffff087224 */ /* 0x000fe400078e000b */
[----:B------:R-:W-:-:S08]  /*0ab0*/  IMAD.MOV.U32 R4, RZ, RZ, R6 ;  /* 0x000000ffff047224 */ /* 0x000fd000078e0006 */
[CC--:B------:R-:W-:Y:S02]  /*0ac0*/  @!P2 ISETP.GE.U32.AND P0, PT, R2.reuse, R9.reuse, PT ;  /* 0x000000090200a20c */ /* 0x0c0fe40003f06070 */
[C---:B------:R-:W-:Y:S02]  /*0ad0*/  @!P2 ISETP.LT.U32.AND P1, PT, R2.reuse, R9, PT ;  /* 0x000000090200a20c */ /* 0x040fe40003f21070 */
[CC--:B------:R-:W-:Y:S02]  /*0ae0*/  @!P2 ISETP.GE.AND.EX P0, PT, R3.reuse, R11.reuse, PT, P0 ;  /* 0x0000000b0300a20c */ /* 0x0c0fe40003f06300 */
[----:B------:R-:W-:Y:S02]  /*0af0*/  @!P2 ISETP.LT.AND.EX P1, PT, R3, R11, PT, P1 ;  /* 0x0000000b0300a20c */ /* 0x000fe40003f21310 */
[----:B------:R-:W-:Y:S02]  /*0b00*/  @!P2 FSEL R4, R5, R6, !P0 ;  /* 0x000000060504a208 */ /* 0x000fe40004000000 */
[----:B------:R-:W-:-:S02]  /*0b10*/  @!P2 SEL R7, R2, R9, P1 ;  /* 0x000000090207a207 */ /* 0x000fc40000800000 */
[----:B------:R-:W-:-:S07]  /*0b20*/  @!P2 SEL R8, R3, R11, P1 ;  /* 0x0000000b0308a207 */ /* 0x000fce0000800000 */
.L_x_23:
[----:B------:R-:W-:Y:S05]  /*0b30*/  BSYNC.RECONVERGENT B1 ;  /* 0x0000000000017941 */ /* 0x000fea0003800200 */
.L_x_22:
[----:B------:R-:W0:Y:S01]  /*0b40*/  SHFL.DOWN PT, R3, R4, 0x2, 0x1f ;  /* 0x08401f0004037f89 */ /* 0x000e2200000e0000 */
[----:B------:R-:W-:Y:S01]  /*0b50*/  BSSY.RECONVERGENT B1, `(.L_x_24) ;  /* 0x0000014000017945 */ /* 0x000fe20003800200 */
[----:B------:R-:W-:Y:S02]  /*0b60*/  IMAD.MOV.U32 R5, RZ, RZ, R7 ;  /* 0x000000ffff057224 */ /* 0x000fe400078e0007 */
[----:B------:R1:W2:Y:S01]  /*0b70*/  SHFL.DOWN PT, R10, R7, 0x2, 0x1f ;  /* 0x08401f00070a7f89 */ /* 0x0002a200000e0000 */
[----:B------:R-:W-:Y:S02]  /*0b80*/  IMAD.MOV.U32 R6, RZ, RZ, R8 ;  /* 0x000000ffff067224 */ /* 0x000fe400078e0008 */
[----:B------:R-:W-:Y:S01]  /*0b90*/  IMAD.MOV.U32 R2, RZ, RZ, R4 ;  /* 0x000000ffff027224 */ /* 0x000fe200078e0004 */
[----:B------:R1:W3:Y:S01]  /*0ba0*/  SHFL.DOWN PT, R9, R8, 0x2, 0x1f ;  /* 0x08401f0008097f89 */ /* 0x0002e200000e0000 */
[----:B0-----:R-:W-:-:S04]  /*0bb0*/  FSETP.GEU.AND P0, PT, R4, R3, PT ;  /* 0x000000030400720b */ /* 0x001fc80003f0e000 */
[----:B------:R-:W-:-:S13]  /*0bc0*/  ISETP.GT.OR P0, PT, R12, 0x1d, !P0 ;  /* 0x0000001d0c00780c */ /* 0x000fda0004704670 */
[----:B-123--:R-:W-:Y:S05]  /*0bd0*/  @P0 BRA `(.L_x_25) ;  /* 0x00000000002c0947 */ /* 0x00efea0003800000 */
[----:B------:R-:W-:Y:S01]  /*0be0*/  FSETP.GT.AND P2, PT, R4, R3, PT ;  /* 0x000000030400720b */ /* 0x000fe20003f44000 */
[----:B------:R-:W-:Y:S02]  /*0bf0*/  IMAD.MOV.U32 R5, RZ, RZ, R10 ;  /* 0x000000ffff057224 */ /* 0x000fe400078e000a */
[----:B------:R-:W-:Y:S02]  /*0c00*/  IMAD.MOV.U32 R6, RZ, RZ, R9 ;  /* 0x000000ffff067224 */ /* 0x000fe400078e0009 */
[----:B------:R-:W-:-:S08]  /*0c10*/  IMAD.MOV.U32 R2, RZ, RZ, R3 ;  /* 0x000000ffff027224 */ /* 0x000fd000078e0003 */
[CC--:B------:R-:W-:Y:S02]  /*0c20*/  @!P2 ISETP.GE.U32.AND P0, PT, R7.reuse, R10.reuse, PT ;  /* 0x0000000a0700a20c */ /* 0x0c0fe40003f06070 */
[CC--:B------:R-:W-:Y:S02]  /*0c30*/  @!P2 ISETP.LT.U32.AND P1, PT, R7.reuse, R10.reuse, PT ;  /* 0x0000000a0700a20c */ /* 0x0c0fe40003f21070 */
[CC--:B------:R-:W-:Y:S02]  /*0c40*/  @!P2 ISETP.GE.AND.EX P0, PT, R8.reuse, R9.reuse, PT, P0 ;  /* 0x000000090800a20c */ /* 0x0c0fe40003f06300 */
[----:B------:R-:W-:Y:S02]  /*0c50*/  @!P2 ISETP.LT.AND.EX P1, PT, R8, R9, PT, P1 ;  /* 0x000000090800a20c */ /* 0x000fe40003f21310 */
[----:B------:R-:W-:Y:S02]  /*0c60*/  @!P2 FSEL R2, R4, R3, !P0 ;  /* 0x000000030402a208 */ /* 0x000fe40004000000 */
[----:B------:R-:W-:-:S02]  /*0c70*/  @!P2 SEL R5, R7, R10, P1 ;  /* 0x0000000a0705a207 */ /* 0x000fc40000800000 */
[----:B------:R-:W-:-:S07]  /*0c80*/  @!P2 SEL R6, R8, R9, P1 ;  /* 0x000000090806a207 */ /* 0x000fce0000800000 */
.L_x_25:
[----:B------:R-:W-:Y:S05]  /*0c90*/  BSYNC.RECONVERGENT B1 ;  /* 0x0000000000017941 */ /* 0x000fea0003800200 */
.L_x_24:
        /* <DEDUP_REMOVED lines=21> */
.L_x_27:
[----:B------:R-:W-:Y:S05]  /*0df0*/  BSYNC.RECONVERGENT B1 ;  /* 0x0000000000017941 */ /* 0x000fea0003800200 */
.L_x_26:
        /* <DEDUP_REMOVED lines=15> */
[----:B------:R-:W-:Y:S02]  /*0ef0*/  @!P2 ISETP.LT.U32.AND P1, PT, R4, R9, PT ;  /* 0x000000090400a20c */ /* 0x000fe40003f21070 */
[CC--:B------:R-:W-:Y:S02]  /*0f00*/  @!P2 ISETP.GE.AND.EX P0, PT, R8.reuse, R11.reuse, PT, P0 ;  /* 0x0000000b0800a20c */ /* 0x0c0fe40003f06300 */
[----:B------:R-:W-:Y:S02]  /*0f10*/  @!P2 ISETP.LT.AND.EX P1, PT, R8, R11, PT, P1 ;  /* 0x0000000b0800a20c */ /* 0x000fe40003f21310 */
[----:B------:R-:W-:Y:S02]  /*0f20*/  @!P2 FSEL R5, R3, R2, !P0 ;  /* 0x000000020305a208 */ /* 0x000fe40004000000 */
[----:B------:R-:W-:-:S02]  /*0f30*/  @!P2 SEL R6, R4, R9, P1 ;  /* 0x000000090406a207 */ /* 0x000fc40000800000 */
[----:B------:R-:W-:-:S07]  /*0f40*/  @!P2 SEL R7, R8, R11, P1 ;  /* 0x0000000b0807a207 */ /* 0x000fce0000800000 */
.L_x_29:
[----:B------:R-:W-:Y:S05]  /*0f50*/  BSYNC.RECONVERGENT B1 ;  /* 0x0000000000017941 */ /* 0x000fea0003800200 */
.L_x_28:
[----:B------:R-:W0:Y:S01]  /*0f60*/  SHFL.DOWN PT, R8, R5, 0x10, 0x1f ;  /* 0x0a001f0005087f89 */ /* 0x000e2200000e0000 */
[----:B------:R-:W-:Y:S01]  /*0f70*/  BSSY.RECONVERGENT B1, `(.L_x_30) ;  /* 0x0000015000017945 */ /* 0x000fe20003800200 */
[----:B------:R-:W-:Y:S01]  /*0f80*/  ISETP.NE.AND P2, PT, R12, RZ, PT ;  /* 0x000000ff0c00720c */ /* 0x000fe20003f45270 */
[----:B------:R-:W-:Y:S01]  /*0f90*/  IMAD.MOV.U32 R3, RZ, RZ, R6 ;  /* 0x000000ffff037224 */ /* 0x000fe200078e0006 */
        /* <DEDUP_REMOVED lines=18> */
.L_x_31:
[----:B------:R-:W-:Y:S05]  /*10c0*/  BSYNC.RECONVERGENT B1 ;  /* 0x0000000000017941 */ /* 0x000fea0003800200 */
.L_x_30:
[----:B------:R-:W-:Y:S04]  /*10d0*/  BSSY.RECONVERGENT B1, `(.L_x_32) ;  /* 0x000000c000017945 */ /* 0x000fe80003800200 */
[----:B------:R-:W-:Y:S05]  /*10e0*/  @P2 BRA `(.L_x_33) ;  /* 0x0000000000282947 */ /* 0x000fea0003800000 */
[----:B------:R-:W0:Y:S01]  /*10f0*/  S2R R7, SR_CgaCtaId ;  /* 0x0000000000077919 */ /* 0x000e220000008800 */
[----:B------:R-:W-:Y:S02]  /*1100*/  MOV R6, 0x400 ;  /* 0x0000040000067802 */ /* 0x000fe40000000f00 */
[----:B------:R-:W-:-:S04]  /*1110*/  SHF.R.U32.HI R5, RZ, 0x1, R0 ;  /* 0x00000001ff057819 */ /* 0x000fc80000011600 */
[----:B------:R-:W-:Y:S02]  /*1120*/  LOP3.LUT R5, R5, 0x1f0, RZ, 0xc0, !PT ;  /* 0x000001f005057812 */ /* 0x000fe400078ec0ff */
[----:B0-----:R-:W-:Y:S01]  /*1130*/  LEA R6, R7, R6, 0x18 ;  /* 0x0000000607067211 */ /* 0x001fe200078ec0ff */
[----:B------:R-:W-:-:S04]  /*1140*/  IMAD.MOV.U32 R7, RZ, RZ, R4 ;  /* 0x000000ffff077224 */ /* 0x000fc800078e0004 */
[----:B------:R-:W-:Y:S02]  /*1150*/  IMAD.IADD R5, R5, 0x1, R6 ;  /* 0x0000000105057824 */ /* 0x000fe400078e0206 */
[----:B------:R-:W-:-:S03]  /*1160*/  IMAD.MOV.U32 R6, RZ, RZ, R3 ;  /* 0x000000ffff067224 */ /* 0x000fc600078e0003 */
[----:B------:R0:W-:Y:S04]  /*1170*/  STS [R5+0x8], R2 ;  /* 0x0000080205007388 */ /* 0x0001e80000000800 */
[----:B------:R0:W-:Y:S02]  /*1180*/  STS.64 [R5+0x10], R6 ;  /* 0x0000100605007388 */ /* 0x0001e40000000a00 */
.L_x_33:
[----:B------:R-:W-:Y:S05]  /*1190*/  BSYNC.RECONVERGENT B1 ;  /* 0x0000000000017941 */ /* 0x000fea0003800200 */
.L_x_32:
[----:B------:R-:W-:Y:S01]  /*11a0*/  BAR.SYNC.DEFER_BLOCKING 0x0 ;  /* 0x0000000000007b1d */ /* 0x000fe20000010000 */
[----:B------:R-:W-:-:S13]  /*11b0*/  ISETP.NE.AND P1, PT, R0, RZ, PT ;  /* 0x000000ff0000720c */ /* 0x000fda0003f25270 */
[----:B------:R-:W-:Y:S05]  /*11c0*/  @P1 BRA `(.L_x_34) ;  /* 0x0000005000c01947 */ /* 0x000fea0003800000 */
[----:B0-----:R-:W0:Y:S01]  /*11d0*/  S2R R5, SR_CgaCtaId ;  /* 0x0000000000057919 */ /* 0x001e220000008800 */
[----:B------:R-:W-:Y:S01]  /*11e0*/  MOV R8, 0x400 ;  /* 0x0000040000087802 */ /* 0x000fe20000000f00 */
[----:B------:R-:W-:Y:S01]  /*11f0*/  BSSY.RECONVERGENT B1, `(.L_x_35) ;  /* 0x000001a000017945 */ /* 0x000fe20003800200 */
[----:B------:R-:W-:Y:S02]  /*1200*/  IMAD.MOV.U32 R12, RZ, RZ, R2 ;  /* 0x000000ffff0c7224 */ /* 0x000fe400078e0002 */
[----:B------:R-:W-:Y:S02]  /*1210*/  IMAD.MOV.U32 R6, RZ, RZ, R3 ;  /* 0x000000ffff067224 */ /* 0x000fe400078e0003 */
[----:B------:R-:W-:Y:S01]  /*1220*/  IMAD.MOV.U32 R7, RZ, RZ, R4 ;  /* 0x000000ffff077224 */ /* 0x000fe200078e0004 */
[----:B0-----:R-:W-:-:S05]  /*1230*/  LEA R8, R5, R8, 0x18 ;  /* 0x0000000805087211 */ /* 0x001fca00078ec0ff */
[----:B------:R-:W0:Y:S04]  /*1240*/  LDS R11, [R8+0x18] ;  /* 0x00001800080b7984 */ /* 0x000e280000000800 */
[----:B------:R1:W2:Y:S04]  /*1250*/  LDS R13, [R8+0x28] ;  /* 0x00002800080d7984 */ /* 0x0002a80000000800 */
[----:B------:R1:W3:Y:S04]  /*1260*/  LDS R15, [R8+0x38] ;  /* 0x00003800080f7984 */ /* 0x0002e80000000800 */
[----:B------:R1:W4:Y:S04]  /*1270*/  LDS R10, [R8+0x48] ;  /* 0x00004800080a7984 */ /* 0x0003280000000800 */
[----:B------:R1:W1:Y:S04]  /*1280*/  LDS R9, [R8+0x58] ;  /* 0x0000580008097984 */ /* 0x0002680000000800 */
[----:B------:R0:W1:Y:S04]  /*1290*/  LDS R5, [R8+0x68] ;  /* 0x0000680008057984 */ /* 0x0000680000000800 */
[----:B------:R0:W1:Y:S02]  /*12a0*/  LDS R0, [R8+0x78] ;  /* 0x0000780008007984 */ /* 0x0000640000000800 */
[----:B0-----:R-:W-:-:S13]  /*12b0*/  FSETP.GEU.AND P0, PT, R2, R11, PT ;  /* 0x0000000b0200720b */ /* 0x001fda0003f0e000 */
[----:B--234-:R-:W-:Y:S05]  /*12c0*/  @!P0 BRA `(.L_x_36) ;  /* 0x0000000000308947 */ /* 0x01cfea0003800000 */
[----:B------:R-:W0:Y:S01]  /*12d0*/  LDS.64 R6, [R8+0x20] ;  /* 0x0000200008067984 */ /* 0x000e220000000a00 */
[----:B------:R-:W-:Y:S01]  /*12e0*/  FSETP.GEU.AND P3, PT, R11, R2, PT ;  /* 0x000000020b00720b */ /* 0x000fe20003f6e000 */
[----:B------:R-:W-:-:S12]  /*12f0*/  IMAD.MOV.U32 R12, RZ, RZ, R11 ;  /* 0x000000ffff0c7224 */ /* 0x000fd800078e000b */
[CC--:B0-----:R-:W-:Y:S02]  /*1300*/  @P3 ISETP.LT.U32.AND P2, PT, R3.reuse, R6.reuse, PT ;  /* 0x000000060300320c */ /* 0x0c1fe40003f41070 */
[CC--:B------:R-:W-:Y:S02]  /*1310*/  @P3 ISETP.GE.U32.AND P0, PT, R3.reuse, R6.reuse, PT ;  /* 0x000000060300320c */ /* 0x0c0fe40003f06070 */
[CC--:B------:R-:W-:Y:S02]  /*1320*/  @P3 ISETP.LT.AND.EX P2, PT, R4.reuse, R7.reuse, PT, P2 ;  /* 0x000000070400320c */ /* 0x0c0fe40003f41320 */
[CC--:B------:R-:W-:Y:S02]  /*1330*/  @P3 ISETP.GE.AND.EX P0, PT, R4.reuse, R7.reuse, PT, P0 ;  /* 0x000000070400320c */ /* 0x0c0fe40003f06300 */
[----:B------:R-:W-:Y:S02]  /*1340*/  @P3 SEL R3, R3, R6, P2 ;  /* 0x0000000603033207 */ /* 0x000fe40001000000 */
[----:B------:R-:W-:-:S02]  /*1350*/  @P3 SEL R4, R4, R7, P2 ;  /* 0x0000000704043207 */ /* 0x000fc40001000000 */
[----:B------:R-:W-:Y:S01]  /*1360*/  @P3 FSEL R12, R2, R11, !P0 ;  /* 0x0000000b020c3208 */ /* 0x000fe20004000000 */
[----:B------:R-:W-:Y:S02]  /*1370*/  @P3 IMAD.MOV.U32 R6, RZ, RZ, R3 ;  /* 0x000000ffff063224 */ /* 0x000fe400078e0003 */
[----:B------:R-:W-:-:S07]  /*1380*/  @P3 IMAD.MOV.U32 R7, RZ, RZ, R4 ;  /* 0x000000ffff073224 */ /* 0x000fce00078e0004 */
.L_x_36:
[----:B------:R-:W-:Y:S05]  /*1390*/  BSYNC.RECONVERGENT B1 ;  /* 0x0000000000017941 */ /* 0x000fea0003800200 */
.L_x_35:
[----:B------:R-:W-:Y:S01]  /*13a0*/  FSETP.GEU.AND P0, PT, R12, R13, PT ;  /* 0x0000000d0c00720b */ /* 0x000fe20003f0e000 */
[----:B------:R-:W-:Y:S01]  /*13b0*/  BSSY.RECONVERGENT B1, `(.L_x_37) ;  /* 0x0000011000017945 */ /* 0x000fe20003800200 */
[----:B------:R-:W-:Y:S02]  /*13c0*/  IMAD.MOV.U32 R17, RZ, RZ, R6 ;  /* 0x000000ffff117224 */ /* 0x000fe400078e0006 */
[----:B------:R-:W-:Y:S02]  /*13d0*/  IMAD.MOV.U32 R14, RZ, RZ, R7 ;  /* 0x000000ffff0e7224 */ /* 0x000fe400078e0007 */
[----:B------:R-:W-:-:S07]  /*13e0*/  IMAD.MOV.U32 R2, RZ, RZ, R12 ;  /* 0x000000ffff027224 */ /* 0x000fce00078e000c */
[----:B------:R-:W-:Y:S05]  /*13f0*/  @!P0 BRA `(.L_x_38) ;  /* 0x0000000000308947 */ /* 0x000fea0003800000 */
[----:B------:R-:W0:Y:S01]  /*1400*/  LDS.64 R18, [R8+0x30] ;  /* 0x0000300008127984 */ /* 0x000e220000000a00 */
[----:B------:R-:W-:Y:S01]  /*1410*/  FSETP.GEU.AND P3, PT, R13, R12, PT ;  /* 0x0000000c0d00720b */ /* 0x000fe20003f6e000 */
[----:B------:R-:W-:-:S12]  /*1420*/  IMAD.MOV.U32 R2, RZ, RZ, R13 ;  /* 0x000000ffff027224 */ /* 0x000fd800078e000d */
[CC--:B0-----:R-:W-:Y:S01]  /*1430*/  @P3 ISETP.GE.U32.AND P0, PT, R6.reuse, R18.reuse, PT ;  /* 0x000000120600320c */ /* 0x0c1fe20003f06070 */
[----:B------:R-:W-:Y:S01]  /*1440*/  IMAD.MOV.U32 R17, RZ, RZ, R18 ;  /* 0x000000ffff117224 */ /* 0x000fe200078e0012 */
[-C--:B------:R-:W-:Y:S01]  /*1450*/  @P3 ISETP.LT.U32.AND P2, PT, R6, R18.reuse, PT ;  /* 0x000000120600320c */ /* 0x080fe20003f41070 */
[----:B------:R-:W-:Y:S01]  /*1460*/  IMAD.MOV.U32 R14, RZ, RZ, R19 ;  /* 0x000000ffff0e7224 */ /* 0x000fe200078e0013 */
[CC--:B------:R-:W-:Y:S02]  /*1470*/  @P3 ISETP.GE.AND.EX P0, PT, R7.reuse, R19.reuse, PT, P0 ;  /* 0x000000130700320c */ /* 0x0c0fe40003f06300 */
[----:B------:R-:W-:Y:S02]  /*1480*/  @P3 ISETP.LT.AND.EX P2, PT, R7, R19, PT, P2 ;  /* 0x000000130700320c */ /* 0x000fe40003f41320 */
[----:B------:R-:W-:Y:S02]  /*1490*/  @P3 FSEL R2, R12, R13, !P0 ;  /* 0x0000000d0c023208 */ /* 0x000fe40004000000 */
[----:B------:R-:W-:-:S02]  /*14a0*/  @P3 SEL R17, R6, R18, P2 ;  /* 0x0000001206113207 */ /* 0x000fc40001000000 */
[----:B------:R-:W-:-:S07]  /*14b0*/  @P3 SEL R14, R7, R19, P2 ;  /* 0x00000013070e3207 */ /* 0x000fce0001000000 */
.L_x_38:
[----:B------:R-:W-:Y:S05]  /*14c0*/  BSYNC.RECONVERGENT B1 ;  /* 0x0000000000017941 */ /* 0x000fea0003800200 */
.L_x_37:
        /* <DEDUP_REMOVED lines=11> */
[CC--:B------:R-:W-:Y:S01]  /*1580*/  @P3 ISETP.LT.U32.AND P2, PT, R17.reuse, R6.reuse, PT ;  /* 0x000000061100320c */ /* 0x0c0fe20003f41070 */
[----:B------:R-:W-:Y:S01]  /*1590*/  IMAD.MOV.U32 R4, RZ, RZ, R7 ;  /* 0x000000ffff047224 */ /* 0x000fe200078e0007 */
[CC--:B------:R-:W-:Y:S02]  /*15a0*/  @P3 ISETP.GE.AND.EX P0, PT, R14.reuse, R7.reuse, PT, P0 ;  /* 0x000000070e00320c */ /* 0x0c0fe40003f06300 */
[----:B------:R-:W-:Y:S02]  /*15b0*/  @P3 ISETP.LT.AND.EX P2, PT, R14, R7, PT, P2 ;  /* 0x000000070e00320c */ /* 0x000fe40003f41320 */
[----:B------:R-:W-:Y:S02]  /*15c0*/  @P3 FSEL R3, R2, R15, !P0 ;  /* 0x0000000f02033208 */ /* 0x000fe40004000000 */
[----:B------:R-:W-:-:S02]  /*15d0*/  @P3 SEL R11, R17, R6, P2 ;  /* 0x00000006110b3207 */ /* 0x000fc40001000000 */
[----:B------:R-:W-:-:S07]  /*15e0*/  @P3 SEL R4, R14, R7, P2 ;  /* 0x000000070e043207 */ /* 0x000fce0001000000 */
.L_x_40:
[----:B------:R-:W-:Y:S05]  /*15f0*/  BSYNC.RECONVERGENT B1 ;  /* 0x0000000000017941 */ /* 0x000fea0003800200 */
.L_x_39:
        /* <DEDUP_REMOVED lines=18> */
.L_x_42:
[----:B------:R-:W-:Y:S05]  /*1720*/  BSYNC.RECONVERGENT B1 ;  /* 0x0000000000017941 */ /* 0x000fea0003800200 */
.L_x_41:
[----:B-1----:R-:W-:Y:S01]  /*1730*/  FSETP.GEU.AND P0, PT, R2, R9, PT ;  /* 0x000000090200720b */ /* 0x002fe20003f0e000 */
        /* <DEDUP_REMOVED lines=17> */
.L_x_44:
[----:B------:R-:W-:Y:S05]  /*1850*/  BSYNC.RECONVERGENT B1 ;  /* 0x0000000000017941 */ /* 0x000fea0003800200 */
.L_x_43:
        /* <DEDUP_REMOVED lines=18> */
.L_x_46:
[----:B------:R-:W-:Y:S05]  /*1980*/  BSYNC.RECONVERGENT B1 ;  /* 0x0000000000017941 */ /* 0x000fea0003800200 */
.L_x_45:
[----:B------:R-:W-:Y:S01]  /*1990*/  FSETP.GEU.AND P0, PT, R7, R0, PT ;  /* 0x000000000700720b */ /* 0x000fe20003f0e000 */
[----:B------:R-:W-:Y:S02]  /*19a0*/  IMAD.MOV.U32 R2, RZ, RZ, R7 ;  /* 0x000000ffff027224 */ /* 0x000fe400078e0007 */
[----:B------:R-:W-:Y:S02]  /*19b0*/  IMAD.MOV.U32 R3, RZ, RZ, R9 ;  /* 0x000000ffff037224 */ /* 0x000fe400078e0009 */
[----:B------:R-:W-:-:S08]  /*19c0*/  IMAD.MOV.U32 R4, RZ, RZ, R6 ;  /* 0x000000ffff047224 */ /* 0x000fd000078e0006 */
[----:B------:R-:W-:Y:S05]  /*19d0*/  @!P0 BRA `(.L_x_34) ;  /* 0x0000004800bc8947 */ /* 0x000fea0003800000 */
[----:B------:R-:W0:Y:S01]  /*19e0*/  LDS.64 R10, [R8+0x80] ;  /* 0x00008000080a7984 */ /* 0x000e220000000a00 */
[----:B------:R-:W-:Y:S01]  /*19f0*/  FSETP.GEU.AND P0, PT, R0, R7, PT ;  /* 0x000000070000720b */ /* 0x000fe20003f0e000 */
[----:B------:R-:W-:Y:S02]  /*1a00*/  IMAD.MOV.U32 R2, RZ, RZ, R0 ;  /* 0x000000ffff027224 */ /* 0x000fe400078e0000 */
[----:B0-----:R-:W-:Y:S02]  /*1a10*/  IMAD.MOV.U32 R3, RZ, RZ, R10 ;  /* 0x000000ffff037224 */ /* 0x001fe400078e000a */
[----:B------:R-:W-:-:S08]  /*1a20*/  IMAD.MOV.U32 R4, RZ, RZ, R11 ;  /* 0x000000ffff047224 */ /* 0x000fd000078e000b */
[----:B------:R-:W-:Y:S05]  /*1a30*/  @!P0 BRA `(.L_x_34) ;  /* 0x0000004800a48947 */ /* 0x000fea0003800000 */
[CC--:B------:R-:W-:Y:S02]  /*1a40*/  ISETP.GE.U32.AND P0, PT, R9.reuse, R10.reuse, PT ;  /* 0x0000000a0900720c */ /* 0x0c0fe40003f06070 */
[----:B------:R-:W-:Y:S02]  /*1a50*/  ISETP.LT.U32.AND P2, PT, R9, R10, PT ;  /* 0x0000000a0900720c */ /* 0x000fe40003f41070 */
[CC--:B------:R-:W-:Y:S02]  /*1a60*/  ISETP.GE.AND.EX P0, PT, R6.reuse, R11.reuse, PT, P0 ;  /* 0x0000000b0600720c */ /* 0x0c0fe40003f06300 */
[----:B------:R-:W-:Y:S02]  /*1a70*/  ISETP.LT.AND.EX P2, PT, R6, R11, PT, P2 ;  /* 0x0000000b0600720c */ /* 0x000fe40003f41320 */
[----:B------:R-:W-:Y:S02]  /*1a80*/  FSEL R2, R7, R0, !P0 ;  /* 0x0000000007027208 */ /* 0x000fe40004000000 */
[----:B------:R-:W-:-:S02]  /*1a90*/  SEL R3, R9, R10, P2 ;  /* 0x0000000a09037207 */ /* 0x000fc40001000000 */
[----:B------:R-:W-:Y:S01]  /*1aa0*/  SEL R4, R6, R11, P2 ;  /* 0x0000000b06047207 */ /* 0x000fe20001000000 */
[----:B------:R-:W-:Y:S06]  /*1ab0*/  BRA `(.L_x_34) ;  /* 0x0000004800847947 */ /* 0x000fec0003800000 */
.L_x_21:
[----:B------:R-:W-:Y:S01]  /*1ac0*/  LOP3.LUT R4, R0, 0x3e0, RZ, 0xc0, !PT ;  /* 0x000003e000047812 */ /* 0x000fe200078ec0ff */
[----:B------:R-:W-:Y:S01]  /*1ad0*/  BSSY.RECONVERGENT B1, `(.L_x_47) ;  /* 0x000001b000017945 */ /* 0x000fe20003800200 */
[----:B-----5:R-:W-:Y:S02]  /*1ae0*/  IMAD.MOV.U32 R12, RZ, RZ, R2 ;  /* 0x000000ffff0c7224 */ /* 0x020fe400078e0002 */
[----:B------:R-:W-:Y:S02]  /*1af0*/  IMAD.MOV.U32 R14, RZ, RZ, R3 ;  /* 0x000000ffff0e7224 */ /* 0x000fe400078e0003 */
[----:B01----:R-:W-:Y:S01]  /*1b00*/  VIADD R6, R4, 0x20 ;  /* 0x0000002004067836 */ /* 0x003fe20000000000 */
[----:B------:R-:W-:-:S04]  /*1b10*/  LOP3.LUT R4, RZ, R4, RZ, 0x33, !PT ;  /* 0x00000004ff047212 */ /* 0x000fc800078e33ff */
[----:B------:R-:W-:Y:S01]  /*1b20*/  ISETP.GT.AND P0, PT, R6, UR4, PT ;  /* 0x0000000406007c0c */ /* 0x000fe2000bf04270 */
[----:B------:R-:W-:Y:S02]  /*1b30*/  VIADD R4, R4, UR4 ;  /* 0x0000000404047c36 */ /* 0x000fe40008000000 */
[----:B------:R-:W-:-:S03]  /*1b40*/  IMAD.MOV.U32 R6, RZ, RZ, R5 ;  /* 0x000000ffff067224 */ /* 0x000fc600078e0005 */
[----:B------:R-:W-:Y:S02]  /*1b50*/  SEL R7, R4, 0x1f, P0 ;  /* 0x0000001f04077807 */ /* 0x000fe40000000000 */
[----:B------:R-:W0:Y:S03]  /*1b60*/  S2R R4, SR_LANEID ;  /* 0x0000000000047919 */ /* 0x000e260000000000 */
[----:B------:R-:W1:Y:S04]  /*1b70*/  SHFL.DOWN PT, R8, R5, 0x1, R7 ;  /* 0x0820000005087989 */ /* 0x000e6800000e0007 */
[----:B------:R2:W3:Y:S04]  /*1b80*/  SHFL.DOWN PT, R9, R2, 0x1, R7 ;  /* 0x0820000002097989 */ /* 0x0004e800000e0007 */
[----:B------:R2:W4:Y:S01]  /*1b90*/  SHFL.DOWN PT, R11, R3, 0x1, R7 ;  /* 0x08200000030b7989 */ /* 0x00052200000e0007 */
[----:B-1----:R-:W-:-:S04]  /*1ba0*/  FSETP.GEU.AND P0, PT, R5, R8, PT ;  /* 0x000000080500720b */ /* 0x002fc80003f0e000 */
[----:B0-----:R-:W-:-:S13]  /*1bb0*/  ISETP.GE.OR P0, PT, R4, R7, !P0 ;  /* 0x000000070400720c */ /* 0x001fda0004706670 */
[----:B--234-:R-:W-:Y:S05]  /*1bc0*/  @P0 BRA `(.L_x_48) ;  /* 0x00000000002c0947 */ /* 0x01cfea0003800000 */
        /* <DEDUP_REMOVED lines=11> */
.L_x_48:
[----:B------:R-:W-:Y:S05]  /*1c80*/  BSYNC.RECONVERGENT B1 ;  /* 0x0000000000017941 */ /* 0x000fea0003800200 */
.L_x_47:
[----:B------:R-:W0:Y:S01]  /*1c90*/  SHFL.DOWN PT, R3, R6, 0x2, R7 ;  /* 0x0840000006037989 */ /* 0x000e2200000e0007 */
[----:B------:R-:W-:Y:S01]  /*1ca0*/  VIADD R2, R4, 0x2 ;  /* 0x0000000204027836 */ /* 0x000fe20000000000 */
[----:B------:R-:W-:Y:S01]  /*1cb0*/  BSSY.RECONVERGENT B1, `(.L_x_49) ;  /* 0x0000014000017945 */ /* 0x000fe20003800200 */
[----:B------:R-:W-:Y:S01]  /*1cc0*/  IMAD.MOV.U32 R8, RZ, RZ, R12 ;  /* 0x000000ffff087224 */ /* 0x000fe200078e000c */
[----:B------:R1:W2:Y:S01]  /*1cd0*/  SHFL.DOWN PT, R5, R12, 0x2, R7 ;  /* 0x084000000c057989 */ /* 0x0002a200000e0007 */
[----:B------:R-:W-:-:S03]  /*1ce0*/  IMAD.MOV.U32 R10, RZ, RZ, R14 ;  /* 0x000000ffff0a7224 */ /* 0x000fc600078e000e */
[----:B------:R1:W3:Y:S01]  /*1cf0*/  SHFL.DOWN PT, R9, R14, 0x2, R7 ;  /* 0x084000000e097989 */ /* 0x0002e200000e0007 */
[----:B0-----:R-:W-:-:S04]  /*1d00*/  FSETP.GEU.AND P0, PT, R6, R3, PT ;  /* 0x000000030600720b */ /* 0x001fc80003f0e000 */
[----:B------:R-:W-:Y:S01]  /*1d10*/  ISETP.GT.OR P0, PT, R2, R7, !P0 ;  /* 0x000000070200720c */ /* 0x000fe20004704670 */
[----:B------:R-:W-:-:S12]  /*1d20*/  IMAD.MOV.U32 R2, RZ, RZ, R6 ;  /* 0x000000ffff027224 */ /* 0x000fd800078e0006 */
        /* <DEDUP_REMOVED lines=12> */
.L_x_50:
[----:B------:R-:W-:Y:S05]  /*1df0*/  BSYNC.RECONVERGENT B1 ;  /* 0x0000000000017941 */ /* 0x000fea0003800200 */
.L_x_49:
        /* <DEDUP_REMOVED lines=22> */
.L_x_52:
[----:B------:R-:W-:Y:S05]  /*1f60*/  BSYNC.RECONVERGENT B1 ;  /* 0x0000000000017941 */ /* 0x000fea0003800200 */
.L_x_51:
[----:B------:R-:W0:Y:S01]  /*1f70*/  SHFL.DOWN PT, R3, R6, 0x8, R7 ;  /* 0x0900000006037989 */ /* 0x000e2200000e0007 */
[----:B------:R-:W-:Y:S01]  /*1f80*/  VIADD R2, R4, 0x8 ;  /* 0x0000000804027836 */ /* 0x000fe20000000000 */
[----:B------:R-:W-:Y:S01]  /*1f90*/  BSSY.RECONVERGENT B1, `(.L_x_53) ;  /* 0x0000014000017945 */ /* 0x000fe20003800200 */
[----:B------:R-:W-:Y:S01]  /*1fa0*/  IMAD.MOV.U32 R8, RZ, RZ, R6 ;  /* 0x000000ffff087224 */ /* 0x000fe200078e0006 */
[----:B------:R1:W2:Y:S01]  /*1fb0*/  SHFL.DOWN PT, R5, R14, 0x8, R7 ;  /* 0x090000000e057989 */ /* 0x0002a200000e0007 */
[----:B------:R-:W-:Y:S02]  /*1fc0*/  IMAD.MOV.U32 R10, RZ, RZ, R14 ;  /* 0x000000ffff0a7224 */ /* 0x000fe400078e000e */
[----:B------:R-:W-:Y:S01]  /*1fd0*/  IMAD.MOV.U32 R12, RZ, RZ, R16 ;  /* 0x000000ffff0c7224 */ /* 0x000fe200078e0010 */
[----:B------:R1:W3:Y:S01]  /*1fe0*/  SHFL.DOWN PT, R9, R16, 0x8, R7 ;  /* 0x0900000010097989 */ /* 0x0002e200000e0007 */
[----:B0-----:R-:W-:-:S04]  /*1ff0*/  FSETP.GEU.AND P0, PT, R6, R3, PT ;  /* 0x000000030600720b */ /* 0x001fc80003f0e000 */
[----:B------:R-:W-:-:S13]  /*2000*/  ISETP.GT.OR P0, PT, R2, R7, !P0 ;  /* 0x000000070200720c */ /* 0x000fda0004704670 */
        /* <DEDUP_REMOVED lines=12> */
.L_x_54:
[----:B------:R-:W-:Y:S05]  /*20d0*/  BSYNC.RECONVERGENT B1 ;  /* 0x0000000000017941 */ /* 0x000fea0003800200 */
.L_x_53:
[----:B------:R-:W0:Y:S01]  /*20e0*/  SHFL.DOWN PT, R5, R8, 0x10, R7 ;  /* 0x0a00000008057989 */ /* 0x000e2200000e0007 */
[C---:B------:R-:W-:Y:S01]  /*20f0*/  VIADD R2, R4.reuse, 0x10 ;  /* 0x0000001004027836 */ /* 0x040fe20000000000 */
[----:B------:R-:W-:Y:S01]  /*2100*/  BSSY.RECONVERGENT B1, `(.L_x_55) ;  /* 0x0000015000017945 */ /* 0x000fe20003800200 */
[----:B------:R-:W-:Y:S01]  /*2110*/  ISETP.NE.AND P2, PT, R4, RZ, PT ;  /* 0x000000ff0400720c */ /* 0x000fe20003f45270 */
[----:B------:R1:W2:Y:S01]  /*2120*/  SHFL.DOWN PT, R9, R10, 0x10, R7 ;  /* 0x0a0000000a097989 */ /* 0x0002a200000e0007 */
[----:B------:R-:W-:Y:S02]  /*2130*/  IMAD.MOV.U32 R3, RZ, RZ, R10 ;  /* 0x000000ffff037224 */ /* 0x000fe400078e000a */
[----:B------:R-:W-:Y:S01]  /*2140*/  IMAD.MOV.U32 R4, RZ, RZ, R12 ;  /* 0x000000ffff047224 */ /* 0x000fe200078e000c */
        /* <DEDUP_REMOVED lines=16> */
.L_x_56:
[----:B------:R-:W-:Y:S05]  /*2250*/  BSYNC.RECONVERGENT B1 ;  /* 0x0000000000017941 */ /* 0x000fea0003800200 */
.L_x_55:
        /* <DEDUP_REMOVED lines=12> */
.L_x_58:
[----:B------:R-:W-:Y:S05]  /*2320*/  BSYNC.RECONVERGENT B1 ;  /* 0x0000000000017941 */ /* 0x000fea0003800200 */
.L_x_57:
[----:B------:R-:W-:Y:S01]  /*2330*/  BAR.SYNC.DEFER_BLOCKING 0x0 ;  /* 0x0000000000007b1d */ /* 0x000fe20000010000 */
[----:B------:R-:W-:-:S13]  /*2340*/  ISETP.NE.AND P1, PT, R0, RZ, PT ;  /* 0x000000ff0000720c */ /* 0x000fda0003f25270 */
[----:B------:R-:W-:Y:S05]  /*2350*/  @P1 BRA `(.L_x_34) ;  /* 0x00000040005c1947 */ /* 0x000fea0003800000 */
[----:B------:R-:W-:Y:S01]  /*2360*/  UISETP.GE.AND UP0, UPT, UR4, 0x21, UPT ;  /* 0x000000210400788c */ /* 0x000fe2000bf06270 */
[----:B------:R-:W-:Y:S02]  /*2370*/  IMAD.MOV.U32 R0, RZ, RZ, R2 ;  /* 0x000000ffff007224 */ /* 0x000fe400078e0002 */
[----:B0-----:R-:W-:Y:S02]  /*2380*/  IMAD.MOV.U32 R7, RZ, RZ, R3 ;  /* 0x000000ffff077224 */ /* 0x001fe400078e0003 */
[----:B------:R-:W-:-:S04]  /*2390*/  IMAD.MOV.U32 R8, RZ, RZ, R4 ;  /* 0x000000ffff087224 */ /* 0x000fc800078e0004 */
[----:B------:R-:W-:Y:S05]  /*23a0*/  BRA.U !UP0, `(.L_x_59) ;  /* 0x00000001085c7547 */ /* 0x000fea000b800000 */
[----:B------:R-:W0:Y:S01]  /*23b0*/  S2R R5, SR_CgaCtaId ;  /* 0x0000000000057919 */ /* 0x000e220000008800 */
[----:B------:R-:W-:Y:S01]  /*23c0*/  MOV R0, 0x400 ;  /* 0x0000040000007802 */ /* 0x000fe20000000f00 */
[----:B------:R-:W-:Y:S01]  /*23d0*/  BSSY.RECONVERGENT B1, `(.L_x_59) ;  /* 0x0000014000017945 */ /* 0x000fe20003800200 */
[----:B------:R-:W-:Y:S02]  /*23e0*/  IMAD.MOV.U32 R7, RZ, RZ, R3 ;  /* 0x000000ffff077224 */ /* 0x000fe400078e0003 */
[----:B------:R-:W-:Y:S01]  /*23f0*/  IMAD.MOV.U32 R8, RZ, RZ, R4 ;  /* 0x000000ffff087224 */ /* 0x000fe200078e0004 */
[----:B0-----:R-:W-:Y:S01]  /*2400*/  LEA R6, R5, R0, 0x18 ;  /* 0x0000000005067211 */ /* 0x001fe200078ec0ff */
[----:B------:R-:W-:-:S04]  /*2410*/  IMAD.MOV.U32 R0, RZ, RZ, R2 ;  /* 0x000000ffff007224 */ /* 0x000fc800078e0002 */
[----:B------:R-:W0:Y:S02]  /*2420*/  LDS R5, [R6+0x18] ;  /* 0x0000180006057984 */ /* 0x000e240000000800 */
[----:B0-----:R-:W-:-:S13]  /*2430*/  FSETP.GEU.AND P0, PT, R2, R5, PT ;  /* 0x000000050200720b */ /* 0x001fda0003f0e000 */
        /* <DEDUP_REMOVED lines=13> */
.L_x_60:
[----:B------:R-:W-:Y:S05]  /*2510*/  BSYNC.RECONVERGENT B1 ;  /* 0x0000000000017941 */ /* 0x000fea0003800200 */
.L_x_59:
[----:B------:R-:W-:Y:S01]  /*2520*/  UISETP.GE.AND UP0, UPT, UR4, 0x41, UPT ;  /* 0x000000410400788c */ /* 0x000fe2000bf06270 */
[----:B------:R-:W-:Y:S02]  /*2530*/  IMAD.MOV.U32 R2, RZ, RZ, R0 ;  /* 0x000000ffff027224 */ /* 0x000fe400078e0000 */
[----:B------:R-:W-:Y:S02]  /*2540*/  IMAD.MOV.U32 R5, RZ, RZ, R7 ;  /* 0x000000ffff057224 */ /* 0x000fe400078e0007 */
        /* <DEDUP_REMOVED lines=24> */
.L_x_62:
[----:B------:R-:W-:Y:S05]  /*26d0*/  BSYNC.RECONVERGENT B1 ;  /* 0x0000000000017941 */ /* 0x000fea0003800200 */
.L_x_61:
        /* <DEDUP_REMOVED lines=27> */
.L_x_64:
[----:B------:R-:W-:Y:S05]  /*2890*/  BSYNC.RECONVERGENT B1 ;  /* 0x0000000000017941 */ /* 0x000fea0003800200 */
.L_x_63:
        /* <DEDUP_REMOVED lines=27> */
.L_x_66:
[----:B------:R-:W-:Y:S05]  /*2a50*/  BSYNC.RECONVERGENT B1 ;  /* 0x0000000000017941 */ /* 0x000fea0003800200 */
.L_x_65:
        /* <DEDUP_REMOVED lines=27> */
.L_x_68:
[----:B------:R-:W-:Y:S05]  /*2c10*/  BSYNC.RECONVERGENT B1 ;  /* 0x0000000000017941 */ /* 0x000fea0003800200 */
.L_x_67:
        /* <DEDUP_REMOVED lines=9> */
[----:B------:R-:W-:Y:S02]  /*2cb0*/  IMAD.MOV.U32 R7, RZ, RZ, R9 ;  /* 0x000000ffff077224 */ /* 0x000fe400078e0009 */
[----:B------:R-:W-:Y:S01]  /*2cc0*/  IMAD.MOV.U32 R6, RZ, RZ, R4 ;  /* 0x000000ffff067224 */ /* 0x000fe200078e0004 */
[----:B0-----:R-:W-:-:S05]  /*2cd0*/  LEA R2, R3, R2, 0x18 ;  /* 0x0000000203027211 */ /* 0x001fca00078ec0ff */
        /* <DEDUP_REMOVED lines=15> */
.L_x_70:
[----:B------:R-:W-:Y:S05]  /*2dd0*/  BSYNC.RECONVERGENT B1 ;  /* 0x0000000000017941 */ /* 0x000fea0003800200 */
.L_x_69:
[----:B------:R-:W-:Y:S01]  /*2de0*/  UISETP.GE.AND UP0, UPT, UR4, 0xe1, UPT ;  /* 0x000000e10400788c */ /* 0x000fe2000bf06270 */
[----:B------:R-:W-:Y:S02]  /*2df0*/  IMAD.MOV.U32 R2, RZ, RZ, R5 ;  /* 0x000000ffff027224 */ /* 0x000fe400078e0005 */
[----:B------:R-:W-:Y:S02]  /*2e00*/  IMAD.MOV.U32 R3, RZ, RZ, R7 ;  /* 0x000000ffff037224 */ /* 0x000fe400078e0007 */
[----:B------:R-:W-:-:S04]  /*2e10*/  IMAD.MOV.U32 R4, RZ, RZ, R6 ;  /* 0x000000ffff047224 */ /* 0x000fc800078e0006 */
[----:B------:R-:W-:Y:S05]  /*2e20*/  BRA.U !UP0, `(.L_x_34) ;  /* 0x0000003508a87547 */ /* 0x000fea000b800000 */
[----:B------:R-:W0:Y:S01]  /*2e30*/  S2R R3, SR_CgaCtaId ;  /* 0x0000000000037919 */ /* 0x000e220000008800 */
[----:B------:R-:W-:Y:S01]  /*2e40*/  MOV R0, 0x400 ;  /* 0x0000040000007802 */ /* 0x000fe20000000f00 */
        /* <DEDUP_REMOVED lines=21> */
.L_x_2:
[----:B------:R-:W1:Y:S01]  /*2fa0*/  S2R R0, SR_TID.X ;  /* 0x0000000000007919 */ /* 0x000e620000002100 */
[----:B------:R-:W1:Y:S02]  /*2fb0*/  LDC.64 R2, c[0x0][0x380] ;  /* 0x0000e000ff027b82 */ /* 0x000e640000000a00 */
[----:B-1----:R-:W-:-:S05]  /*2fc0*/  IMAD.WIDE.U32 R12, R0, 0x10, R2 ;  /* 0x00000010000c7825 */ /* 0x002fca00078e0002 */
[----:B0-----:R-:W2:Y:S04]  /*2fd0*/  LDG.E.CONSTANT R21, desc[UR10][R12.64] ;  /* 0x0000000a0c157981 */ /* 0x001ea8000c1e9900 */
[----:B------:R-:W3:Y:S04]  /*2fe0*/  LDG.E.CONSTANT R10, desc[UR10][R12.64+0x1000] ;  /* 0x0010000a0c0a7981 */ /* 0x000ee8000c1e9900 */
[----:B------:R-:W4:Y:S04]  /*2ff0*/  LDG.E.64.CONSTANT R14, desc[UR10][R12.64+0x8] ;  /* 0x0000080a0c0e7981 */ /* 0x000f28000c1e9b00 */
[----:B------:R0:W5:Y:S04]  /*3000*/  LDG.E.CONSTANT R16, desc[UR10][R12.64+0x2000] ;  /* 0x0020000a0c107981 */ /* 0x000168000c1e9900 */
[----:B------:R0:W5:Y:S04]  /*3010*/  LDG.E.CONSTANT R17, desc[UR10][R12.64+0x3000] ;  /* 0x0030000a0c117981 */ /* 0x000168000c1e9900 */
[----:B------:R0:W5:Y:S04]  /*3020*/  LDG.E.CONSTANT R11, desc[UR10][R12.64+0x4000] ;  /* 0x0040000a0c0b7981 */ /* 0x000168000c1e9900 */
[----:B------:R0:W5:Y:S04]  /*3030*/  LDG.E.64.CONSTANT R6, desc[UR10][R12.64+0x2008] ;  /* 0x0020080a0c067981 */ /* 0x000168000c1e9b00 */
[----:B------:R0:W5:Y:S04]  /*3040*/  LDG.E.64.CONSTANT R4, desc[UR10][R12.64+0x3008] ;  /* 0x0030080a0c047981 */ /* 0x000168000c1e9b00 */
[----:B------:R0:W5:Y:S01]  /*3050*/  LDG.E.64.CONSTANT R2, desc[UR10][R12.64+0x4008] ;  /* 0x0040080a0c027981 */ /* 0x000162000c1e9b00 */
[----:B------:R-:W-:Y:S01]  /*3060*/  BSSY.RECONVERGENT B1, `(.L_x_71) ;  /* 0x0000012000017945 */ /* 0x000fe20003800200 */
[----:B--2---:R-:W-:Y:S01]  /*3070*/  IMAD.MOV.U32 R19, RZ, RZ, R21 ;  /* 0x000000ffff137224 */ /* 0x004fe200078e0015 */
[----:B---3--:R-:W-:Y:S01]  /*3080*/  FSETP.GEU.AND P0, PT, R21, R10, PT ;  /* 0x0000000a1500720b */ /* 0x008fe20003f0e000 */
[----:B----4-:R-:W-:-:S02]  /*3090*/  IMAD.MOV.U32 R8, RZ, RZ, R14 ;  /* 0x000000ffff087224 */ /* 0x010fc400078e000e */
[----:B------:R-:W-:-:S10]  /*30a0*/  IMAD.MOV.U32 R9, RZ, RZ, R15 ;  /* 0x000000ffff097224 */ /* 0x000fd400078e000f */
[----:B0-----:R-:W-:Y:S05]  /*30b0*/  @!P0 BRA `(.L_x_72) ;  /* 0x0000000000308947 */ /* 0x001fea0003800000 */
[----:B------:R-:W2:Y:S01]  /*30c0*/  LDG.E.64.CONSTANT R8, desc[UR10][R12.64+0x1008] ;  /* 0x0010080a0c087981 */ /* 0x000ea2000c1e9b00 */
[----:B------:R-:W-:Y:S01]  /*30d0*/  FSETP.GEU.AND P2, PT, R10, R21, PT ;  /* 0x000000150a00720b */ /* 0x000fe20003f4e000 */
[----:B------:R-:W-:-:S12]  /*30e0*/  IMAD.MOV.U32 R19, RZ, RZ, R10 ;  /* 0x000000ffff137224 */ /* 0x000fd800078e000a */
[CC--:B--2---:R-:W-:Y:S02]  /*30f0*/  @P2 ISETP.GE.U32.AND P0, PT, R14.reuse, R8.reuse, PT ;  /* 0x000000080e00220c */ /* 0x0c4fe40003f06070 */
[C---:B------:R-:W-:Y:S02]  /*3100*/  @P2 ISETP.LT.U32.AND P1, PT, R14.reuse, R8, PT ;  /* 0x000000080e00220c */ /* 0x040fe40003f21070 */
[CC--:B------:R-:W-:Y:S02]  /*3110*/  @P2 ISETP.GE.AND.EX P0, PT, R15.reuse, R9.reuse, PT, P0 ;  /* 0x000000090f00220c */ /* 0x0c0fe40003f06300 */
[----:B------:R-:W-:Y:S02]  /*3120*/  @P2 ISETP.LT.AND.EX P1, PT, R15, R9, PT, P1 ;  /* 0x000000090f00220c */ /* 0x000fe40003f21310 */
[----:B------:R-:W-:Y:S02]  /*3130*/  @P2 FSEL R19, R21, R10, !P0 ;  /* 0x0000000a15132208 */ /* 0x000fe40004000000 */
[----:B------:R-:W-:-:S02]  /*3140*/  @P2 SEL R10, R14, R8, P1 ;  /* 0x000000080e0a2207 */ /* 0x000fc40000800000 */
[----:B------:R-:W-:-:S03]  /*3150*/  @P2 SEL R15, R15, R9, P1 ;  /* 0x000000090f0f2207 */ /* 0x000fc60000800000 */
[----:B------:R-:W-:Y:S02]  /*3160*/  @P2 IMAD.MOV.U32 R8, RZ, RZ, R10 ;  /* 0x000000ffff082224 */ /* 0x000fe400078e000a */
[----:B------:R-:W-:-:S07]  /*3170*/  @P2 IMAD.MOV.U32 R9, RZ, RZ, R15 ;  /* 0x000000ffff092224 */ /* 0x000fce00078e000f */
.L_x_72:
[----:B------:R-:W-:Y:S05]  /*3180*/  BSYNC.RECONVERGENT B1 ;  /* 0x0000000000017941 */ /* 0x000fea0003800200 */
.L_x_71:
[----:B-----5:R-:W-:Y:S01]  /*3190*/  FSETP.GEU.AND P0, PT, R19, R16, PT ;  /* 0x000000101300720b */ /* 0x020fe20003f0e000 */
[----:B------:R-:W-:Y:S01]  /*31a0*/  BSSY.RECONVERGENT B1, `(.L_x_73) ;  /* 0x0000010000017945 */ /* 0x000fe20003800200 */
[----:B------:R-:W-:Y:S02]  /*31b0*/  IMAD.MOV.U32 R10, RZ, RZ, R19 ;  /* 0x000000ffff0a7224 */ /* 0x000fe400078e0013 */
[----:B------:R-:W-:Y:S02]  /*31c0*/  IMAD.MOV.U32 R13, RZ, RZ, R8 ;  /* 0x000000ffff0d7224 */ /* 0x000fe400078e0008 */
[----:B------:R-:W-:-:S07]  /*31d0*/  IMAD.MOV.U32 R14, RZ, RZ, R9 ;  /* 0x000000ffff0e7224 */ /* 0x000fce00078e0009 */
[----:B------:R-:W-:Y:S05]  /*31e0*/  @!P0 BRA `(.L_x_74) ;  /* 0x00000000002c8947 */ /* 0x000fea0003800000 */
[----:B------:R-:W-:Y:S01]  /*31f0*/  FSETP.GEU.AND P2, PT, R16, R19, PT ;  /* 0x000000131000720b */ /* 0x000fe20003f4e000 */
[----:B------:R-:W-:Y:S02]  /*3200*/  IMAD.MOV.U32 R13, RZ, RZ, R6 ;  /* 0x000000ffff0d7224 */ /* 0x000fe400078e0006 */
[----:B------:R-:W-:Y:S02]  /*3210*/  IMAD.MOV.U32 R14, RZ, RZ, R7 ;  /* 0x000000ffff0e7224 */ /* 0x000fe400078e0007 */
[----:B------:R-:W-:-:S08]  /*3220*/  IMAD.MOV.U32 R10, RZ, RZ, R16 ;  /* 0x000000ffff0a7224 */ /* 0x000fd000078e0010 */
[CC--:B------:R-:W-:Y:S02]  /*3230*/  @P2 ISETP.GE.U32.AND P0, PT, R8.reuse, R6.reuse, PT ;  /* 0x000000060800220c */ /* 0x0c0fe40003f06070 */
[C---:B------:R-:W-:Y:S02]  /*3240*/  @P2 ISETP.LT.U32.AND P1, PT, R8.reuse, R6, PT ;  /* 0x000000060800220c */ /* 0x040fe40003f21070 */
[CC--:B------:R-:W-:Y:S02]  /*3250*/  @P2 ISETP.GE.AND.EX P0, PT, R9.reuse, R7.reuse, PT, P0 ;  /* 0x000000070900220c */ /* 0x0c0fe40003f06300 */
[----:B------:R-:W-:Y:S02]  /*3260*/  @P2 ISETP.LT.AND.EX P1, PT, R9, R7, PT, P1 ;  /* 0x000000070900220c */ /* 0x000fe40003f21310 */
[----:B------:R-:W-:Y:S02]  /*3270*/  @P2 FSEL R10, R19, R16, !P0 ;  /* 0x00000010130a2208 */ /* 0x000fe40004000000 */
[----:B------:R-:W-:-:S02]  /*3280*/  @P2 SEL R13, R8, R6, P1 ;  /* 0x00000006080d2207 */ /* 0x000fc40000800000 */
[----:B------:R-:W-:-:S07]  /*3290*/  @P2 SEL R14, R9, R7, P1 ;  /* 0x00000007090e2207 */ /* 0x000fce0000800000 */
.L_x_74:
[----:B------:R-:W-:Y:S05]  /*32a0*/  BSYNC.RECONVERGENT B1 ;  /* 0x0000000000017941 */ /* 0x000fea0003800200 */
.L_x_73:
[----:B------:R-:W-:Y:S01]  /*32b0*/  FSETP.GEU.AND P0, PT, R10, R17, PT ;  /* 0x000000110a00720b */ /* 0x000fe20003f0e000 */
        /* <DEDUP_REMOVED lines=10> */
[CC--:B------:R-:W-:Y:S02]  /*3360*/  @P2 ISETP.LT.U32.AND P1, PT, R13.reuse, R4.reuse, PT ;  /* 0x000000040d00220c */ /* 0x0c0fe40003f21070 */
[CC--:B------:R-:W-:Y:S02]  /*3370*/  @P2 ISETP.GE.AND.EX P0, PT, R14.reuse, R5.reuse, PT, P0 ;  /* 0x000000050e00220c */ /* 0x0c0fe40003f06300 */
[----:B------:R-:W-:Y:S02]  /*3380*/  @P2 ISETP.LT.AND.EX P1, PT, R14, R5, PT, P1 ;  /* 0x000000050e00220c */ /* 0x000fe40003f21310 */
[----:B------:R-:W-:Y:S02]  /*3390*/  @P2 FSEL R6, R10, R17, !P0 ;  /* 0x000000110a062208 */ /* 0x000fe40004000000 */
[----:B------:R-:W-:-:S02]  /*33a0*/  @P2 SEL R7, R13, R4, P1 ;  /* 0x000000040d072207 */ /* 0x000fc40000800000 */
[----:B------:R-:W-:-:S07]  /*33b0*/  @P2 SEL R12, R14, R5, P1 ;  /* 0x000000050e0c2207 */ /* 0x000fce0000800000 */
.L_x_76:
[----:B------:R-:W-:Y:S05]  /*33c0*/  BSYNC.RECONVERGENT B1 ;  /* 0x0000000000017941 */ /* 0x000fea0003800200 */
.L_x_75:
        /* <DEDUP_REMOVED lines=17> */
.L_x_78:
[----:B------:R-:W-:Y:S05]  /*34e0*/  BSYNC.RECONVERGENT B1 ;  /* 0x0000000000017941 */ /* 0x000fea0003800200 */
.L_x_77:
[----:B------:R-:W-:Y:S01]  /*34f0*/  UISETP.GE.U32.AND UP0, UPT, UR8, 0xa00, UPT ;  /* 0x00000a000800788c */ /* 0x000fe2000bf06070 */
[----:B------:R-:W-:Y:S02]  /*3500*/  IMAD.MOV.U32 R5, RZ, RZ, 0x500 ;  /* 0x00000500ff057424 */ /* 0x000fe400078e00ff */
[----:B------:R-:W-:-:S06]  /*3510*/  IMAD.MOV.U32 R4, RZ, RZ, RZ ;  /* 0x000000ffff047224 */ /* 0x000fcc00078e00ff */
[----:B------:R-:W-:Y:S05]  /*3520*/  BRA.U !UP0, `(.L_x_79) ;  /* 0x0000001508647547 */ /* 0x000fea000b800000 */
[----:B------:R-:W-:Y:S01]  /*3530*/  UIADD3 UR9, UP0, UPT, UR8, -0xa00, URZ ;  /* 0xfffff60008097890 */ /* 0x000fe2000ff1e0ff */
[----:B------:R-:W-:Y:S02]  /*3540*/  IMAD.MOV.U32 R5, RZ, RZ, 0x500 ;  /* 0x00000500ff057424 */ /* 0x000fe400078e00ff */
[----:B------:R-:W-:Y:S01]  /*3550*/  IMAD.MOV.U32 R4, RZ, RZ, RZ ;  /* 0x000000ffff047224 */ /* 0x000fe200078e00ff */
[----:B------:R-:W-:Y:S02]  /*3560*/  ULEA.HI.X.SX32 UR8, UR8, 0xffffffff, 0x1, UP0 ;  /* 0xffffffff08087891 */ /* 0x000fe400080f0eff */
[----:B------:R-:W-:Y:S02]  /*3570*/  UIMAD.WIDE.U32 UR12, UR9, -0x33333333, URZ ;  /* 0xcccccccd090c78a5 */ /* 0x000fe4000f8e00ff */
[----:B------:R-:W-:-:S04]  /*3580*/  UIMAD.WIDE.U32 UR4, UR8, -0x33333333, URZ ;  /* 0xcccccccd080478a5 */ /* 0x000fc8000f8e00ff */
[----:B------:R-:W-:-:S04]  /*3590*/  UIMAD.WIDE.U32 UR4, UP0, UR9, -0x33333334, UR4 ;  /* 0xcccccccc090478a5 */ /* 0x000fc8000f800004 */
[----:B------:R-:W-:Y:S02]  /*35a0*/  UIADD3.X UR7, UPT, UPT, URZ, URZ, URZ, UP0, !UPT ;  /* 0x000000ffff077290 */ /* 0x000fe400087fe4ff */
[----:B------:R-:W-:Y:S01]  /*35b0*/  UIADD3 URZ, UP0, UPT, UR13, UR4, URZ ;  /* 0x000000040dff7290 */ /* 0x000fe2000ff1e0ff */
[----:B------:R-:W-:-:S03]  /*35c0*/  UMOV UR6, UR5 ;  /* 0x0000000500067c82 */ /* 0x000fc60008000000 */
[----:B------:R-:W-:Y:S02]  /*35d0*/  UIMAD.WIDE.U32.X UR4, UR8, -0x33333334, UR6, UP0 ;  /* 0xcccccccc080478a5 */ /* 0x000fe400080e0406 */
[----:B------:R-:W-:Y:S02]  /*35e0*/  UISETP.GE.U32.AND UP0, UPT, UR9, 0x500, UPT ;  /* 0x000005000900788c */ /* 0x000fe4000bf06070 */
[----:B------:R-:W-:Y:S02]  /*35f0*/  USHF.R.U64 UR6, UR4, 0xa, UR5 ;  /* 0x0000000a04067899 */ /* 0x000fe40008001205 */
[----:B------:R-:W-:-:S09]  /*3600*/  UISETP.GE.U32.AND.EX UP0, UPT, UR8, URZ, UPT, UP0 ;  /* 0x000000ff0800728c */ /* 0x000fd2000bf06100 */
[----:B------:R-:W-:Y:S05]  /*3610*/  BRA.U !UP0, `(.L_x_80) ;  /* 0x0000000d08707547 */ /* 0x000fea000b800000 */
[----:B------:R-:W0:Y:S01]  /*3620*/  LDCU.64 UR8, c[0x0][0x380] ;  /* 0x00007000ff0877ac */ /* 0x000e220008000a00 */
[----:B------:R-:W-:Y:S02]  /*3630*/  IMAD.MOV.U32 R5, RZ, RZ, 0x500 ;  /* 0x00000500ff057424 */ /* 0x000fe400078e00ff */
[----:B------:R-:W-:Y:S01]  /*3640*/  IMAD.MOV.U32 R4, RZ, RZ, RZ ;  /* 0x000000ffff047224 */ /* 0x000fe200078e00ff */
[----:B------:R-:W-:-:S04]  /*3650*/  UIADD3 UR4, UP0, UPT, UR6, 0x1, URZ ;  /* 0x0000000106047890 */ /* 0x000fc8000ff1e0ff */
[----:B------:R-:W-:Y:S02]  /*3660*/  ULEA.HI.X UR5, UR5, URZ, URZ, 0x16, UP0 ;  /* 0x000000ff05057291 */ /* 0x000fe400080fb4ff */
[----:B------:R-:W-:Y:S02]  /*3670*/  ULOP3.LUT UR4, UR4, 0xfffffffe, URZ, 0xc0, !UPT ;  /* 0xfffffffe04047892 */ /* 0x000fe4000f8ec0ff */
[----:B------:R-:W-:Y:S01]  /*3680*/  ULOP3.LUT UR5, UR5, 0x7fffff, URZ, 0xc0, !UPT ;  /* 0x007fffff05057892 */ /* 0x000fe2000f8ec0ff */
[----:B0-----:R-:W-:-:S04]  /*3690*/  LEA R2, P0, R0, UR8, 0x4 ;  /* 0x0000000800027c11 */ /* 0x001fc8000f8020ff */
[----:B------:R-:W-:Y:S02]  /*36a0*/  IADD3 R2, P1, PT, R2, 0xe008, RZ ;  /* 0x0000e00802027810 */ /* 0x000fe40007f3e0ff */
[----:B------:R-:W-:-:S05]  /*36b0*/  LEA.HI.X R3, R0, UR9, RZ, 0x4, P0 ;  /* 0x0000000900037c11 */ /* 0x000fca00080f24ff */
[----:B------:R-:W-:-:S07]  /*36c0*/  IMAD.X R3, RZ, RZ, R3, P1 ;  /* 0x000000ffff037224 */ /* 0x000fce00008e0603 */
.L_x_101:
[----:B------:R-:W2:Y:S04]  /*36d0*/  LDG.E.CONSTANT R15, desc[UR10][R2.64+-0x9008] ;  /* 0xff6ff80a020f7981 */ /* 0x000ea8000c1e9900 */
[----:B------:R0:W5:Y:S04]  /*36e0*/  LDG.E.CONSTANT R23, desc[UR10][R2.64+-0x8008] ;  /* 0xff7ff80a02177981 */ /* 0x000168000c1e9900 */
[----:B------:R0:W5:Y:S04]  /*36f0*/  LDG.E.CONSTANT R11, desc[UR10][R2.64+-0x7008] ;  /* 0xff8ff80a020b7981 */ /* 0x000168000c1e9900 */
[----:B------:R0:W5:Y:S04]  /*3700*/  LDG.E.CONSTANT R7, desc[UR10][R2.64+-0x6008] ;  /* 0xff9ff80a02077981 */ /* 0x000168000c1e9900 */
[----:B------:R0:W5:Y:S04]  /*3710*/  LDG.E.CONSTANT R6, desc[UR10][R2.64+-0x5008] ;  /* 0xffaff80a02067981 */ /* 0x000168000c1e9900 */
[----:B------:R0:W5:Y:S04]  /*3720*/  LDG.E.CONSTANT R16, desc[UR10][R2.64+-0x4008] ;  /* 0xffbff80a02107981 */ /* 0x000168000c1e9900 */
[----:B------:R0:W5:Y:S01]  /*3730*/  LDG.E.CONSTANT R17, desc[UR10][R2.64+-0x3008] ;  /* 0xffcff80a02117981 */ /* 0x000162000c1e9900 */
[----:B------:R-:W-:Y:S01]  /*3740*/  UIADD3 UR4, UP0, UPT, UR4, -0x2, URZ ;  /* 0xfffffffe04047890 */ /* 0x000fe2000ff1e0ff */
[----:B------:R-:W-:Y:S01]  /*3750*/  BSSY.RECONVERGENT B1, `(.L_x_81) ;  /* 0x0000015000017945 */ /* 0x000fe20003800200 */
[----:B------:R-:W-:-:S02]  /*3760*/  IMAD.MOV.U32 R14, RZ, RZ, R10 ;  /* 0x000000ffff0e7224 */ /* 0x000fc400078e000a */
[----:B------:R-:W-:Y:S01]  /*3770*/  UIADD3.X UR5, UPT, UPT, UR5, -0x1, URZ, UP0, !UPT ;  /* 0xffffffff05057890 */ /* 0x000fe200087fe4ff */
[----:B------:R-:W-:Y:S01]  /*3780*/  IMAD.MOV.U32 R19, RZ, RZ, R8 ;  /* 0x000000ffff137224 */ /* 0x000fe200078e0008 */
[----:B------:R-:W-:Y:S01]  /*3790*/  UISETP.NE.U32.AND UP0, UPT, UR4, URZ, UPT ;  /* 0x000000ff0400728c */ /* 0x000fe2000bf05070 */
[----:B------:R-:W-:-:S03]  /*37a0*/  IMAD.MOV.U32 R21, RZ, RZ, R9 ;  /* 0x000000ffff157224 */ /* 0x000fc600078e0009 */
[----:B------:R-:W-:Y:S01]  /*37b0*/  UISETP.NE.AND.EX UP0, UPT, UR5, URZ, UPT, UP0 ;  /* 0x000000ff0500728c */ /* 0x000fe2000bf05300 */
[----:B--2---:R-:W-:-:S13]  /*37c0*/  FSETP.GEU.AND P0, PT, R10, R15, PT ;  /* 0x0000000f0a00720b */ /* 0x004fda0003f0e000 */
[----:B0-----:R-:W-:Y:S05]  /*37d0*/  @!P0 BRA `(.L_x_82) ;  /* 0x0000000000308947 */ /* 0x001fea0003800000 */
[----:B------:R-:W2:Y:S01]  /*37e0*/  LDG.E.64.CONSTANT R12, desc[UR10][R2.64+-0x9000] ;  /* 0xff70000a020c7981 */ /* 0x000ea2000c1e9b00 */
[----:B------:R-:W-:Y:S01]  /*37f0*/  FSETP.GEU.AND P2, PT, R15, R10, PT ;  /* 0x0000000a0f00720b */ /* 0x000fe20003f4e000 */
[----:B------:R-:W-:-:S12]  /*3800*/  IMAD.MOV.U32 R14, RZ, RZ, R15 ;  /* 0x000000ffff0e7224 */ /* 0x000fd800078e000f */
[CC--:B--2---:R-:W-:Y:S01]  /*3810*/  @P2 ISETP.GE.U32.AND P0, PT, R8.reuse, R12.reuse, PT ;  /* 0x0000000c0800220c */ /* 0x0c4fe20003f06070 */
        /* <DEDUP_REMOVED lines=8> */
.L_x_82:
[----:B------:R-:W-:Y:S05]  /*38a0*/  BSYNC.RECONVERGENT B1 ;  /* 0x0000000000017941 */ /* 0x000fea0003800200 */
.L_x_81:
[----:B------:R0:W5:Y:S02]  /*38b0*/  LDG.E.64.CONSTANT R8, desc[UR10][R2.64+-0x8000] ;  /* 0xff80000a02087981 */ /* 0x000164000c1e9b00 */
[----:B-----5:R-:W-:Y:S01]  /*38c0*/  FSETP.GEU.AND P0, PT, R14, R23, PT ;  /* 0x000000170e00720b */ /* 0x020fe20003f0e000 */
[----:B------:R-:W-:Y:S01]  /*38d0*/  BSSY.RECONVERGENT B1, `(.L_x_83) ;  /* 0x0000010000017945 */ /* 0x000fe20003800200 */
[----:B------:R-:W-:Y:S02]  /*38e0*/  IMAD.MOV.U32 R10, RZ, RZ, R14 ;  /* 0x000000ffff0a7224 */ /* 0x000fe400078e000e */
[----:B------:R-:W-:Y:S02]  /*38f0*/  IMAD.MOV.U32 R13, RZ, RZ, R19 ;  /* 0x000000ffff0d7224 */ /* 0x000fe400078e0013 */
[----:B------:R-:W-:-:S07]  /*3900*/  IMAD.MOV.U32 R15, RZ, RZ, R21 ;  /* 0x000000ffff0f7224 */ /* 0x000fce00078e0015 */
[----:B0-----:R-:W-:Y:S05]  /*3910*/  @!P0 BRA `(.L_x_84) ;  /* 0x00000000002c8947 */ /* 0x001fea0003800000 */
[----:B------:R-:W-:Y:S01]  /*3920*/  FSETP.GEU.AND P2, PT, R23, R14, PT ;  /* 0x0000000e1700720b */ /* 0x000fe20003f4e000 */
[----:B------:R-:W-:Y:S02]  /*3930*/  IMAD.MOV.U32 R13, RZ, RZ, R8 ;  /* 0x000000ffff0d7224 */ /* 0x000fe400078e0008 */
[----:B------:R-:W-:Y:S02]  /*3940*/  IMAD.MOV.U32 R15, RZ, RZ, R9 ;  /* 0x000000ffff0f7224 */ /* 0x000fe400078e0009 */
[----:B------:R-:W-:-:S08]  /*3950*/  IMAD.MOV.U32 R10, RZ, RZ, R23 ;  /* 0x000000ffff0a7224 */ /* 0x000fd000078e0017 */
[CC--:B------:R-:W-:Y:S02]  /*3960*/  @P2 ISETP.GE.U32.AND P0, PT, R19.reuse, R8.reuse, PT ;  /* 0x000000081300220c */ /* 0x0c0fe40003f06070 */
[-C--:B------:R-:W-:Y:S02]  /*3970*/  @P2 ISETP.LT.U32.AND P1, PT, R19, R8.reuse, PT ;  /* 0x000000081300220c */ /* 0x080fe40003f21070 */
[CC--:B------:R-:W-:Y:S02]  /*3980*/  @P2 ISETP.GE.AND.EX P0, PT, R21.reuse, R9.reuse, PT, P0 ;  /* 0x000000091500220c */ /* 0x0c0fe40003f06300 */
[----:B------:R-:W-:Y:S02]  /*3990*/  @P2 ISETP.LT.AND.EX P1, PT, R21, R9, PT, P1 ;  /* 0x000000091500220c */ /* 0x000fe40003f21310 */
[----:B------:R-:W-:Y:S02]  /*39a0*/  @P2 FSEL R10, R14, R23, !P0 ;  /* 0x000000170e0a2208 */ /* 0x000fe40004000000 */
[----:B------:R-:W-:-:S02]  /*39b0*/  @P2 SEL R13, R19, R8, P1 ;  /* 0x00000008130d2207 */ /* 0x000fc40000800000 */
[----:B------:R-:W-:-:S07]  /*39c0*/  @P2 SEL R15, R21, R9, P1 ;  /* 0x00000009150f2207 */ /* 0x000fce0000800000 */
.L_x_84:
[----:B------:R-:W-:Y:S05]  /*39d0*/  BSYNC.RECONVERGENT B1 ;  /* 0x0000000000017941 */ /* 0x000fea0003800200 */
.L_x_83:
[----:B------:R0:W5:Y:S01]  /*39e0*/  LDG.E.64.CONSTANT R8, desc[UR10][R2.64+-0x7000] ;  /* 0xff90000a02087981 */ /* 0x000162000c1e9b00 */
[----:B------:R-:W-:Y:S01]  /*39f0*/  FSETP.GEU.AND P0, PT, R10, R11, PT ;  /* 0x0000000b0a00720b */ /* 0x000fe20003f0e000 */
[----:B------:R-:W-:Y:S01]  /*3a00*/  BSSY.RECONVERGENT B1, `(.L_x_85) ;  /* 0x0000010000017945 */ /* 0x000fe20003800200 */
[----:B------:R-:W-:Y:S02]  /*3a10*/  IMAD.MOV.U32 R12, RZ, RZ, R10 ;  /* 0x000000ffff0c7224 */ /* 0x000fe400078e000a */
[----:B------:R-:W-:Y:S02]  /*3a20*/  IMAD.MOV.U32 R19, RZ, RZ, R13 ;  /* 0x000000ffff137224 */ /* 0x000fe400078e000d */
[----:B------:R-:W-:-:S07]  /*3a30*/  IMAD.MOV.U32 R21, RZ, RZ, R15 ;  /* 0x000000ffff157224 */ /* 0x000fce00078e000f */
[----:B0-----:R-:W-:Y:S05]  /*3a40*/  @!P0 BRA `(.L_x_86) ;  /* 0x00000000002c8947 */ /* 0x001fea0003800000 */
[----:B------:R-:W-:Y:S01]  /*3a50*/  FSETP.GEU.AND P2, PT, R11, R10, PT ;  /* 0x0000000a0b00720b */ /* 0x000fe20003f4e000 */
[----:B-----5:R-:W-:Y:S02]  /*3a60*/  IMAD.MOV.U32 R19, RZ, RZ, R8 ;  /* 0x000000ffff137224 */ /* 0x020fe400078e0008 */
        /* <DEDUP_REMOVED lines=9> */
.L_x_86:
[----:B------:R-:W-:Y:S05]  /*3b00*/  BSYNC.RECONVERGENT B1 ;  /* 0x0000000000017941 */ /* 0x000fea0003800200 */
.L_x_85:
[----:B-----5:R0:W5:Y:S01]  /*3b10*/  LDG.E.64.CONSTANT R8, desc[UR10][R2.64+-0x6000] ;  /* 0xffa0000a02087981 */ /* 0x020162000c1e9b00 */
        /* <DEDUP_REMOVED lines=17> */
.L_x_88:
[----:B------:R-:W-:Y:S05]  /*3c30*/  BSYNC.RECONVERGENT B1 ;  /* 0x0000000000017941 */ /* 0x000fea0003800200 */
.L_x_87:
        /* <DEDUP_REMOVED lines=12> */
[----:B------:R-:W-:Y:S02]  /*3d00*/  @P2 ISETP.LT.U32.AND P1, PT, R13, R8, PT ;  /* 0x000000080d00220c */ /* 0x000fe40003f21070 */
[CC--:B------:R-:W-:Y:S02]  /*3d10*/  @P2 ISETP.GE.AND.EX P0, PT, R15.reuse, R9.reuse, PT, P0 ;  /* 0x000000090f00220c */ /* 0x0c0fe40003f06300 */
[----:B------:R-:W-:Y:S02]  /*3d20*/  @P2 ISETP.LT.AND.EX P1, PT, R15, R9, PT, P1 ;  /* 0x000000090f00220c */ /* 0x000fe40003f21310 */
[----:B------:R-:W-:Y:S02]  /*3d30*/  @P2 FSEL R25, R11, R6, !P0 ;  /* 0x000000060b192208 */ /* 0x000fe40004000000 */
[----:B------:R-:W-:-:S02]  /*3d40*/  @P2 SEL R23, R13, R8, P1 ;  /* 0x000000080d172207 */ /* 0x000fc40000800000 */
[----:B------:R-:W-:-:S07]  /*3d50*/  @P2 SEL R21, R15, R9, P1 ;  /* 0x000000090f152207 */ /* 0x000fce0000800000 */
.L_x_90:
[----:B------:R-:W-:Y:S05]  /*3d60*/  BSYNC.RECONVERGENT B1 ;  /* 0x0000000000017941 */ /* 0x000fea0003800200 */
.L_x_89:
[----:B------:R0:W5:Y:S04]  /*3d70*/  LDG.E.CONSTANT R20, desc[UR10][R2.64+-0x2008] ;  /* 0xffdff80a02147981 */ /* 0x000168000c1e9900 */
[----:B------:R0:W5:Y:S04]  /*3d80*/  LDG.E.CONSTANT R19, desc[UR10][R2.64+-0x1008] ;  /* 0xffeff80a02137981 */ /* 0x000168000c1e9900 */
[----:B------:R0:W5:Y:S04]  /*3d90*/  LDG.E.CONSTANT R18, desc[UR10][R2.64+-0x8] ;  /* 0xfffff80a02127981 */ /* 0x000168000c1e9900 */
[----:B-----5:R0:W5:Y:S04]  /*3da0*/  LDG.E.64.CONSTANT R8, desc[UR10][R2.64+-0x3000] ;  /* 0xffd0000a02087981 */ /* 0x020168000c1e9b00 */
[----:B------:R0:W5:Y:S04]  /*3db0*/  LDG.E.64.CONSTANT R10, desc[UR10][R2.64+-0x2000] ;  /* 0xffe0000a020a7981 */ /* 0x000168000c1e9b00 */
[----:B------:R0:W5:Y:S04]  /*3dc0*/  LDG.E.64.CONSTANT R12, desc[UR10][R2.64+-0x1000] ;  /* 0xfff0000a020c7981 */ /* 0x000168000c1e9b00 */
[----:B------:R0:W5:Y:S01]  /*3dd0*/  LDG.E.64.CONSTANT R6, desc[UR10][R2.64] ;  /* 0x0000000a02067981 */ /* 0x000162000c1e9b00 */
[----:B------:R-:W-:Y:S01]  /*3de0*/  FSETP.GEU.AND P0, PT, R25, R16, PT ;  /* 0x000000101900720b */ /* 0x000fe20003f0e000 */
[----:B------:R-:W-:Y:S01]  /*3df0*/  BSSY.RECONVERGENT B1, `(.L_x_91) ;  /* 0x0000011000017945 */ /* 0x000fe20003800200 */
[----:B------:R-:W-:-:S02]  /*3e00*/  IMAD.MOV.U32 R14, RZ, RZ, R25 ;  /* 0x000000ffff0e7224 */ /* 0x000fc400078e0019 */
[----:B------:R-:W-:Y:S02]  /*3e10*/  IMAD.MOV.U32 R27, RZ, RZ, R23 ;  /* 0x000000ffff1b7224 */ /* 0x000fe400078e0017 */
[----:B------:R-:W-:-:S07]  /*3e20*/  IMAD.MOV.U32 R29, RZ, RZ, R21 ;  /* 0x000000ffff1d7224 */ /* 0x000fce00078e0015 */
[----:B0-----:R-:W-:Y:S05]  /*3e30*/  @!P0 BRA `(.L_x_92) ;  /* 0x0000000000308947 */ /* 0x001fea0003800000 */
[----:B------:R-:W2:Y:S01]  /*3e40*/  LDG.E.64.CONSTANT R14, desc[UR10][R2.64+-0x4000] ;  /* 0xffc0000a020e7981 */ /* 0x000ea2000c1e9b00 */
[----:B------:R-:W-:-:S13]  /*3e50*/  FSETP.GEU.AND P2, PT, R16, R25, PT ;  /* 0x000000191000720b */ /* 0x000fda0003f4e000 */
[CC--:B--2---:R-:W-:Y:S01]  /*3e60*/  @P2 ISETP.LT.U32.AND P1, PT, R23.reuse, R14.reuse, PT ;  /* 0x0000000e1700220c */ /* 0x0c4fe20003f21070 */
[----:B------:R-:W-:Y:S01]  /*3e70*/  IMAD.MOV.U32 R27, RZ, RZ, R14 ;  /* 0x000000ffff1b7224 */ /* 0x000fe200078e000e */
[-C--:B------:R-:W-:Y:S01]  /*3e80*/  @P2 ISETP.GE.U32.AND P0, PT, R23, R14.reuse, PT ;  /* 0x0000000e1700220c */ /* 0x080fe20003f06070 */
[----:B------:R-:W-:Y:S01]  /*3e90*/  IMAD.MOV.U32 R29, RZ, RZ, R15 ;  /* 0x000000ffff1d7224 */ /* 0x000fe200078e000f */
[CC--:B------:R-:W-:Y:S02]  /*3ea0*/  @P2 ISETP.LT.AND.EX P1, PT, R21.reuse, R15.reuse, PT, P1 ;  /* 0x0000000f1500220c */ /* 0x0c0fe40003f21310 */
[-C--:B------:R-:W-:Y:S02]  /*3eb0*/  @P2 ISETP.GE.AND.EX P0, PT, R21, R15.reuse, PT, P0 ;  /* 0x0000000f1500220c */ /* 0x080fe40003f06300 */
[----:B------:R-:W-:Y:S01]  /*3ec0*/  @P2 SEL R27, R23, R14, P1 ;  /* 0x0000000e171b2207 */ /* 0x000fe20000800000 */
[----:B------:R-:W-:Y:S01]  /*3ed0*/  IMAD.MOV.U32 R14, RZ, RZ, R16 ;  /* 0x000000ffff0e7224 */ /* 0x000fe200078e0010 */
[----:B------:R-:W-:-:S02]  /*3ee0*/  @P2 SEL R29, R21, R15, P1 ;  /* 0x0000000f151d2207 */ /* 0x000fc40000800000 */
[----:B------:R-:W-:-:S07]  /*3ef0*/  @P2 FSEL R14, R25, R16, !P0 ;  /* 0x00000010190e2208 */ /* 0x000fce0004000000 */
.L_x_92:
[----:B------:R-:W-:Y:S05]  /*3f00*/  BSYNC.RECONVERGENT B1 ;  /* 0x0000000000017941 */ /* 0x000fea0003800200 */
.L_x_91:
[----:B------:R-:W-:Y:S01]  /*3f10*/  FSETP.GEU.AND P0, PT, R14, R17, PT ;  /* 0x000000110e00720b */ /* 0x000fe20003f0e000 */
[----:B------:R-:W-:Y:S01]  /*3f20*/  BSSY.RECONVERGENT B1, `(.L_x_93) ;  /* 0x0000010000017945 */ /* 0x000fe20003800200 */
[----:B------:R-:W-:Y:S02]  /*3f30*/  IMAD.MOV.U32 R15, RZ, RZ, R14 ;  /* 0x000000ffff0f7224 */ /* 0x000fe400078e000e */
[----:B------:R-:W-:Y:S02]  /*3f40*/  IMAD.MOV.U32 R23, RZ, RZ, R27 ;  /* 0x000000ffff177224 */ /* 0x000fe400078e001b */
[----:B------:R-:W-:-:S07]  /*3f50*/  IMAD.MOV.U32 R25, RZ, RZ, R29 ;  /* 0x000000ffff197224 */ /* 0x000fce00078e001d */
[----:B------:R-:W-:Y:S05]  /*3f60*/  @!P0 BRA `(.L_x_94) ;  /* 0x00000000002c8947 */ /* 0x000fea0003800000 */
        /* <DEDUP_REMOVED lines=11> */
.L_x_94:
[----:B------:R-:W-:Y:S05]  /*4020*/  BSYNC.RECONVERGENT B1 ;  /* 0x0000000000017941 */ /* 0x000fea0003800200 */
.L_x_93:
[----:B------:R-:W-:Y:S01]  /*4030*/  FSETP.GEU.AND P0, PT, R15, R20, PT ;  /* 0x000000140f00720b */ /* 0x000fe20003f0e000 */
[----:B------:R-:W-:Y:S01]  /*4040*/  BSSY.RECONVERGENT B1, `(.L_x_95) ;  /* 0x0000010000017945 */ /* 0x000fe20003800200 */
[----:B-----5:R-:W-:Y:S02]  /*4050*/  IMAD.MOV.U32 R8, RZ, RZ, R15 ;  /* 0x000000ffff087224 */ /* 0x020fe400078e000f */
        /* <DEDUP_REMOVED lines=14> */
.L_x_96:
[----:B------:R-:W-:Y:S05]  /*4140*/  BSYNC.RECONVERGENT B1 ;  /* 0x0000000000017941 */ /* 0x000fea0003800200 */
.L_x_95:
        /* <DEDUP_REMOVED lines=17> */
.L_x_98:
[----:B------:R-:W-:Y:S05]  /*4260*/  BSYNC.RECONVERGENT B1 ;  /* 0x0000000000017941 */ /* 0x000fea0003800200 */
.L_x_97:
        /* <DEDUP_REMOVED lines=17> */
.L_x_100:
[----:B------:R-:W-:Y:S05]  /*4380*/  BSYNC.RECONVERGENT B1 ;  /* 0x0000000000017941 */ /* 0x000fea0003800200 */
.L_x_99:
[----:B------:R-:W-:Y:S02]  /*4390*/  IADD3 R5, P0, PT, R5, 0xa00, RZ ;  /* 0x00000a0005057810 */ /* 0x000fe40007f1e0ff */
[----:B------:R-:W-:-:S03]  /*43a0*/  IADD3 R2, P1, PT, R2, 0xa000, RZ ;  /* 0x0000a00002027810 */ /* 0x000fc60007f3e0ff */
[----:B------:R-:W-:Y:S02]  /*43b0*/  IMAD.X R4, RZ, RZ, R4, P0 ;  /* 0x000000ffff047224 */ /* 0x000fe400000e0604 */
[----:B------:R-:W-:Y:S01]  /*43c0*/  IMAD.X R3, RZ, RZ, R3, P1 ;  /* 0x000000ffff037224 */ /* 0x000fe200008e0603 */
[----:B------:R-:W-:Y:S07]  /*43d0*/  BRA.U UP0, `(.L_x_101) ;  /* 0xfffffff100bc7547 */ /* 0x000fee000b83ffff */
.L_x_80:
[----:B------:R-:W-:-:S04]  /*43e0*/  ULOP3.LUT UR4, UR6, 0x1, URZ, 0xc0, !UPT ;  /* 0x0000000106047892 */ /* 0x000fc8000f8ec0ff */
[----:B------:R-:W-:-:S04]  /*43f0*/  UISETP.NE.U32.AND UP0, UPT, UR4, 0x1, UPT ;  /* 0x000000010400788c */ /* 0x000fc8000bf05070 */
[----:B------:R-:W-:-:S09]  /*4400*/  UISETP.NE.U32.AND.EX UP0, UPT, URZ, URZ, UPT, UP0 ;  /* 0x000000ffff00728c */ /* 0x000fd2000bf05100 */
[----:B------:R-:W-:Y:S05]  /*4410*/  BRA.U !UP0, `(.L_x_79) ;  /* 0x0000000508a87547 */ /* 0x000fea000b800000 */
[----:B------:R-:W0:Y:S02]  /*4420*/  LDC.64 R2, c[0x0][0x380] ;  /* 0x0000e000ff027b82 */ /* 0x000e240000000a00 */
[----:B0-----:R-:W-:-:S03]  /*4430*/  IMAD.WIDE.U32 R2, R0, 0x10, R2 ;  /* 0x0000001000027825 */ /* 0x001fc600078e0002 */
[----:B------:R-:W-:-:S04]  /*4440*/  LEA R16, P0, R5, R2, 0x4 ;  /* 0x0000000205107211 */ /* 0x000fc800078020ff */
[----:B------:R-:W-:-:S05]  /*4450*/  LEA.HI.X R17, R5, R3, R4, 0x4, P0 ;  /* 0x0000000305117211 */ /* 0x000fca00000f2404 */
[----:B------:R-:W2:Y:S04]  /*4460*/  LDG.E.CONSTANT R23, desc[UR10][R16.64] ;  /* 0x0000000a10177981 */ /* 0x000ea8000c1e9900 */
[----:B------:R0:W5:Y:S04]  /*4470*/  LDG.E.CONSTANT R27, desc[UR10][R16.64+0x1000] ;  /* 0x0010000a101b7981 */ /* 0x000168000c1e9900 */
[----:B------:R0:W5:Y:S04]  /*4480*/  LDG.E.CONSTANT R19, desc[UR10][R16.64+0x2000] ;  /* 0x0020000a10137981 */ /* 0x000168000c1e9900 */
[----:B------:R0:W5:Y:S04]  /*4490*/  LDG.E.CONSTANT R18, desc[UR10][R16.64+0x3000] ;  /* 0x0030000a10127981 */ /* 0x000168000c1e9900 */
[----:B------:R0:W5:Y:S04]  /*44a0*/  LDG.E.CONSTANT R11, desc[UR10][R16.64+0x4000] ;  /* 0x0040000a100b7981 */ /* 0x000168000c1e9900 */
[----:B------:R0:W5:Y:S04]  /*44b0*/  LDG.E.64.CONSTANT R2, desc[UR10][R16.64+0x1008] ;  /* 0x0010080a10027981 */ /* 0x000168000c1e9b00 */
[----:B------:R0:W5:Y:S04]  /*44c0*/  LDG.E.64.CONSTANT R6, desc[UR10][R16.64+0x2008] ;  /* 0x0020080a10067981 */ /* 0x000168000c1e9b00 */
[----:B------:R0:W5:Y:S04]  /*44d0*/  LDG.E.64.CONSTANT R12, desc[UR10][R16.64+0x3008] ;  /* 0x0030080a100c7981 */ /* 0x000168000c1e9b00 */
[----:B------:R0:W5:Y:S01]  /*44e0*/  LDG.E.64.CONSTANT R14, desc[UR10][R16.64+0x4008] ;  /* 0x0040080a100e7981 */ /* 0x000162000c1e9b00 */
        /* <DEDUP_REMOVED lines=18> */
.L_x_103:
[----:B------:R-:W-:Y:S05]  /*4610*/  BSYNC.RECONVERGENT B1 ;  /* 0x0000000000017941 */ /* 0x000fea0003800200 */
.L_x_102:
        /* <DEDUP_REMOVED lines=17> */
.L_x_105:
[----:B------:R-:W-:Y:S05]  /*4730*/  BSYNC.RECONVERGENT B1 ;  /* 0x0000000000017941 */ /* 0x000fea0003800200 */
.L_x_104:
        /* <DEDUP_REMOVED lines=17> */
.L_x_107:
[----:B------:R-:W-:Y:S05]  /*4850*/  BSYNC.RECONVERGENT B1 ;  /* 0x0000000000017941 */ /* 0x000fea0003800200 */
.L_x_106:
        /* <DEDUP_REMOVED lines=17> */
.L_x_109:
[----:B------:R-:W-:Y:S05]  /*4970*/  BSYNC.RECONVERGENT B1 ;  /* 0x0000000000017941 */ /* 0x000fea0003800200 */
.L_x_108:
[----:B------:R-:W-:Y:S01]  /*4980*/  FSETP.GEU.AND P0, PT, R2, R11, PT ;  /* 0x0000000b0200720b */ /* 0x000fe20003f0e000 */
[----:B------:R-:W-:Y:S01]  /*4990*/  BSSY.RECONVERGENT B1, `(.L_x_110) ;  /* 0x0000011000017945 */ /* 0x000fe20003800200 */
[----:B------:R-:W-:Y:S01]  /*49a0*/  IADD3 R5, P2, PT, R5, 0x500, RZ ;  /* 0x0000050005057810 */ /* 0x000fe20007f5e0ff */
[----:B------:R-:W-:Y:S02]  /*49b0*/  IMAD.MOV.U32 R10, RZ, RZ, R2 ;  /* 0x000000ffff0a7224 */ /* 0x000fe400078e0002 */
[----:B------:R-:W-:Y:S02]  /*49c0*/  IMAD.MOV.U32 R8, RZ, RZ, R7 ;  /* 0x000000ffff087224 */ /* 0x000fe400078e0007 */
[----:B------:R-:W-:-:S06]  /*49d0*/  IMAD.MOV.U32 R9, RZ, RZ, R17 ;  /* 0x000000ffff097224 */ /* 0x000fcc00078e0011 */
        /* <DEDUP_REMOVED lines=12> */
.L_x_111:
[----:B------:R-:W-:Y:S05]  /*4aa0*/  BSYNC.RECONVERGENT B1 ;  /* 0x0000000000017941 */ /* 0x000fea0003800200 */
.L_x_110:
[----:B------:R-:W-:-:S07]  /*4ab0*/  IMAD.X R4, RZ, RZ, R4, P2 ;  /* 0x000000ffff047224 */ /* 0x000fce00010e0604 */
.L_x_79:
[----:B------:R-:W0:Y:S02]  /*4ac0*/  LDCU UR4, c[0x0][0x390] ;  /* 0x00007200ff0477ac */ /* 0x000e240008000800 */
[----:B0-----:R-:W-:Y:S02]  /*4ad0*/  USHF.R.S32.HI UR5, URZ, 0x1f, UR4 ;  /* 0x0000001fff057899 */ /* 0x001fe40008011404 */
[----:B------:R-:W-:-:S04]  /*4ae0*/  ISETP.GE.U32.AND P0, PT, R5, UR4, PT ;  /* 0x0000000405007c0c */ /* 0x000fc8000bf06070 */
[----:B------:R-:W-:-:S13]  /*4af0*/  ISETP.GE.AND.EX P0, PT, R4, UR5, PT, P0 ;  /* 0x0000000504007c0c */ /* 0x000fda000bf06300 */
[----:B------:R-:W-:Y:S05]  /*4b00*/  @P0 BRA `(.L_x_112) ;  /* 0x00000008003c0947 */ /* 0x000fea0003800000 */
[----:B------:R-:W-:Y:S01]  /*4b10*/  IADD3 R3, PT, PT, -R5, UR4, RZ ;  /* 0x0000000405037c10 */ /* 0x000fe2000fffe1ff */
[----:B------:R-:W-:Y:S03]  /*4b20*/  BSSY.RECONVERGENT B1, `(.L_x_112) ;  /* 0x000008d000017945 */ /* 0x000fe60003800200 */
[----:B------:R-:W-:-:S13]  /*4b30*/  ISETP.GE.AND P0, PT, R0, R3, PT ;  /* 0x000000030000720c */ /* 0x000fda0003f06270 */
[----:B------:R-:W-:Y:S05]  /*4b40*/  @P0 BRA `(.L_x_113) ;  /* 0x0000000800280947 */ /* 0x000fea0003800000 */
[----:B------:R-:W-:Y:S01]  /*4b50*/  LOP3.LUT R2, RZ, R0, RZ, 0x33, !PT ;  /* 0x00000000ff027212 */ /* 0x000fe200078e33ff */
[----:B------:R-:W-:Y:S03]  /*4b60*/  BSSY.RECONVERGENT B2, `(.L_x_114) ;  /* 0x000002a000027945 */ /* 0x000fe60003800200 */
[----:B------:R-:W-:-:S04]  /*4b70*/  IADD3 R18, PT, PT, -R5, UR4, R2 ;  /* 0x0000000405127c10 */ /* 0x000fc8000fffe102 */
[----:B------:R-:W-:-:S04]  /*4b80*/  LOP3.LUT R2, R18, 0x300, RZ, 0xc0, !PT ;  /* 0x0000030012027812 */ /* 0x000fc800078ec0ff */
[----:B------:R-:W-:Y:S01]  /*4b90*/  ISETP.NE.AND P0, PT, R2, 0x300, PT ;  /* 0x000003000200780c */ /* 0x000fe20003f05270 */
[----:B------:R-:W-:-:S12]  /*4ba0*/  IMAD.MOV.U32 R2, RZ, RZ, R0 ;  /* 0x000000ffff027224 */ /* 0x000fd800078e0000 */
[----:B------:R-:W-:Y:S05]  /*4bb0*/  @!P0 BRA `(.L_x_115) ;  /* 0x0000000000908947 */ /* 0x000fea0003800000 */
[----:B------:R-:W0:Y:S01]  /*4bc0*/  LDCU.64 UR6, c[0x0][0x380] ;  /* 0x00007000ff0677ac */ /* 0x000e220008000a00 */
[----:B------:R-:W-:Y:S02]  /*4bd0*/  IADD3 R7, P0, PT, R0, R5, RZ ;  /* 0x0000000500077210 */ /* 0x000fe40007f1e0ff */
[----:B------:R-:W-:-:S03]  /*4be0*/  LEA.HI R2, R18, 0x1, RZ, 0x18 ;  /* 0x0000000112027811 */ /* 0x000fc600078fc0ff */
[----:B------:R-:W-:Y:S01]  /*4bf0*/  IMAD.X R12, RZ, RZ, R4, P0 ;  /* 0x000000ffff0c7224 */ /* 0x000fe200000e0604 */
[----:B------:R-:W-:Y:S01]  /*4c00*/  LOP3.LUT R6, R2, 0x3, RZ, 0xc0, !PT ;  /* 0x0000000302067812 */ /* 0x000fe200078ec0ff */
[----:B------:R-:W-:-:S04]  /*4c10*/  IMAD.MOV.U32 R2, RZ, RZ, R0 ;  /* 0x000000ffff027224 */ /* 0x000fc800078e0000 */
[----:B------:R-:W-:Y:S01]  /*4c20*/  IMAD.MOV R11, RZ, RZ, -R6 ;  /* 0x000000ffff0b7224 */ /* 0x000fe200078e0a06 */
[----:B0-----:R-:W-:-:S04]  /*4c30*/  LEA R16, P1, R7, UR6, 0x4 ;  /* 0x0000000607107c11 */ /* 0x001fc8000f8220ff */
[----:B------:R-:W-:-:S09]  /*4c40*/  LEA.HI.X R7, R7, UR7, R12, 0x4, P1 ;  /* 0x0000000707077c11 */ /* 0x000fd200088f240c */
.L_x_118:
[----:B------:R-:W-:-:S05]  /*4c50*/  IMAD.MOV.U32 R6, RZ, RZ, R16 ;  /* 0x000000ffff067224 */ /* 0x000fca00078e0010 */
[----:B------:R-:W2:Y:S01]  /*4c60*/  LDG.E.CONSTANT R19, desc[UR10][R6.64] ;  /* 0x0000000a06137981 */ /* 0x000ea2000c1e9900 */
[----:B------:R-:W-:Y:S01]  /*4c70*/  VIADD R11, R11, 0x1 ;  /* 0x000000010b0b7836 */ /* 0x000fe20000000000 */
[----:B------:R-:W-:Y:S01]  /*4c80*/  BSSY.RECONVERGENT B3, `(.L_x_116) ;  /* 0x0000014000037945 */ /* 0x000fe20003800200 */
[----:B------:R-:W-:-:S03]  /*4c90*/  IADD3 R16, P3, PT, R6, 0x1000, RZ ;  /* 0x0000100006107810 */ /* 0x000fc60007f7e0ff */
[----:B------:R-:W-:Y:S02]  /*4ca0*/  ISETP.NE.AND P2, PT, R11, RZ, PT ;  /* 0x000000ff0b00720c */ /* 0x000fe40003f45270 */
[----:B--2---:R-:W-:-:S13]  /*4cb0*/  FSETP.GEU.AND P0, PT, R10, R19, PT ;  /* 0x000000130a00720b */ /* 0x004fda0003f0e000 */
[----:B------:R-:W-:Y:S05]  /*4cc0*/  @!P0 BRA `(.L_x_117) ;  /* 0x00000000003c8947 */ /* 0x000fea0003800000 */
[----:B------:R-:W2:Y:S01]  /*4cd0*/  LDG.E.64.CONSTANT R12, desc[UR10][R6.64+0x8] ;  /* 0x0000080a060c7981 */ /* 0x000ea2000c1e9b00 */
[----:B------:R-:W-:Y:S01]  /*4ce0*/  FSETP.GEU.AND P4, PT, R19, R10, PT ;  /* 0x0000000a1300720b */ /* 0x000fe20003f8e000 */
[----:B------:R-:W-:Y:S02]  /*4cf0*/  IMAD.MOV.U32 R15, RZ, RZ, R8 ;  /* 0x000000ffff0f7224 */ /* 0x000fe400078e0008 */
[----:B------:R-:W-:Y:S02]  /*4d00*/  IMAD.MOV.U32 R17, RZ, RZ, R9 ;  /* 0x000000ffff117224 */ /* 0x000fe400078e0009 */
[----:B------:R-:W-:Y:S02]  /*4d10*/  IMAD.MOV.U32 R14, RZ, RZ, R10 ;  /* 0x000000ffff0e7224 */ /* 0x000fe400078e000a */
[----:B------:R-:W-:-:S06]  /*4d20*/  IMAD.MOV.U32 R10, RZ, RZ, R19 ;  /* 0x000000ffff0a7224 */ /* 0x000fcc00078e0013 */
        /* <DEDUP_REMOVED lines=9> */
.L_x_117:
[----:B------:R-:W-:Y:S05]  /*4dc0*/  BSYNC.RECONVERGENT B3 ;  /* 0x0000000000037941 */ /* 0x000fea0003800200 */
.L_x_116:
[----:B------:R-:W-:Y:S02]  /*4dd0*/  IMAD.X R7, RZ, RZ, R7, P3 ;  /* 0x000000ffff077224 */ /* 0x000fe400018e0607 */
[----:B------:R-:W-:Y:S01]  /*4de0*/  VIADD R2, R2, 0x100 ;  /* 0x0000010002027836 */ /* 0x000fe20000000000 */
[----:B------:R-:W-:Y:S06]  /*4df0*/  @P2 BRA `(.L_x_118) ;  /* 0xfffffffc00942947 */ /* 0x000fec000383ffff */
.L_x_115:
[----:B------:R-:W-:Y:S05]  /*4e00*/  BSYNC.RECONVERGENT B2 ;  /* 0x0000000000027941 */ /* 0x000fea0003800200 */
.L_x_114:
[----:B------:R-:W-:-:S13]  /*4e10*/  ISETP.GE.U32.AND P0, PT, R18, 0x300, PT ;  /* 0x000003001200780c */ /* 0x000fda0003f06070 */
[----:B------:R-:W-:Y:S05]  /*4e20*/  @!P0 BRA `(.L_x_113) ;  /* 0x0000000400708947 */ /* 0x000fea0003800000 */
[----:B------:R-:W0:Y:S01]  /*4e30*/  LDCU.64 UR6, c[0x0][0x380] ;  /* 0x00007000ff0677ac */ /* 0x000e220008000a00 */
[----:B------:R-:W-:-:S05]  /*4e40*/  IADD3 R6, P0, PT, R2, R5, RZ ;  /* 0x0000000502067210 */ /* 0x000fca0007f1e0ff */
[----:B------:R-:W-:Y:S01]  /*4e50*/  IMAD.X R7, RZ, RZ, R4, P0 ;  /* 0x000000ffff077224 */ /* 0x000fe200000e0604 */
[----:B0-----:R-:W-:-:S04]  /*4e60*/  LEA R5, P1, R6, UR6, 0x4 ;  /* 0x0000000606057c11 */ /* 0x001fc8000f8220ff */
[----:B------:R-:W-:Y:S02]  /*4e70*/  IADD3 R4, P0, PT, R5, 0x3008, RZ ;  /* 0x0000300805047810 */ /* 0x000fe40007f1e0ff */
[----:B------:R-:W-:-:S05]  /*4e80*/  LEA.HI.X R5, R6, UR7, R7, 0x4, P1 ;  /* 0x0000000706057c11 */ /* 0x000fca00088f2407 */
[----:B------:R-:W-:-:S07]  /*4e90*/  IMAD.X R5, RZ, RZ, R5, P0 ;  /* 0x000000ffff057224 */ /* 0x000fce00000e0605 */
.L_x_127:
[----:B------:R-:W2:Y:S04]  /*4ea0*/  LDG.E.CONSTANT R17, desc[UR10][R4.64+-0x3008] ;  /* 0xffcff80a04117981 */ /* 0x000ea8000c1e9900 */
[----:B------:R0:W5:Y:S04]  /*4eb0*/  LDG.E.CONSTANT R12, desc[UR10][R4.64+-0x2008] ;  /* 0xffdff80a040c7981 */ /* 0x000168000c1e9900 */
        /* <DEDUP_REMOVED lines=20> */
.L_x_120:
[----:B------:R-:W-:Y:S05]  /*5000*/  BSYNC.RECONVERGENT B2 ;  /* 0x0000000000027941 */ /* 0x000fea0003800200 */
.L_x_119:
        /* <DEDUP_REMOVED lines=18> */
.L_x_122:
[----:B------:R-:W-:Y:S05]  /*5130*/  BSYNC.RECONVERGENT B2 ;  /* 0x0000000000027941 */ /* 0x000fea0003800200 */
.L_x_121:
        /* <DEDUP_REMOVED lines=18> */
.L_x_124:
[----:B------:R-:W-:Y:S05]  /*5260*/  BSYNC.RECONVERGENT B2 ;  /* 0x0000000000027941 */ /* 0x000fea0003800200 */
.L_x_123:
        /* <DEDUP_REMOVED lines=18> */
.L_x_126:
[----:B------:R-:W-:Y:S05]  /*5390*/  BSYNC.RECONVERGENT B2 ;  /* 0x0000000000027941 */ /* 0x000fea0003800200 */
.L_x_125:
[----:B------:R-:W-:Y:S01]  /*53a0*/  VIADD R2, R2, 0x400 ;  /* 0x0000040002027836 */ /* 0x000fe20000000000 */
[----:B------:R-:W-:-:S04]  /*53b0*/  IADD3 R4, P1, PT, R4, 0x4000, RZ ;  /* 0x0000400004047810 */ /* 0x000fc80007f3e0ff */
[----:B------:R-:W-:Y:S01]  /*53c0*/  ISETP.GE.AND P0, PT, R2, R3, PT ;  /* 0x000000030200720c */ /* 0x000fe20003f06270 */
[----:B------:R-:W-:-:S12]  /*53d0*/  IMAD.X R5, RZ, RZ, R5, P1 ;  /* 0x000000ffff057224 */ /* 0x000fd800008e0605 */
[----:B------:R-:W-:Y:S05]  /*53e0*/  @!P0 BRA `(.L_x_127) ;  /* 0xfffffff800ac8947 */ /* 0x000fea000383ffff */
.L_x_113:
[----:B------:R-:W-:Y:S05]  /*53f0*/  BSYNC.RECONVERGENT B1 ;  /* 0x0000000000017941 */ /* 0x000fea0003800200 */
.L_x_112:
[----:B------:R-:W0:Y:S01]  /*5400*/  S2R R13, SR_LANEID ;  /* 0x00000000000d7919 */ /* 0x000e220000000000 */
[----:B------:R-:W-:Y:S01]  /*5410*/  BSSY.RECONVERGENT B1, `(.L_x_128) ;  /* 0x0000015000017945 */ /* 0x000fe20003800200 */
[----:B------:R-:W-:Y:S01]  /*5420*/  IMAD.MOV.U32 R2, RZ, RZ, R10 ;  /* 0x000000ffff027224 */ /* 0x000fe200078e000a */
[----:B------:R-:W1:Y:S01]  /*5430*/  SHFL.DOWN PT, R3, R10, 0x1, 0x1f ;  /* 0x08201f000a037f89 */ /* 0x000e6200000e0000 */
[----:B------:R-:W-:Y:S02]  /*5440*/  IMAD.MOV.U32 R4, RZ, RZ, R8 ;  /* 0x000000ffff047224 */ /* 0x000fe400078e0008 */
[----:B------:R-:W-:Y:S01]  /*5450*/  IMAD.MOV.U32 R7, RZ, RZ, R9 ;  /* 0x000000ffff077224 */ /* 0x000fe200078e0009 */
[----:B------:R2:W3:Y:S04]  /*5460*/  SHFL.DOWN PT, R5, R8, 0x1, 0x1f ;  /* 0x08201f0008057f89 */ /* 0x0004e800000e0000 */
[----:B------:R2:W4:Y:S01]  /*5470*/  SHFL.DOWN PT, R6, R9, 0x1, 0x1f ;  /* 0x08201f0009067f89 */ /* 0x00052200000e0000 */
[----:B-1----:R-:W-:-:S04]  /*5480*/  FSETP.GEU.AND P0, PT, R10, R3, PT ;  /* 0x000000030a00720b */ /* 0x002fc80003f0e000 */
[----:B0-----:R-:W-:-:S13]  /*5490*/  ISETP.GT.OR P0, PT, R13, 0x1e, !P0 ;  /* 0x0000001e0d00780c */ /* 0x001fda0004704670 */
[----:B--234-:R-:W-:Y:S05]  /*54a0*/  @P0 BRA `(.L_x_129) ;  /* 0x00000000002c0947 */ /* 0x01cfea0003800000 */
        /* <DEDUP_REMOVED lines=11> */
.L_x_129:
[----:B------:R-:W-:Y:S05]  /*5560*/  BSYNC.RECONVERGENT B1 ;  /* 0x0000000000017941 */ /* 0x000fea0003800200 */
.L_x_128:
        /* <DEDUP_REMOVED lines=21> */
.L_x_131:
[----:B------:R-:W-:Y:S05]  /*56c0*/  BSYNC.RECONVERGENT B1 ;  /* 0x0000000000017941 */ /* 0x000fea0003800200 */
.L_x_130:
        /* <DEDUP_REMOVED lines=21> */
.L_x_133:
[----:B------:R-:W-:Y:S05]  /*5820*/  BSYNC.RECONVERGENT B1 ;  /* 0x0000000000017941 */ /* 0x000fea0003800200 */
.L_x_132:
        /* <DEDUP_REMOVED lines=21> */
.L_x_135:
[----:B------:R-:W-:Y:S05]  /*5980*/  BSYNC.RECONVERGENT B1 ;  /* 0x0000000000017941 */ /* 0x000fea0003800200 */
.L_x_134:
        /* <DEDUP_REMOVED lines=22> */
.L_x_137:
[----:B------:R-:W-:Y:S05]  /*5af0*/  BSYNC.RECONVERGENT B1 ;  /* 0x0000000000017941 */ /* 0x000fea0003800200 */
.L_x_136:
        /* <DEDUP_REMOVED lines=12> */
.L_x_139:
[----:B------:R-:W-:Y:S05]  /*5bc0*/  BSYNC.RECONVERGENT B1 ;  /* 0x0000000000017941 */ /* 0x000fea0003800200 */
.L_x_138:
        /* <DEDUP_REMOVED lines=31> */
.L_x_141:
[----:B------:R-:W-:Y:S05]  /*5dc0*/  BSYNC.RECONVERGENT B1 ;  /* 0x0000000000017941 */ /* 0x000fea0003800200 */
.L_x_140:
        /* <DEDUP_REMOVED lines=18> */
.L_x_143:
[----:B------:R-:W-:Y:S05]  /*5ef0*/  BSYNC.RECONVERGENT B1 ;  /* 0x0000000000017941 */ /* 0x000fea0003800200 */
.L_x_142:
        /* <DEDUP_REMOVED lines=18> */
.L_x_145:
[----:B------:R-:W-:Y:S05]  /*6020*/  BSYNC.RECONVERGENT B1 ;  /* 0x0000000000017941 */ /* 0x000fea0003800200 */
.L_x_144:
        /* <DEDUP_REMOVED lines=18> */
.L_x_147:
[----:B------:R-:W-:Y:S05]  /*6150*/  BSYNC.RECONVERGENT B1 ;  /* 0x0000000000017941 */ /* 0x000fea0003800200 */
.L_x_146:
        /* <DEDUP_REMOVED lines=18> */
.L_x_149:
[----:B------:R-:W-:Y:S05]  /*6280*/  BSYNC.RECONVERGENT B1 ;  /* 0x0000000000017941 */ /* 0x000fea0003800200 */
.L_x_148:
        /* <DEDUP_REMOVED lines=18> */
.L_x_151:
[----:B------:R-:W-:Y:S05]  /*63b0*/  BSYNC.RECONVERGENT B1 ;  /* 0x0000000000017941 */ /* 0x000fea0003800200 */
.L_x_150:
[----:B------:R-:W-:Y:S01]  /*63c0*/  FSETP.GEU.AND P0, PT, R7, R0, PT ;  /* 0x000000000700720b */ /* 0x000fe20003f0e000 */
[----:B------:R-:W-:Y:S02]  /*63d0*/  IMAD.MOV.U32 R2, RZ, RZ, R7 ;  /* 0x000000ffff027224 */ /* 0x000fe400078e0007 */
[----:B------:R-:W-:Y:S02]  /*63e0*/  IMAD.MOV.U32 R3, RZ, RZ, R9 ;  /* 0x000000ffff037224 */ /* 0x000fe400078e0009 */
[----:B------:R-:W-:-:S08]  /*63f0*/  IMAD.MOV.U32 R4, RZ, RZ, R8 ;  /* 0x000000ffff047224 */ /* 0x000fd000078e0008 */
        /* <DEDUP_REMOVED lines=13> */
.L_x_34:
[----:B------:R-:W-:Y:S05]  /*64d0*/  BSYNC.RECONVERGENT B0 ;  /* 0x0000000000007941 */ /* 0x000fea0003800200 */
.L_x_1:
[----:B------:R-:W-:Y:S05]  /*64e0*/  @P1 EXIT ;  /* 0x000000000000194d */ /* 0x000fea0003800000 */
[----:B0-----:R-:W0:Y:S01]  /*64f0*/  LDC.64 R6, c[0x0][0x388] ;  /* 0x0000e200ff067b82 */ /* 0x001e220000000a00 */
[----:B------:R-:W-:Y:S02]  /*6500*/  IMAD.MOV.U32 R5, RZ, RZ, R4 ;  /* 0x000000ffff057224 */ /* 0x000fe400078e0004 */
[----:B------:R-:W-:-:S05]  /*6510*/  IMAD.MOV.U32 R4, RZ, RZ, R3 ;  /* 0x000000ffff047224 */ /* 0x000fca00078e0003 */
[----:B0-----:R-:W-:Y:S04]  /*6520*/  STG.E.64 desc[UR10][R6.64+0x8], R4 ;  /* 0x0000080406007986 */ /* 0x001fe8000c101b0a */
[----:B------:R-:W-:Y:S01]  /*6530*/  STG.E desc[UR10][R6.64], R2 ;  /* 0x0000000206007986 */ /* 0x000fe2000c10190a */
[----:B------:R-:W-:Y:S05]  /*6540*/  EXIT ;  /* 0x000000000000794d */ /* 0x000fea0003800000 */
.L_x_152:
        /* <DEDUP_REMOVED lines=11> */
.L_x_872:


//--------------------- .text._ZN6thrust24THRUST_300001_SM_1000_NS8cuda_cub4core6detail13_kernel_agentINS1_8__reduce10DrainAgentIlEEJN3cub18CUB_300001_SM_10009GridQueueIyEElEEEvDpT0_ --------------------------
	.section	.text._ZN6thrust24THRUST_300001_SM_1000_NS8cuda_cub4core6detail13_kernel_agentINS1_8__reduce10DrainAgentIlEEJN3cub18CUB_300001_SM_10009GridQueueIyEElEEEvDpT0_,"ax",@progbits
	.align	128
        .global         _ZN6thrust24THRUST_300001_SM_1000_NS8cuda_cub4core6detail13_kernel_agentINS1_8__reduce10DrainAgentIlEEJN3cub18CUB_300001_SM_10009GridQueueIyEElEEEvDpT0_
        .type           _ZN6thrust24THRUST_300001_SM_1000_NS8cuda_cub4core6detail13_kernel_agentINS1_8__reduce10DrainAgentIlEEJN3cub18CUB_300001_SM_10009GridQueueIyEElEEEvDpT0_,@function
        .size           _ZN6thrust24THRUST_300001_SM_1000_NS8cuda_cub4core6detail13_kernel_agentINS1_8__reduce10DrainAgentIlEEJN3cub18CUB_300001_SM_10009GridQueueIyEElEEEvDpT0_,(.L_x_873 - _ZN6thrust24THRUST_300001_SM_1000_NS8cuda_cub4core6detail13_kernel_agentINS1_8__reduce10DrainAgentIlEEJN3cub18CUB_300001_SM_10009GridQueueIyEElEEEvDpT0_)
        .other          _ZN6thrust24THRUST_300001_SM_1000_NS8cuda_cub4core6detail13_kernel_agentINS1_8__reduce10DrainAgentIlEEJN3cub18CUB_300001_SM_10009GridQueueIyEElEEEvDpT0_,@"STO_CUDA_ENTRY STV_DEFAULT"
_ZN6thrust24THRUST_300001_SM_1000_NS8cuda_cub4core6detail13_kernel_agentINS1_8__reduce10DrainAgentIlEEJN3cub18CUB_300001_SM_10009GridQueueIyEElEEEvDpT0_:
.text._ZN6thrust24THRUST_300001_SM_1000_NS8cuda_cub4core6detail13_kernel_agentINS1_8__reduce10DrainAgentIlEEJN3cub18CUB_300001_SM_10009GridQueueIyEElEEEvDpT0_:
[----:B------:R-:W-:Y:S08]  /*0000*/  LDC R1, c[0x0][0x37c] ;  /* 0x0000df00ff017b82 */ /* 0x000ff00000000800 */
[----:B------:R-:W0:Y:S01]  /*0010*/  LDC.64 R2, c[0x0][0x380] ;  /* 0x0000e000ff027b82 */ /* 0x000e220000000a00 */
[----:B------:R-:W0:Y:S07]  /*0020*/  LDCU.64 UR4, c[0x0][0x358] ;  /* 0x00006b00ff0477ac */ /* 0x000e2e0008000a00 */
[----:B------:R-:W1:Y:S01]  /*0030*/  LDC.64 R4, c[0x0][0x388] ;  /* 0x0000e200ff047b82 */ /* 0x000e620000000a00 */
[----:B0-----:R-:W-:Y:S04]  /*0040*/  STG.E.64 desc[UR4][R2.64+0x8], RZ ;  /* 0x000008ff02007986 */ /* 0x001fe8000c101b04 */
[----:B-1----:R-:W-:Y:S01]  /*0050*/  STG.E.64 desc[UR4][R2.64], R4 ;  /* 0x0000000402007986 */ /* 0x002fe2000c101b04 */
[----:B------:R-:W-:Y:S05]  /*0060*/  EXIT ;  /* 0x000000000000794d */ /* 0x000fea0003800000 */
.L_x_153:
        /* <DEDUP_REMOVED lines=9> */
.L_x_873:


//--------------------- .text._ZN6thrust24THRUST_300001_SM_1000_NS8cuda_cub4core6detail13_kernel_agentINS1_8__reduce11ReduceAgentINS0_12zip_iteratorIN4cuda3std3__45tupleIJNS0_10device_ptrIfEENS0_17counting_iteratorIlNS0_11use_defaultESF_SF_EEEEEEEPNSB_IJflEEESJ_lNS1_9__extrema9arg_min_fIflNSA_4lessIfEEEEEEJSI_SK_lN3cub18CUB_300001_SM_100013GridEvenShareIlEENSS_9GridQueueIyEESP_EEEvDpT0_ --------------------------
	.section	.text._ZN6thrust24THRUST_300001_SM_1000_NS8cuda_cub4core6detail13_kernel_agentINS1_8__reduce11ReduceAgentINS0_12zip_iteratorIN4cuda3std3__45tupleIJNS0_10device_ptrIfEENS0_17counting_iteratorIlNS0_11use_defaultESF_SF_EEEEEEEPNSB_IJflEEESJ_lNS1_9__extrema9arg_min_fIflNSA_4lessIfEEEEEEJSI_SK_lN3cub18CUB_300001_SM_100013GridEvenShareIlEENSS_9GridQueueIyEESP_EEEvDpT0_,"ax",@progbits
	.align	128
        .global         _ZN6thrust24THRUST_300001_SM_1000_NS8cuda_cub4core6detail13_kernel_agentINS1_8__reduce11ReduceAgentINS0_12zip_iteratorIN4cuda3std3__45tupleIJNS0_10device_ptrIfEENS0_17counting_iteratorIlNS0_11use_defaultESF_SF_EEEEEEEPNSB_IJflEEESJ_lNS1_9__extrema9arg_min_fIflNSA_4lessIfEEEEEEJSI_SK_lN3cub18CUB_300001_SM_100013GridEvenShareIlEENSS_9GridQueueIyEESP_EEEvDpT0_
        .type           _ZN6thrust24THRUST_300001_SM_1000_NS8cuda_cub4core6detail13_kernel_agentINS1_8__reduce11ReduceAgentINS0_12zip_iteratorIN4cuda3std3__45tupleIJNS0_10device_ptrIfEENS0_17counting_iteratorIlNS0_11use_defaultESF_SF_EEEEEEEPNSB_IJflEEESJ_lNS1_9__extrema9arg_min_fIflNSA_4lessIfEEEEEEJSI_SK_lN3cub18CUB_300001_SM_100013GridEvenShareIlEENSS_9GridQueueIyEESP_EEEvDpT0_,@function
        .size           _ZN6thrust24THRUST_300001_SM_1000_NS8cuda_cub4core6detail13_kernel_agentINS1_8__reduce11ReduceAgentINS0_12zip_iteratorIN4cuda3std3__45tupleIJNS0_10device_ptrIfEENS0_17counting_iteratorIlNS0_11use_defaultESF_SF_EEEEEEEPNSB_IJflEEESJ_lNS1_9__extrema9arg_min_fIflNSA_4lessIfEEEEEEJSI_SK_lN3cub18CUB_300001_SM_100013GridEvenShareIlEENSS_9GridQueueIyEESP_EEEvDpT0_,(.L_x_874 - _ZN6thrust24THRUST_300001_SM_1000_NS8cuda_cub4core6detail13_kernel_agentINS1_8__reduce11ReduceAgentINS0_12zip_iteratorIN4cuda3std3__45tupleIJNS0_10device_ptrIfEENS0_17counting_iteratorIlNS0_11use_defaultESF_SF_EEEEEEEPNSB_IJflEEESJ_lNS1_9__extrema9arg_min_fIflNSA_4lessIfEEEEEEJSI_SK_lN3cub18CUB_300001_SM_100013GridEvenShareIlEENSS_9GridQueueIyEESP_EEEvDpT0_)
        .other          _ZN6thrust24THRUST_300001_SM_1000_NS8cuda_cub4core6detail13_kernel_agentINS1_8__reduce11ReduceAgentINS0_12zip_iteratorIN4cuda3std3__45tupleIJNS0_10device_ptrIfEENS0_17counting_iteratorIlNS0_11use_defaultESF_SF_EEEEEEEPNSB_IJflEEESJ_lNS1_9__extrema9arg_min_fIflNSA_4lessIfEEEEEEJSI_SK_lN3cub18CUB_300001_SM_100013GridEvenShareIlEENSS_9GridQueueIyEESP_EEEvDpT0_,@"STO_CUDA_ENTRY STV_DEFAULT"
_ZN6thrust24THRUST_300001_SM_1000_NS8cuda_cub4core6detail13_kernel_agentINS1_8__reduce11ReduceAgentINS0_12zip_iteratorIN4cuda3std3__45tupleIJNS0_10device_ptrIfEENS0_17counting_iteratorIlNS0_11use_defaultESF_SF_EEEEEEEPNSB_IJflEEESJ_lNS1_9__extrema9arg_min_fIflNSA_4lessIfEEEEEEJSI_SK_lN3cub18CUB_300001_SM_100013GridEvenShareIlEENSS_9GridQueueIyEESP_EEEvDpT0_:
.text._ZN6thrust24THRUST_300001_SM_1000_NS8cuda_cub4core6detail13_kernel_agentINS1_8__reduce11ReduceAgentINS0_12zip_iteratorIN4cuda3std3__45tupleIJNS0_10device_ptrIfEENS0_17counting_iteratorIlNS0_11use_defaultESF_SF_EEEEEEEPNSB_IJflEEESJ_lNS1_9__extrema9arg_min_fIflNSA_4lessIfEEEEEEJSI_SK_lN3cub18CUB_300001_SM_100013GridEvenShareIlEENSS_9GridQueueIyEESP_EEEvDpT0_:
[----:B------:R-:W-:Y:S01]  /*0000*/  LDC R1, c[0x0][0x37c] ;  /* 0x0000df00ff017b82 */ /* 0x000fe20000000800 */
[----:B------:R-:W0:Y:S01]  /*0010*/  S2R R0, SR_CTAID.X ;  /* 0x0000000000007919 */ /* 0x000e220000002500 */
[----:B------:R-:W1:Y:S01]  /*0020*/  LDCU.64 UR4, c[0x0][0x398] ;  /* 0x00007300ff0477ac */ /* 0x000e620008000a00 */
[----:B------:R-:W-:Y:S01]  /*0030*/  BSSY.RECONVERGENT B0, `(.L_x_154) ;  /* 0x00005a6000007945 */ /* 0x000fe20003800200 */
[----:B------:R-:W2:Y:S01]  /*0040*/  LDCU UR6, c[0x0][0x370] ;  /* 0x00006e00ff0677ac */ /* 0x000ea20008000800 */
[----:B------:R-:W3:Y:S01]  /*0050*/  LDCU.64 UR10, c[0x0][0x358] ;  /* 0x00006b00ff0a77ac */ /* 0x000ee20008000a00 */
[----:B-1----:R-:W-:Y:S02]  /*0060*/  IMAD.U32 R15, RZ, RZ, UR4 ;  /* 0x00000004ff0f7e24 */ /* 0x002fe4000f8e00ff */
[----:B------:R-:W-:Y:S01]  /*0070*/  IMAD.U32 R12, RZ, RZ, UR5 ;  /* 0x00000005ff0c7e24 */ /* 0x000fe2000f8e00ff */
[----:B--2---:R-:W-:Y:S01]  /*0080*/  UIMAD UR6, UR6, 0x500, URZ ;  /* 0x00000500060678a4 */ /* 0x004fe2000f8e02ff */
[----:B0-----:R-:W-:-:S05]  /*0090*/  IMAD R7, R0, 0x500, RZ ;  /* 0x0000050000077824 */ /* 0x001fca00078e02ff */
[----:B------:R-:W-:-:S04]  /*00a0*/  IADD3 R2, P1, PT, R7, 0x500, RZ ;  /* 0x0000050007027810 */ /* 0x000fc80007f3e0ff */
[----:B------:R-:W-:Y:S01]  /*00b0*/  ISETP.GT.U32.AND P0, PT, R2, R15, PT ;  /* 0x0000000f0200720c */ /* 0x000fe20003f04070 */
[----:B------:R-:W-:-:S05]  /*00c0*/  IMAD.X R3, RZ, RZ, RZ, P1 ;  /* 0x000000ffff037224 */ /* 0x000fca00008e06ff */
[----:B------:R-:W-:-:S13]  /*00d0*/  ISETP.GT.AND.EX P0, PT, R3, R12, PT, P0 ;  /* 0x0000000c0300720c */ /* 0x000fda0003f04300 */
[----:B---3--:R-:W-:Y:S05]  /*00e0*/  @!P0 BRA `(.L_x_155) ;  /* 0x0000003000288947 */ /* 0x008fea0003800000 */
[----:B------:R-:W0:Y:S01]  /*00f0*/  S2R R6, SR_TID.X ;  /* 0x0000000000067919 */ /* 0x000e220000002100 */
[----:B------:R-:W-:Y:S01]  /*0100*/  IMAD.IADD R9, R15, 0x1, -R7 ;  /* 0x000000010f097824 */ /* 0x000fe200078e0a07 */
[----:B------:R-:W-:Y:S01]  /*0110*/  BSSY.RECONVERGENT B1, `(.L_x_156) ;  /* 0x000000f000017945 */ /* 0x000fe20003800200 */
[----:B------:R-:W-:Y:S01]  /*0120*/  IMAD.MOV.U32 R8, RZ, RZ, RZ ;  /* 0x000000ffff087224 */ /* 0x000fe200078e00ff */
[----:B------:R-:W-:Y:S02]  /*0130*/  CS2R R10, SRZ ;  /* 0x00000000000a7805 */ /* 0x000fe4000001ff00 */
[----:B0-----:R-:W-:Y:S01]  /*0140*/  ISETP.GE.AND P0, PT, R6, R9, PT ;  /* 0x000000090600720c */ /* 0x001fe20003f06270 */
[----:B------:R-:W-:-:S12]  /*0150*/  IMAD.MOV.U32 R12, RZ, RZ, R6 ;  /* 0x000000ffff0c7224 */ /* 0x000fd800078e0006 */
[----:B------:R-:W-:Y:S05]  /*0160*/  @P0 BRA `(.L_x_157) ;  /* 0x0000000000240947 */ /* 0x000fea0003800000 */
[----:B------:R-:W0:Y:S01]  /*0170*/  LDCU.128 UR4, c[0x0][0x380] ;  /* 0x00007000ff0477ac */ /* 0x000e220008000c00 */
[----:B------:R-:W-:-:S05]  /*0180*/  IADD3 R10, P0, PT, R7, R6, RZ ;  /* 0x00000006070a7210 */ /* 0x000fca0007f1e0ff */
[----:B------:R-:W-:Y:S01]  /*0190*/  IMAD.X R11, RZ, RZ, RZ, P0 ;  /* 0x000000ffff0b7224 */ /* 0x000fe200000e06ff */
[----:B0-----:R-:W-:-:S04]  /*01a0*/  LEA R2, P1, R10, UR4, 0x2 ;  /* 0x000000040a027c11 */ /* 0x001fc8000f8210ff */
[----:B------:R-:W-:-:S05]  /*01b0*/  LEA.HI.X R3, R10, UR5, R11, 0x2, P1 ;  /* 0x000000050a037c11 */ /* 0x000fca00088f140b */
[----:B------:R0:W5:Y:S01]  /*01c0*/  LDG.E R8, desc[UR10][R2.64] ;  /* 0x0000000a02087981 */ /* 0x000162000c1e1900 */
[----:B------:R-:W-:Y:S01]  /*01d0*/  IADD3 R10, P0, PT, R10, UR6, RZ ;  /* 0x000000060a0a7c10 */ /* 0x000fe2000ff1e0ff */
[----:B------:R-:W-:-:S03]  /*01e0*/  VIADD R12, R6, 0x100 ;  /* 0x00000100060c7836 */ /* 0x000fc60000000000 */
[----:B------:R-:W-:-:S09]  /*01f0*/  IADD3.X R11, PT, PT, R11, UR7, RZ, P0, !PT ;  /* 0x000000070b0b7c10 */ /* 0x000fd200087fe4ff */
.L_x_157:
[----:B------:R-:W-:Y:S05]  /*0200*/  BSYNC.RECONVERGENT B1 ;  /* 0x0000000000017941 */ /* 0x000fea0003800200 */
.L_x_156:
[----:B------:R-:W-:Y:S01]  /*0210*/  ISETP.GE.AND P0, PT, R12, R9, PT ;  /* 0x000000090c00720c */ /* 0x000fe20003f06270 */
[----:B------:R-:W-:-:S12]  /*0220*/  BSSY.RECONVERGENT B1, `(.L_x_158) ;  /* 0x0000097000017945 */ /* 0x000fd80003800200 */
[----:B------:R-:W-:Y:S05]  /*0230*/  @P0 BRA `(.L_x_159) ;  /* 0x0000000800540947 */ /* 0x000fea0003800000 */
[----:B0-----:R-:W-:Y:S01]  /*0240*/  LOP3.LUT R2, RZ, R12, RZ, 0x33, !PT ;  /* 0x0000000cff027212 */ /* 0x001fe200078e33ff */
[----:B------:R-:W-:Y:S03]  /*0250*/  BSSY.RECONVERGENT B2, `(.L_x_160) ;  /* 0x000002c000027945 */ /* 0x000fe60003800200 */
[----:B------:R-:W-:-:S04]  /*0260*/  IADD3 R15, PT, PT, -R7, R15, R2 ;  /* 0x0000000f070f7210 */ /* 0x000fc80007ffe102 */
[----:B------:R-:W-:-:S04]  /*0270*/  LOP3.LUT R2, R15, 0x300, RZ, 0xc0, !PT ;  /* 0x000003000f027812 */ /* 0x000fc800078ec0ff */
[----:B------:R-:W-:-:S13]  /*0280*/  ISETP.NE.AND P0, PT, R2, 0x300, PT ;  /* 0x000003000200780c */ /* 0x000fda0003f05270 */
[----:B------:R-:W-:Y:S05]  /*0290*/  @!P0 BRA `(.L_x_161) ;  /* 0x00000000009c8947 */ /* 0x000fea0003800000 */
[----:B------:R-:W0:Y:S01]  /*02a0*/  LDCU.128 UR4, c[0x0][0x380] ;  /* 0x00007000ff0477ac */ /* 0x000e220008000c00 */
[----:B------:R-:W-:Y:S02]  /*02b0*/  IADD3 R14, P0, PT, R7, R12, RZ ;  /* 0x0000000c070e7210 */ /* 0x000fe40007f1e0ff */
[----:B------:R-:W-:-:S03]  /*02c0*/  LEA.HI R2, R15, 0x1, RZ, 0x18 ;  /* 0x000000010f027811 */ /* 0x000fc600078fc0ff */
[----:B------:R-:W-:Y:S01]  /*02d0*/  IMAD.X R3, RZ, RZ, RZ, P0 ;  /* 0x000000ffff037224 */ /* 0x000fe200000e06ff */
[----:B------:R-:W-:-:S05]  /*02e0*/  LOP3.LUT R2, R2, 0x3, RZ, 0xc0, !PT ;  /* 0x0000000302027812 */ /* 0x000fca00078ec0ff */
[----:B------:R-:W-:Y:S01]  /*02f0*/  IMAD.MOV R4, RZ, RZ, -R2 ;  /* 0x000000ffff047224 */ /* 0x000fe200078e0a02 */
[C---:B0-----:R-:W-:Y:S02]  /*0300*/  IADD3 R16, P1, PT, R14.reuse, UR6, RZ ;  /* 0x000000060e107c10 */ /* 0x041fe4000ff3e0ff */
[C---:B------:R-:W-:Y:S02]  /*0310*/  LEA R13, P2, R14.reuse, UR4, 0x2 ;  /* 0x000000040e0d7c11 */ /* 0x040fe4000f8410ff */
[----:B------:R-:W-:Y:S02]  /*0320*/  IADD3.X R18, PT, PT, R3, UR7, RZ, P1, !PT ;  /* 0x0000000703127c10 */ /* 0x000fe40008ffe4ff */
[----:B------:R-:W-:-:S09]  /*0330*/  LEA.HI.X R14, R14, UR5, R3, 0x2, P2 ;  /* 0x000000050e0e7c11 */ /* 0x000fd200090f1403 */
.L_x_164:
[----:B------:R-:W-:Y:S02]  /*0340*/  IMAD.MOV.U32 R2, RZ, RZ, R13 ;  /* 0x000000ffff027224 */ /* 0x000fe400078e000d */
[----:B------:R-:W-:-:S05]  /*0350*/  IMAD.MOV.U32 R3, RZ, RZ, R14 ;  /* 0x000000ffff037224 */ /* 0x000fca00078e000e */
[----:B------:R-:W2:Y:S01]  /*0360*/  LDG.E R17, desc[UR10][R2.64] ;  /* 0x0000000a02117981 */ /* 0x000ea2000c1e1900 */
[----:B------:R-:W-:Y:S01]  /*0370*/  VIADD R4, R4, 0x1 ;  /* 0x0000000104047836 */ /* 0x000fe20000000000 */
[----:B------:R-:W-:Y:S01]  /*0380*/  BSSY.RECONVERGENT B3, `(.L_x_162) ;  /* 0x0000013000037945 */ /* 0x000fe20003800200 */
[----:B------:R-:W-:-:S03]  /*0390*/  IADD3 R13, P3, PT, R13, 0x400, RZ ;  /* 0x000004000d0d7810 */ /* 0x000fc60007f7e0ff */
[----:B------:R-:W-:Y:S02]  /*03a0*/  ISETP.NE.AND P2, PT, R4, RZ, PT ;  /* 0x000000ff0400720c */ /* 0x000fe40003f45270 */
[----:B--2--5:R-:W-:-:S13]  /*03b0*/  FSETP.GEU.AND P0, PT, R8, R17, PT ;  /* 0x000000110800720b */ /* 0x024fda0003f0e000 */
[----:B------:R-:W-:Y:S05]  /*03c0*/  @!P0 BRA `(.L_x_163) ;  /* 0x0000000000388947 */ /* 0x000fea0003800000 */
[----:B------:R-:W-:Y:S01]  /*03d0*/  FSETP.GEU.AND P4, PT, R17, R8, PT ;  /* 0x000000081100720b */ /* 0x000fe20003f8e000 */
[----:B------:R-:W-:Y:S02]  /*03e0*/  IMAD.MOV.U32 R3, RZ, RZ, R10 ;  /* 0x000000ffff037224 */ /* 0x000fe400078e000a */
[----:B------:R-:W-:Y:S02]  /*03f0*/  IMAD.MOV.U32 R5, RZ, RZ, R11 ;  /* 0x000000ffff057224 */ /* 0x000fe400078e000b */
[----:B------:R-:W-:Y:S02]  /*0400*/  IMAD.MOV.U32 R2, RZ, RZ, R8 ;  /* 0x000000ffff027224 */ /* 0x000fe400078e0008 */
[----:B------:R-:W-:Y:S02]  /*0410*/  IMAD.MOV.U32 R8, RZ, RZ, R17 ;  /* 0x000000ffff087224 */ /* 0x000fe400078e0011 */
[----:B------:R-:W-:Y:S02]  /*0420*/  IMAD.MOV.U32 R10, RZ, RZ, R16 ;  /* 0x000000ffff0a7224 */ /* 0x000fe400078e0010 */
[----:B------:R-:W-:-:S02]  /*0430*/  IMAD.MOV.U32 R11, RZ, RZ, R18 ;  /* 0x000000ffff0b7224 */ /* 0x000fc400078e0012 */
[CC--:B------:R-:W-:Y:S02]  /*0440*/  @P4 ISETP.GE.U32.AND P0, PT, R3.reuse, R16.reuse, PT ;  /* 0x000000100300420c */ /* 0x0c0fe40003f06070 */
[----:B------:R-:W-:Y:S02]  /*0450*/  @P4 ISETP.LT.U32.AND P1, PT, R3, R16, PT ;  /* 0x000000100300420c */ /* 0x000fe40003f21070 */
[CC--:B------:R-:W-:Y:S02]  /*0460*/  @P4 ISETP.GE.AND.EX P0, PT, R5.reuse, R18.reuse, PT, P0 ;  /* 0x000000120500420c */ /* 0x0c0fe40003f06300 */
[----:B------:R-:W-:Y:S02]  /*0470*/  @P4 ISETP.LT.AND.EX P1, PT, R5, R18, PT, P1 ;  /* 0x000000120500420c */ /* 0x000fe40003f21310 */
[----:B------:R-:W-:Y:S02]  /*0480*/  @P4 FSEL R8, R2, R17, !P0 ;  /* 0x0000001102084208 */ /* 0x000fe40004000000 */
[----:B------:R-:W-:-:S02]  /*0490*/  @P4 SEL R10, R3, R16, P1 ;  /* 0x00000010030a4207 */ /* 0x000fc40000800000 */
[----:B------:R-:W-:-:S07]  /*04a0*/  @P4 SEL R11, R5, R18, P1 ;  /* 0x00000012050b4207 */ /* 0x000fce0000800000 */
.L_x_163:
[----:B------:R-:W-:Y:S05]  /*04b0*/  BSYNC.RECONVERGENT B3 ;  /* 0x0000000000037941 */ /* 0x000fea0003800200 */
.L_x_162:
[----:B------:R-:W-:Y:S01]  /*04c0*/  IADD3 R16, P0, PT, R16, 0x100, RZ ;  /* 0x0000010010107810 */ /* 0x000fe20007f1e0ff */
[----:B------:R-:W-:Y:S02]  /*04d0*/  VIADD R12, R12, 0x100 ;  /* 0x000001000c0c7836 */ /* 0x000fe40000000000 */
[----:B------:R-:W-:Y:S02]  /*04e0*/  IMAD.X R14, RZ, RZ, R14, P3 ;  /* 0x000000ffff0e7224 */ /* 0x000fe400018e060e */
[----:B------:R-:W-:Y:S01]  /*04f0*/  IMAD.X R18, RZ, RZ, R18, P0 ;  /* 0x000000ffff127224 */ /* 0x000fe200000e0612 */
[----:B------:R-:W-:Y:S07]  /*0500*/  @P2 BRA `(.L_x_164) ;  /* 0xfffffffc008c2947 */ /* 0x000fee000383ffff */
.L_x_161:
[----:B------:R-:W-:Y:S05]  /*0510*/  BSYNC.RECONVERGENT B2 ;  /* 0x0000000000027941 */ /* 0x000fea0003800200 */
.L_x_160:
[----:B------:R-:W-:-:S13]  /*0520*/  ISETP.GE.U32.AND P0, PT, R15, 0x300, PT ;  /* 0x000003000f00780c */ /* 0x000fda0003f06070 */
[----:B------:R-:W-:Y:S05]  /*0530*/  @!P0 BRA `(.L_x_159) ;  /* 0x0000000400948947 */ /* 0x000fea0003800000 */
[----:B------:R-:W0:Y:S01]  /*0540*/  LDC.64 R4, c[0x0][0x380] ;  /* 0x0000e000ff047b82 */ /* 0x000e220000000a00 */
[----:B------:R-:W-:-:S07]  /*0550*/  VIADD R12, R12, 0x200 ;  /* 0x000002000c0c7836 */ /* 0x000fce0000000000 */
[----:B------:R-:W1:Y:S02]  /*0560*/  LDC.64 R2, c[0x0][0x388] ;  /* 0x0000e200ff027b82 */ /* 0x000e640000000a00 */
.L_x_173:
[----:B------:R-:W-:-:S05]  /*0570*/  VIADD R14, R12, 0xfffffe00 ;  /* 0xfffffe000c0e7836 */ /* 0x000fca0000000000 */
[----:B------:R-:W-:-:S04]  /*0580*/  IADD3 R19, P0, PT, R7, R14, RZ ;  /* 0x0000000e07137210 */ /* 0x000fc80007f1e0ff */
[----:B------:R-:W-:Y:S02]  /*0590*/  LEA.HI.X.SX32 R22, R14, RZ, 0x1, P0 ;  /* 0x000000ff0e167211 */ /* 0x000fe400000f0eff */
[----:B0-----:R-:W-:-:S04]  /*05a0*/  LEA R16, P0, R19, R4, 0x2 ;  /* 0x0000000413107211 */ /* 0x001fc800078010ff */
[----:B------:R-:W-:-:S05]  /*05b0*/  LEA.HI.X R17, R19, R5, R22, 0x2, P0 ;  /* 0x0000000513117211 */ /* 0x000fca00000f1416 */
[----:B------:R-:W2:Y:S04]  /*05c0*/  LDG.E R25, desc[UR10][R16.64] ;  /* 0x0000000a10197981 */ /* 0x000ea8000c1e1900 */
[----:B-----5:R0:W5:Y:S04]  /*05d0*/  LDG.E R15, desc[UR10][R16.64+0x400] ;  /* 0x0004000a100f7981 */ /* 0x020168000c1e1900 */
[----:B------:R0:W5:Y:S04]  /*05e0*/  LDG.E R13, desc[UR10][R16.64+0x800] ;  /* 0x0008000a100d7981 */ /* 0x000168000c1e1900 */
[----:B------:R0:W5:Y:S01]  /*05f0*/  LDG.E R14, desc[UR10][R16.64+0xc00] ;  /* 0x000c000a100e7981 */ /* 0x000162000c1e1900 */
[----:B-1----:R-:W-:Y:S01]  /*0600*/  IADD3 R23, P1, PT, R19, R2, RZ ;  /* 0x0000000213177210 */ /* 0x002fe20007f3e0ff */
[----:B------:R-:W-:Y:S01]  /*0610*/  BSSY.RECONVERGENT B2, `(.L_x_165) ;  /* 0x0000013000027945 */ /* 0x000fe20003800200 */
[----:B------:R-:W-:-:S02]  /*0620*/  IMAD.MOV.U32 R18, RZ, RZ, R10 ;  /* 0x000000ffff127224 */ /* 0x000fc400078e000a */
[----:B------:R-:W-:Y:S02]  /*0630*/  IMAD.MOV.U32 R21, RZ, RZ, R11 ;  /* 0x000000ffff157224 */ /* 0x000fe400078e000b */
[----:B------:R-:W-:Y:S02]  /*0640*/  IMAD.MOV.U32 R20, RZ, RZ, R8 ;  /* 0x000000ffff147224 */ /* 0x000fe400078e0008 */
[----:B------:R-:W-:Y:S02]  /*0650*/  VIADD R19, R12, 0xffffff00 ;  /* 0xffffff000c137836 */ /* 0x000fe40000000000 */
[----:B------:R-:W-:Y:S01]  /*0660*/  IMAD.X R22, R22, 0x1, R3, P1 ;  /* 0x0000000116167824 */ /* 0x000fe200008e0603 */
[----:B--2---:R-:W-:-:S13]  /*0670*/  FSETP.GEU.AND P0, PT, R8, R25, PT ;  /* 0x000000190800720b */ /* 0x004fda0003f0e000 */
[----:B0-----:R-:W-:Y:S05]  /*0680*/  @!P0 BRA `(.L_x_166) ;  /* 0x00000000002c8947 */ /* 0x001fea0003800000 */
        /* <DEDUP_REMOVED lines=11> */
.L_x_166:
[----:B------:R-:W-:Y:S05]  /*0740*/  BSYNC.RECONVERGENT B2 ;  /* 0x0000000000027941 */ /* 0x000fea0003800200 */
.L_x_165:
[----:B-----5:R-:W-:Y:S01]  /*0750*/  FSETP.GEU.AND P0, PT, R20, R15, PT ;  /* 0x0000000f1400720b */ /* 0x020fe20003f0e000 */
[----:B------:R-:W-:Y:S01]  /*0760*/  BSSY.RECONVERGENT B2, `(.L_x_167) ;  /* 0x0000013000027945 */ /* 0x000fe20003800200 */
[----:B------:R-:W-:Y:S01]  /*0770*/  SHF.R.S32.HI R8, RZ, 0x1f, R19 ;  /* 0x0000001fff087819 */ /* 0x000fe20000011413 */
[----:B------:R-:W-:Y:S01]  /*0780*/  IMAD.MOV.U32 R11, RZ, RZ, R18 ;  /* 0x000000ffff0b7224 */ /* 0x000fe200078e0012 */
[----:B------:R-:W-:Y:S01]  /*0790*/  IADD3 R17, P1, P2, R19, R2, R7 ;  /* 0x0000000213117210 */ /* 0x000fe20007a3e007 */
[----:B------:R-:W-:-:S03]  /*07a0*/  IMAD.MOV.U32 R19, RZ, RZ, R21 ;  /* 0x000000ffff137224 */ /* 0x000fc600078e0015 */
[----:B------:R-:W-:Y:S01]  /*07b0*/  IADD3.X R10, PT, PT, R8, R3, RZ, P1, P2 ;  /* 0x00000003080a7210 */ /* 0x000fe20000fe44ff */
[----:B------:R-:W-:-:S04]  /*07c0*/  IMAD.MOV.U32 R8, RZ, RZ, R20 ;  /* 0x000000ffff087224 */ /* 0x000fc800078e0014 */
        /* <DEDUP_REMOVED lines=12> */
.L_x_168:
[----:B------:R-:W-:Y:S05]  /*0890*/  BSYNC.RECONVERGENT B2 ;  /* 0x0000000000027941 */ /* 0x000fea0003800200 */
.L_x_167:
[----:B------:R-:W-:Y:S01]  /*08a0*/  FSETP.GEU.AND P0, PT, R8, R13, PT ;  /* 0x0000000d0800720b */ /* 0x000fe20003f0e000 */
[C---:B------:R-:W-:Y:S01]  /*08b0*/  VIADD R10, R12.reuse, 0x100 ;  /* 0x000001000c0a7836 */ /* 0x040fe20000000000 */
[----:B------:R-:W-:Y:S01]  /*08c0*/  SHF.R.S32.HI R16, RZ, 0x1f, R12 ;  /* 0x0000001fff107819 */ /* 0x000fe2000001140c */
[----:B------:R-:W-:Y:S01]  /*08d0*/  BSSY.RECONVERGENT B2, `(.L_x_169) ;  /* 0x0000013000027945 */ /* 0x000fe20003800200 */
[----:B------:R-:W-:Y:S01]  /*08e0*/  IADD3 R20, P1, P2, R12, R2, R7 ;  /* 0x000000020c147210 */ /* 0x000fe20007a3e007 */
[----:B------:R-:W-:Y:S02]  /*08f0*/  IMAD.MOV.U32 R17, RZ, RZ, R11 ;  /* 0x000000ffff117224 */ /* 0x000fe400078e000b */
[----:B------:R-:W-:Y:S01]  /*0900*/  IMAD.MOV.U32 R18, RZ, RZ, R19 ;  /* 0x000000ffff127224 */ /* 0x000fe200078e0013 */
[----:B------:R-:W-:Y:S01]  /*0910*/  IADD3.X R22, PT, PT, R16, R3, RZ, P1, P2 ;  /* 0x0000000310167210 */ /* 0x000fe20000fe44ff */
[----:B------:R-:W-:Y:S01]  /*0920*/  IMAD.MOV.U32 R15, RZ, RZ, R8 ;  /* 0x000000ffff0f7224 */ /* 0x000fe200078e0008 */
[----:B------:R-:W-:-:S03]  /*0930*/  SHF.R.S32.HI R16, RZ, 0x1f, R10 ;  /* 0x0000001fff107819 */ /* 0x000fc6000001140a */
        /* <DEDUP_REMOVED lines=12> */
.L_x_170:
[----:B------:R-:W-:Y:S05]  /*0a00*/  BSYNC.RECONVERGENT B2 ;  /* 0x0000000000027941 */ /* 0x000fea0003800200 */
.L_x_169:
[----:B------:R-:W-:Y:S01]  /*0a10*/  FSETP.GEU.AND P0, PT, R15, R14, PT ;  /* 0x0000000e0f00720b */ /* 0x000fe20003f0e000 */
[----:B------:R-:W-:Y:S01]  /*0a20*/  BSSY.RECONVERGENT B2, `(.L_x_171) ;  /* 0x0000012000027945 */ /* 0x000fe20003800200 */
[----:B------:R-:W-:Y:S01]  /*0a30*/  IADD3 R20, P1, P2, R10, R2, R7 ;  /* 0x000000020a147210 */ /* 0x000fe20007a3e007 */
[----:B------:R-:W-:Y:S02]  /*0a40*/  IMAD.MOV.U32 R10, RZ, RZ, R17 ;  /* 0x000000ffff0a7224 */ /* 0x000fe400078e0011 */
[----:B------:R-:W-:Y:S01]  /*0a50*/  IMAD.MOV.U32 R11, RZ, RZ, R18 ;  /* 0x000000ffff0b7224 */ /* 0x000fe200078e0012 */
[----:B------:R-:W-:Y:S01]  /*0a60*/  IADD3.X R13, PT, PT, R16, R3, RZ, P1, P2 ;  /* 0x00000003100d7210 */ /* 0x000fe20000fe44ff */
[----:B------:R-:W-:-:S06]  /*0a70*/  IMAD.MOV.U32 R8, RZ, RZ, R15 ;  /* 0x000000ffff087224 */ /* 0x000fcc00078e000f */
        /* <DEDUP_REMOVED lines=12> */
.L_x_172:
[----:B------:R-:W-:Y:S05]  /*0b40*/  BSYNC.RECONVERGENT B2 ;  /* 0x0000000000027941 */ /* 0x000fea0003800200 */
.L_x_171:
[C---:B------:R-:W-:Y:S02]  /*0b50*/  VIADD R14, R12.reuse, 0x200 ;  /* 0x000002000c0e7836 */ /* 0x040fe40000000000 */
[----:B------:R-:W-:-:S03]  /*0b60*/  VIADD R12, R12, 0x400 ;  /* 0x000004000c0c7836 */ /* 0x000fc60000000000 */
[----:B------:R-:W-:-:S13]  /*0b70*/  ISETP.GE.AND P0, PT, R14, R9, PT ;  /* 0x000000090e00720c */ /* 0x000fda0003f06270 */
[----:B------:R-:W-:Y:S05]  /*0b80*/  @!P0 BRA `(.L_x_173) ;  /* 0xfffffff800788947 */ /* 0x000fea000383ffff */
.L_x_159:
[----:B------:R-:W-:Y:S05]  /*0b90*/  BSYNC.RECONVERGENT B1 ;  /* 0x0000000000017941 */ /* 0x000fea0003800200 */
.L_x_158:
[----:B------:R-:W-:-:S13]  /*0ba0*/  ISETP.GE.AND P0, PT, R9, 0x100, PT ;  /* 0x000001000900780c */ /* 0x000fda0003f06270 */
[----:B------:R-:W-:Y:S05]  /*0bb0*/  @!P0 BRA `(.L_x_174) ;  /* 0x00000010003c8947 */ /* 0x000fea0003800000 */
[----:B------:R-:W1:Y:S01]  /*0bc0*/  S2R R14, SR_LANEID ;  /* 0x00000000000e7919 */ /* 0x000e620000000000 */
[----:B------:R-:W-:Y:S01]  /*0bd0*/  BSSY.RECONVERGENT B1, `(.L_x_175) ;  /* 0x0000015000017945 */ /* 0x000fe20003800200 */
[----:B------:R-:W-:Y:S01]  /*0be0*/  IMAD.MOV.U32 R4, RZ, RZ, R10 ;  /* 0x000000ffff047224 */ /* 0x000fe200078e000a */
[----:B0----5:R-:W0:Y:S01]  /*0bf0*/  SHFL.DOWN PT, R3, R8, 0x1, 0x1f ;  /* 0x08201f0008037f89 */ /* 0x021e2200000e0000 */
[----:B------:R-:W-:Y:S02]  /*0c00*/  IMAD.MOV.U32 R9, RZ, RZ, R11 ;  /* 0x000000ffff097224 */ /* 0x000fe400078e000b */
[----:B------:R-:W-:Y:S01]  /*0c10*/  IMAD.MOV.U32 R2, RZ, RZ, R8 ;  /* 0x000000ffff027224 */ /* 0x000fe200078e0008 */
[----:B------:R2:W3:Y:S04]  /*0c20*/  SHFL.DOWN PT, R5, R10, 0x1, 0x1f ;  /* 0x08201f000a057f89 */ /* 0x0004e800000e0000 */
[----:B------:R2:W4:Y:S01]  /*0c30*/  SHFL.DOWN PT, R12, R11, 0x1, 0x1f ;  /* 0x08201f000b0c7f89 */ /* 0x00052200000e0000 */
[----:B0-----:R-:W-:-:S04]  /*0c40*/  FSETP.GEU.AND P0, PT, R8, R3, PT ;  /* 0x000000030800720b */ /* 0x001fc80003f0e000 */
[----:B-1----:R-:W-:-:S13]  /*0c50*/  ISETP.GT.OR P0, PT, R14, 0x1e, !P0 ;  /* 0x0000001e0e00780c */ /* 0x002fda0004704670 */
        /* <DEDUP_REMOVED lines=12> */
.L_x_176:
[----:B------:R-:W-:Y:S05]  /*0d20*/  BSYNC.RECONVERGENT B1 ;  /* 0x0000000000017941 */ /* 0x000fea0003800200 */
.L_x_175:
        /* <DEDUP_REMOVED lines=21> */
.L_x_178:
[----:B------:R-:W-:Y:S05]  /*0e80*/  BSYNC.RECONVERGENT B1 ;  /* 0x0000000000017941 */ /* 0x000fea0003800200 */
.L_x_177:
        /* <DEDUP_REMOVED lines=21> */
.L_x_180:
[----:B------:R-:W-:Y:S05]  /*0fe0*/  BSYNC.RECONVERGENT B1 ;  /* 0x0000000000017941 */ /* 0x000fea0003800200 */
.L_x_179:
        /* <DEDUP_REMOVED lines=21> */
.L_x_182:
[----:B------:R-:W-:Y:S05]  /*1140*/  BSYNC.RECONVERGENT B1 ;  /* 0x0000000000017941 */ /* 0x000fea0003800200 */
.L_x_181:
        /* <DEDUP_REMOVED lines=22> */
.L_x_184:
[----:B------:R-:W-:Y:S05]  /*12b0*/  BSYNC.RECONVERGENT B1 ;  /* 0x0000000000017941 */ /* 0x000fea0003800200 */
.L_x_183:
[----:B------:R-:W-:Y:S04]  /*12c0*/  BSSY.RECONVERGENT B1, `(.L_x_185) ;  /* 0x000000c000017945 */ /* 0x000fe80003800200 */
[----:B------:R-:W-:Y:S05]  /*12d0*/  @P3 BRA `(.L_x_186) ;  /* 0x0000000000283947 */ /* 0x000fea0003800000 */
[----:B------:R-:W0:Y:S01]  /*12e0*/  S2R R8, SR_CgaCtaId ;  /* 0x0000000000087919 */ /* 0x000e220000008800 */
[----:B------:R-:W-:Y:S01]  /*12f0*/  MOV R7, 0x400 ;  /* 0x0000040000077802 */ /* 0x000fe20000000f00 */
[----:B------:R-:W-:Y:S01]  /*1300*/  IMAD.MOV.U32 R9, RZ, RZ, R2 ;  /* 0x000000ffff097224 */ /* 0x000fe200078e0002 */
[----:B------:R-:W-:-:S04]  /*1310*/  SHF.R.U32.HI R5, RZ, 0x1, R6 ;  /* 0x00000001ff057819 */ /* 0x000fc80000011606 */
[----:B------:R-:W-:Y:S02]  /*1320*/  LOP3.LUT R5, R5, 0x1f0, RZ, 0xc0, !PT ;  /* 0x000001f005057812 */ /* 0x000fe400078ec0ff */
[----:B0-----:R-:W-:-:S05]  /*1330*/  LEA R8, R8, R7, 0x18 ;  /* 0x0000000708087211 */ /* 0x001fca00078ec0ff */
[----:B------:R-:W-:Y:S02]  /*1340*/  IMAD.IADD R5, R5, 0x1, R8 ;  /* 0x0000000105057824 */ /* 0x000fe400078e0208 */
[----:B------:R-:W-:-:S03]  /*1350*/  IMAD.MOV.U32 R8, RZ, RZ, R3 ;  /* 0x000000ffff087224 */ /* 0x000fc600078e0003 */
[----:B------:R0:W-:Y:S04]  /*1360*/  STS [R5+0x8], R4 ;  /* 0x0000080405007388 */ /* 0x0001e80000000800 */
[----:B------:R0:W-:Y:S02]  /*1370*/  STS.64 [R5+0x10], R8 ;  /* 0x0000100805007388 */ /* 0x0001e40000000a00 */
.L_x_186:
[----:B------:R-:W-:Y:S05]  /*1380*/  BSYNC.RECONVERGENT B1 ;  /* 0x0000000000017941 */ /* 0x000fea0003800200 */
.L_x_185:
[----:B------:R-:W-:Y:S01]  /*1390*/  BAR.SYNC.DEFER_BLOCKING 0x0 ;  /* 0x0000000000007b1d */ /* 0x000fe20000010000 */
[----:B------:R-:W-:-:S13]  /*13a0*/  ISETP.NE.AND P2, PT, R6, RZ, PT ;  /* 0x000000ff0600720c */ /* 0x000fda0003f45270 */
[----:B------:R-:W-:Y:S05]  /*13b0*/  @P2 BRA `(.L_x_187) ;  /* 0x0000004400b42947 */ /* 0x000fea0003800000 */
[----:B------:R-:W1:Y:S01]  /*13c0*/  S2R R6, SR_CgaCtaId ;  /* 0x0000000000067919 */ /* 0x000e620000008800 */
[----:B0-----:R-:W-:Y:S01]  /*13d0*/  MOV R9, 0x400 ;  /* 0x0000040000097802 */ /* 0x001fe20000000f00 */
[----:B------:R-:W-:Y:S01]  /*13e0*/  BSSY.RECONVERGENT B1, `(.L_x_188) ;  /* 0x000001a000017945 */ /* 0x000fe20003800200 */
[----:B------:R-:W-:Y:S02]  /*13f0*/  IMAD.MOV.U32 R12, RZ, RZ, R4 ;  /* 0x000000ffff0c7224 */ /* 0x000fe400078e0004 */
[----:B------:R-:W-:Y:S01]  /*1400*/  IMAD.MOV.U32 R7, RZ, RZ, R2 ;  /* 0x000000ffff077224 */ /* 0x000fe200078e0002 */
[----:B-1----:R-:W-:Y:S01]  /*1410*/  LEA R9, R6, R9, 0x18 ;  /* 0x0000000906097211 */ /* 0x002fe200078ec0ff */
[----:B------:R-:W-:-:S04]  /*1420*/  IMAD.MOV.U32 R6, RZ, RZ, R3 ;  /* 0x000000ffff067224 */ /* 0x000fc800078e0003 */
        /* <DEDUP_REMOVED lines=21> */
.L_x_189:
[----:B------:R-:W-:Y:S05]  /*1580*/  BSYNC.RECONVERGENT B1 ;  /* 0x0000000000017941 */ /* 0x000fea0003800200 */
.L_x_188:
        /* <DEDUP_REMOVED lines=18> */
.L_x_191:
[----:B------:R-:W-:Y:S05]  /*16b0*/  BSYNC.RECONVERGENT B1 ;  /* 0x0000000000017941 */ /* 0x000fea0003800200 */
.L_x_190:
        /* <DEDUP_REMOVED lines=18> */
.L_x_193:
[----:B------:R-:W-:Y:S05]  /*17e0*/  BSYNC.RECONVERGENT B1 ;  /* 0x0000000000017941 */ /* 0x000fea0003800200 */
.L_x_192:
        /* <DEDUP_REMOVED lines=18> */
.L_x_195:
[----:B------:R-:W-:Y:S05]  /*1910*/  BSYNC.RECONVERGENT B1 ;  /* 0x0000000000017941 */ /* 0x000fea0003800200 */
.L_x_194:
        /* <DEDUP_REMOVED lines=18> */
.L_x_197:
[----:B------:R-:W-:Y:S05]  /*1a40*/  BSYNC.RECONVERGENT B1 ;  /* 0x0000000000017941 */ /* 0x000fea0003800200 */
.L_x_196:
        /* <DEDUP_REMOVED lines=18> */
.L_x_199:
[----:B------:R-:W-:Y:S05]  /*1b70*/  BSYNC.RECONVERGENT B1 ;  /* 0x0000000000017941 */ /* 0x000fea0003800200 */
.L_x_198:
        /* <DEDUP_REMOVED lines=12> */
[CC--:B------:R-:W-:Y:S02]  /*1c40*/  ISETP.LT.U32.AND P1, PT, R11.reuse, R8.reuse, PT ;  /* 0x000000080b00720c */ /* 0x0c0fe40003f21070 */
[CC--:B------:R-:W-:Y:S02]  /*1c50*/  ISETP.GE.AND.EX P0, PT, R10.reuse, R9.reuse, PT, P0 ;  /* 0x000000090a00720c */ /* 0x0c0fe40003f06300 */
[----:B------:R-:W-:Y:S02]  /*1c60*/  ISETP.LT.AND.EX P1, PT, R10, R9, PT, P1 ;  /* 0x000000090a00720c */ /* 0x000fe40003f21310 */
[----:B------:R-:W-:Y:S02]  /*1c70*/  FSEL R4, R6, R5, !P0 ;  /* 0x0000000506047208 */ /* 0x000fe40004000000 */
[----:B------:R-:W-:-:S02]  /*1c80*/  SEL R3, R11, R8, P1 ;  /* 0x000000080b037207 */ /* 0x000fc40000800000 */
[----:B------:R-:W-:Y:S01]  /*1c90*/  SEL R2, R10, R9, P1 ;  /* 0x000000090a027207 */ /* 0x000fe20000800000 */
[----:B------:R-:W-:Y:S06]  /*1ca0*/  BRA `(.L_x_187) ;  /* 0x0000003c00787947 */ /* 0x000fec0003800000 */
.L_x_174:
[----:B0-----:R-:W-:Y:S01]  /*1cb0*/  LOP3.LUT R2, R6, 0x3e0, RZ, 0xc0, !PT ;  /* 0x000003e006027812 */ /* 0x001fe200078ec0ff */
[----:B------:R-:W-:Y:S01]  /*1cc0*/  BSSY.RECONVERGENT B1, `(.L_x_200) ;  /* 0x000001b000017945 */ /* 0x000fe20003800200 */
[----:B------:R-:W-:Y:S02]  /*1cd0*/  IMAD.MOV.U32 R14, RZ, RZ, R10 ;  /* 0x000000ffff0e7224 */ /* 0x000fe400078e000a */
[----:B------:R-:W-:Y:S02]  /*1ce0*/  IMAD.MOV.U32 R16, RZ, RZ, R11 ;  /* 0x000000ffff107224 */ /* 0x000fe400078e000b */
[----:B------:R-:W-:Y:S01]  /*1cf0*/  VIADD R4, R2, 0x20 ;  /* 0x0000002002047836 */ /* 0x000fe20000000000 */
[----:B------:R-:W-:-:S04]  /*1d00*/  LOP3.LUT R2, RZ, R2, RZ, 0x33, !PT ;  /* 0x00000002ff027212 */ /* 0x000fc800078e33ff */
[----:B------:R-:W-:Y:S01]  /*1d10*/  ISETP.GT.AND P0, PT, R4, R9, PT ;  /* 0x000000090400720c */ /* 0x000fe20003f04270 */
[----:B------:R-:W-:Y:S02]  /*1d20*/  IMAD.IADD R2, R9, 0x1, R2 ;  /* 0x0000000109027824 */ /* 0x000fe400078e0202 */
[----:B-----5:R-:W-:-:S03]  /*1d30*/  IMAD.MOV.U32 R4, RZ, RZ, R8 ;  /* 0x000000ffff047224 */ /* 0x020fc600078e0008 */
        /* <DEDUP_REMOVED lines=19> */
.L_x_201:
[----:B------:R-:W-:Y:S05]  /*1e70*/  BSYNC.RECONVERGENT B1 ;  /* 0x0000000000017941 */ /* 0x000fea0003800200 */
.L_x_200:
        /* <DEDUP_REMOVED lines=22> */
.L_x_203:
[----:B------:R-:W-:Y:S05]  /*1fe0*/  BSYNC.RECONVERGENT B1 ;  /* 0x0000000000017941 */ /* 0x000fea0003800200 */
.L_x_202:
        /* <DEDUP_REMOVED lines=22> */
.L_x_205:
[----:B------:R-:W-:Y:S05]  /*2150*/  BSYNC.RECONVERGENT B1 ;  /* 0x0000000000017941 */ /* 0x000fea0003800200 */
.L_x_204:
        /* <DEDUP_REMOVED lines=22> */
.L_x_207:
[----:B------:R-:W-:Y:S05]  /*22c0*/  BSYNC.RECONVERGENT B1 ;  /* 0x0000000000017941 */ /* 0x000fea0003800200 */
.L_x_206:
        /* <DEDUP_REMOVED lines=23> */
.L_x_209:
[----:B------:R-:W-:Y:S05]  /*2440*/  BSYNC.RECONVERGENT B1 ;  /* 0x0000000000017941 */ /* 0x000fea0003800200 */
.L_x_208:
[----:B------:R-:W-:Y:S04]  /*2450*/  BSSY.RECONVERGENT B1, `(.L_x_210) ;  /* 0x000000c000017945 */ /* 0x000fe80003800200 */
[----:B------:R-:W-:Y:S05]  /*2460*/  @P3 BRA `(.L_x_211) ;  /* 0x0000000000283947 */ /* 0x000fea0003800000 */
[----:B------:R-:W0:Y:S01]  /*2470*/  S2R R8, SR_CgaCtaId ;  /* 0x0000000000087919 */ /* 0x000e220000008800 */
[----:B------:R-:W-:Y:S01]  /*2480*/  MOV R7, 0x400 ;  /* 0x0000040000077802 */ /* 0x000fe20000000f00 */
[----:B------:R-:W-:Y:S01]  /*2490*/  IMAD.MOV.U32 R10, RZ, RZ, R3 ;  /* 0x000000ffff0a7224 */ /* 0x000fe200078e0003 */
[----:B------:R-:W-:Y:S01]  /*24a0*/  SHF.R.U32.HI R5, RZ, 0x1, R6 ;  /* 0x00000001ff057819 */ /* 0x000fe20000011606 */
[----:B------:R-:W-:-:S03]  /*24b0*/  IMAD.MOV.U32 R11, RZ, RZ, R2 ;  /* 0x000000ffff0b7224 */ /* 0x000fc600078e0002 */
[----:B------:R-:W-:Y:S02]  /*24c0*/  LOP3.LUT R5, R5, 0x1f0, RZ, 0xc0, !PT ;  /* 0x000001f005057812 */ /* 0x000fe400078ec0ff */
[----:B0-----:R-:W-:-:S05]  /*24d0*/  LEA R8, R8, R7, 0x18 ;  /* 0x0000000708087211 */ /* 0x001fca00078ec0ff */
[----:B------:R-:W-:-:S05]  /*24e0*/  IMAD.IADD R5, R5, 0x1, R8 ;  /* 0x0000000105057824 */ /* 0x000fca00078e0208 */
[----:B------:R0:W-:Y:S04]  /*24f0*/  STS.64 [R5+0x10], R10 ;  /* 0x0000100a05007388 */ /* 0x0001e80000000a00 */
[----:B------:R0:W-:Y:S02]  /*2500*/  STS [R5+0x8], R4 ;  /* 0x0000080405007388 */ /* 0x0001e40000000800 */
.L_x_211:
[----:B------:R-:W-:Y:S05]  /*2510*/  BSYNC.RECONVERGENT B1 ;  /* 0x0000000000017941 */ /* 0x000fea0003800200 */
.L_x_210:
[----:B------:R-:W-:Y:S01]  /*2520*/  BAR.SYNC.DEFER_BLOCKING 0x0 ;  /* 0x0000000000007b1d */ /* 0x000fe20000010000 */
[----:B------:R-:W-:-:S13]  /*2530*/  ISETP.NE.AND P2, PT, R6, RZ, PT ;  /* 0x000000ff0600720c */ /* 0x000fda0003f45270 */
[----:B------:R-:W-:Y:S05]  /*2540*/  @P2 BRA `(.L_x_187) ;  /* 0x0000003400502947 */ /* 0x000fea0003800000 */
[C---:B------:R-:W-:Y:S01]  /*2550*/  ISETP.GE.AND P0, PT, R9.reuse, 0x21, PT ;  /* 0x000000210900780c */ /* 0x040fe20003f06270 */
[----:B0-----:R-:W-:Y:S01]  /*2560*/  IMAD.MOV.U32 R5, RZ, RZ, R4 ;  /* 0x000000ffff057224 */ /* 0x001fe200078e0004 */
[C---:B------:R-:W-:Y:S01]  /*2570*/  ISETP.GE.AND P5, PT, R9.reuse, 0x41, PT ;  /* 0x000000410900780c */ /* 0x040fe20003fa6270 */
[----:B------:R-:W-:Y:S01]  /*2580*/  IMAD.MOV.U32 R11, RZ, RZ, R3 ;  /* 0x000000ffff0b7224 */ /* 0x000fe200078e0003 */
[C---:B------:R-:W-:Y:S01]  /*2590*/  ISETP.GE.AND P4, PT, R9.reuse, 0x61, PT ;  /* 0x000000610900780c */ /* 0x040fe20003f86270 */
[----:B------:R-:W-:Y:S01]  /*25a0*/  IMAD.MOV.U32 R8, RZ, RZ, R2 ;  /* 0x000000ffff087224 */ /* 0x000fe200078e0002 */
[----:B------:R-:W-:-:S07]  /*25b0*/  ISETP.GE.AND P3, PT, R9, 0x81, PT ;  /* 0x000000810900780c */ /* 0x000fce0003f66270 */
[----:B------:R-:W-:Y:S06]  /*25c0*/  @!P0 BRA `(.L_x_212) ;  /* 0x00000000005c8947 */ /* 0x000fec0003800000 */
        /* <DEDUP_REMOVED lines=22> */
.L_x_213:
[----:B------:R-:W-:Y:S05]  /*2730*/  BSYNC.RECONVERGENT B1 ;  /* 0x0000000000017941 */ /* 0x000fea0003800200 */
.L_x_212:
[----:B------:R-:W-:Y:S02]  /*2740*/  IMAD.MOV.U32 R2, RZ, RZ, R5 ;  /* 0x000000ffff027224 */ /* 0x000fe400078e0005 */
[----:B------:R-:W-:Y:S02]  /*2750*/  IMAD.MOV.U32 R7, RZ, RZ, R11 ;  /* 0x000000ffff077224 */ /* 0x000fe400078e000b */
[----:B------:R-:W-:Y:S01]  /*2760*/  IMAD.MOV.U32 R6, RZ, RZ, R8 ;  /* 0x000000ffff067224 */ /* 0x000fe200078e0008 */
        /* <DEDUP_REMOVED lines=23> */
.L_x_215:
[----:B------:R-:W-:Y:S05]  /*28e0*/  BSYNC.RECONVERGENT B1 ;  /* 0x0000000000017941 */ /* 0x000fea0003800200 */
.L_x_214:
[C---:B------:R-:W-:Y:S01]  /*28f0*/  ISETP.GE.AND P1, PT, R9.reuse, 0xa1, PT ;  /* 0x000000a10900780c */ /* 0x040fe20003f26270 */
[----:B------:R-:W-:Y:S01]  /*2900*/  IMAD.MOV.U32 R3, RZ, RZ, R2 ;  /* 0x000000ffff037224 */ /* 0x000fe200078e0002 */
[C---:B------:R-:W-:Y:S01]  /*2910*/  ISETP.GE.AND P5, PT, R9.reuse, 0xc1, PT ;  /* 0x000000c10900780c */ /* 0x040fe20003fa6270 */
[----:B------:R-:W-:Y:S01]  /*2920*/  IMAD.MOV.U32 R8, RZ, RZ, R6 ;  /* 0x000000ffff087224 */ /* 0x000fe200078e0006 */
[----:B------:R-:W-:Y:S01]  /*2930*/  ISETP.GE.AND P6, PT, R9, 0xe1, PT ;  /* 0x000000e10900780c */ /* 0x000fe20003fc6270 */
[----:B------:R-:W-:Y:S01]  /*2940*/  IMAD.MOV.U32 R9, RZ, RZ, R7 ;  /* 0x000000ffff097224 */ /* 0x000fe200078e0007 */
[----:B------:R-:W-:Y:S11]  /*2950*/  @!P4 BRA `(.L_x_216) ;  /* 0x00000000005cc947 */ /* 0x000ff60003800000 */
        /* <DEDUP_REMOVED lines=13> */
[----:B0-----:R-:W-:Y:S01]  /*2a30*/  @P4 ISETP.GE.U32.AND P0, PT, R7, R10, PT ;  /* 0x0000000a0700420c */ /* 0x001fe20003f06070 */
[----:B------:R-:W-:Y:S02]  /*2a40*/  IMAD.MOV.U32 R9, RZ, RZ, R10 ;  /* 0x000000ffff097224 */ /* 0x000fe400078e000a */
[----:B------:R-:W-:Y:S01]  /*2a50*/  IMAD.MOV.U32 R8, RZ, RZ, R11 ;  /* 0x000000ffff087224 */ /* 0x000fe200078e000b */
[----:B------:R-:W-:-:S04]  /*2a60*/  @P4 ISETP.GE.AND.EX P0, PT, R6, R11, PT, P0 ;  /* 0x0000000b0600420c */ /* 0x000fc80003f06300 */
[----:B------:R-:W-:Y:S02]  /*2a70*/  @P4 FSEL R3, R2, R5, !P0 ;  /* 0x0000000502034208 */ /* 0x000fe40004000000 */
[----:B------:R-:W-:-:S04]  /*2a80*/  @P4 ISETP.LT.U32.AND P0, PT, R7, R10, PT ;  /* 0x0000000a0700420c */ /* 0x000fc80003f01070 */
[----:B------:R-:W-:-:S04]  /*2a90*/  @P4 ISETP.LT.AND.EX P0, PT, R6, R11, PT, P0 ;  /* 0x0000000b0600420c */ /* 0x000fc80003f01300 */
[----:B------:R-:W-:Y:S02]  /*2aa0*/  @P4 SEL R9, R7, R10, P0 ;  /* 0x0000000a07094207 */ /* 0x000fe40000000000 */
[----:B------:R-:W-:-:S07]  /*2ab0*/  @P4 SEL R8, R6, R11, P0 ;  /* 0x0000000b06084207 */ /* 0x000fce0000000000 */
.L_x_217:
[----:B------:R-:W-:Y:S05]  /*2ac0*/  BSYNC.RECONVERGENT B1 ;  /* 0x0000000000017941 */ /* 0x000fea0003800200 */
.L_x_216:
        /* <DEDUP_REMOVED lines=26> */
.L_x_219:
[----:B------:R-:W-:Y:S05]  /*2c70*/  BSYNC.RECONVERGENT B1 ;  /* 0x0000000000017941 */ /* 0x000fea0003800200 */
.L_x_218:
        /* <DEDUP_REMOVED lines=8> */
[----:B0-----:R-:W-:Y:S01]  /*2d00*/  LEA R8, R4, R3, 0x18 ;  /* 0x0000000304087211 */ /* 0x001fe200078ec0ff */
[----:B------:R-:W-:Y:S02]  /*2d10*/  IMAD.MOV.U32 R3, RZ, RZ, R2 ;  /* 0x000000ffff037224 */ /* 0x000fe400078e0002 */
[----:B------:R-:W-:Y:S02]  /*2d20*/  IMAD.MOV.U32 R4, RZ, RZ, R6 ;  /* 0x000000ffff047224 */ /* 0x000fe400078e0006 */
        /* <DEDUP_REMOVED lines=15> */
.L_x_221:
[----:B------:R-:W-:Y:S05]  /*2e20*/  BSYNC.RECONVERGENT B1 ;  /* 0x0000000000017941 */ /* 0x000fea0003800200 */
.L_x_220:
        /* <DEDUP_REMOVED lines=26> */
.L_x_223:
[----:B------:R-:W-:Y:S05]  /*2fd0*/  BSYNC.RECONVERGENT B1 ;  /* 0x0000000000017941 */ /* 0x000fea0003800200 */
.L_x_222:
[----:B------:R-:W-:Y:S02]  /*2fe0*/  IMAD.MOV.U32 R4, RZ, RZ, R5 ;  /* 0x000000ffff047224 */ /* 0x000fe400078e0005 */
[----:B------:R-:W-:Y:S02]  /*2ff0*/  IMAD.MOV.U32 R3, RZ, RZ, R7 ;  /* 0x000000ffff037224 */ /* 0x000fe400078e0007 */
[----:B------:R-:W-:Y:S01]  /*3000*/  IMAD.MOV.U32 R2, RZ, RZ, R8 ;  /* 0x000000ffff027224 */ /* 0x000fe200078e0008 */
[----:B------:R-:W-:Y:S06]  /*3010*/  @!P6 BRA `(.L_x_187) ;  /* 0x00000028009ce947 */ /* 0x000fec0003800000 */
[----:B------:R-:W0:Y:S01]  /*3020*/  S2R R3, SR_CgaCtaId ;  /* 0x0000000000037919 */ /* 0x000e220000008800 */
[----:B------:R-:W-:Y:S01]  /*3030*/  MOV R2, 0x400 ;  /* 0x0000040000027802 */ /* 0x000fe20000000f00 */
[----:B------:R-:W-:-:S03]  /*3040*/  IMAD.MOV.U32 R4, RZ, RZ, R5 ;  /* 0x000000ffff047224 */ /* 0x000fc600078e0005 */
        /* <DEDUP_REMOVED lines=20> */
.L_x_155:
[----:B------:R-:W0:Y:S01]  /*3190*/  S2R R5, SR_TID.X ;  /* 0x0000000000057919 */ /* 0x000e220000002100 */
[----:B------:R-:W1:Y:S02]  /*31a0*/  LDCU.128 UR12, c[0x0][0x380] ;  /* 0x00007000ff0c77ac */ /* 0x000e640008000c00 */
[----:B-1----:R-:W-:Y:S02]  /*31b0*/  IMAD.U32 R10, RZ, RZ, UR12 ;  /* 0x0000000cff0a7e24 */ /* 0x002fe4000f8e00ff */
[----:B------:R-:W-:Y:S01]  /*31c0*/  IMAD.U32 R11, RZ, RZ, UR13 ;  /* 0x0000000dff0b7e24 */ /* 0x000fe2000f8e00ff */
[----:B0-----:R-:W-:-:S05]  /*31d0*/  IADD3 R2, P0, PT, R7, R5, RZ ;  /* 0x0000000507027210 */ /* 0x001fca0007f1e0ff */
[----:B------:R-:W-:Y:S01]  /*31e0*/  IMAD.X R3, RZ, RZ, RZ, P0 ;  /* 0x000000ffff037224 */ /* 0x000fe200000e06ff */
[----:B------:R-:W-:-:S04]  /*31f0*/  LEA R8, P0, R2, R10, 0x2 ;  /* 0x0000000a02087211 */ /* 0x000fc800078010ff */
[----:B------:R-:W-:-:S05]  /*3200*/  LEA.HI.X R9, R2, R11, R3, 0x2, P0 ;  /* 0x0000000b02097211 */ /* 0x000fca00000f1403 */
[----:B------:R-:W2:Y:S04]  /*3210*/  LDG.E R3, desc[UR10][R8.64] ;  /* 0x0000000a08037981 */ /* 0x000ea8000c1e1900 */
[----:B------:R-:W2:Y:S04]  /*3220*/  LDG.E R4, desc[UR10][R8.64+0x400] ;  /* 0x0004000a08047981 */ /* 0x000ea8000c1e1900 */
[----:B------:R-:W3:Y:S04]  /*3230*/  LDG.E R6, desc[UR10][R8.64+0x800] ;  /* 0x0008000a08067981 */ /* 0x000ee8000c1e1900 */
[----:B------:R-:W4:Y:S04]  /*3240*/  LDG.E R16, desc[UR10][R8.64+0xc00] ;  /* 0x000c000a08107981 */ /* 0x000f28000c1e1900 */
[----:B------:R0:W5:Y:S01]  /*3250*/  LDG.E R2, desc[UR10][R8.64+0x1000] ;  /* 0x0010000a08027981 */ /* 0x000162000c1e1900 */
[----:B------:R-:W-:Y:S01]  /*3260*/  IMAD.U32 R13, RZ, RZ, UR14 ;  /* 0x0000000eff0d7e24 */ /* 0x000fe2000f8e00ff */
[----:B------:R-:W-:Y:S01]  /*3270*/  UMOV UR4, URZ ;  /* 0x000000ff00047c82 */ /* 0x000fe20008000000 */
[----:B------:R-:W-:Y:S01]  /*3280*/  IMAD.U32 R14, RZ, RZ, UR15 ;  /* 0x0000000fff0e7e24 */ /* 0x000fe2000f8e00ff */
[----:B------:R-:W-:Y:S01]  /*3290*/  BSSY.RECONVERGENT B1, `(.L_x_224) ;  /* 0x0000013000017945 */ /* 0x000fe20003800200 */
[----:B------:R-:W-:-:S02]  /*32a0*/  ISETP.LE.U32.AND P0, PT, R15, UR6, PT ;  /* 0x000000060f007c0c */ /* 0x000fc4000bf03070 */
[----:B------:R-:W-:Y:S02]  /*32b0*/  IADD3 R17, P4, PT, R7, R13, RZ ;  /* 0x0000000d07117210 */ /* 0x000fe40007f9e0ff */
[----:B--2---:R-:W-:-:S04]  /*32c0*/  FSETP.GEU.AND P1, PT, R4, R3, PT ;  /* 0x000000030400720b */ /* 0x004fc80003f2e000 */
[----:B------:R-:W-:Y:S01]  /*32d0*/  FSEL R3, R4, R3, !P1 ;  /* 0x0000000304037208 */ /* 0x000fe20004800000 */
[----:B------:R-:W-:-:S03]  /*32e0*/  VIADD R4, R5, 0x200 ;  /* 0x0000020005047836 */ /* 0x000fc60000000000 */
[----:B---3--:R-:W-:-:S04]  /*32f0*/  FSETP.GEU.AND P2, PT, R6, R3, PT ;  /* 0x000000030600720b */ /* 0x008fc80003f4e000 */
[----:B------:R-:W-:Y:S01]  /*3300*/  FSEL R3, R6, R3, !P2 ;  /* 0x0000000306037208 */ /* 0x000fe20005000000 */
[----:B------:R-:W-:-:S03]  /*3310*/  VIADD R6, R5, 0x100 ;  /* 0x0000010005067836 */ /* 0x000fc60000000000 */
[----:B----4-:R-:W-:Y:S01]  /*3320*/  FSETP.GEU.AND P3, PT, R3, R16, PT ;  /* 0x000000100300720b */ /* 0x010fe20003f6e000 */
[----:B------:R-:W-:-:S04]  /*3330*/  IMAD.MOV.U32 R7, RZ, RZ, R3 ;  /* 0x000000ffff077224 */ /* 0x000fc800078e0003 */
[----:B------:R-:W-:-:S05]  /*3340*/  @P2 SEL R4, R6, R5, !P1 ;  /* 0x0000000506042207 */ /* 0x000fca0004800000 */
[----:B------:R-:W-:-:S03]  /*3350*/  IMAD.MOV.U32 R6, RZ, RZ, R4 ;  /* 0x000000ffff067224 */ /* 0x000fc600078e0004 */
[----:B0-----:R-:W-:Y:S05]  /*3360*/  @!P3 BRA `(.L_x_225) ;  /* 0x000000000014b947 */ /* 0x001fea0003800000 */
[----:B------:R-:W-:Y:S01]  /*3370*/  FSETP.GEU.AND P1, PT, R16, R3, PT ;  /* 0x000000031000720b */ /* 0x000fe20003f2e000 */
[----:B------:R-:W-:Y:S02]  /*3380*/  IMAD.MOV.U32 R7, RZ, RZ, R16 ;  /* 0x000000ffff077224 */ /* 0x000fe400078e0010 */
[----:B------:R-:W-:-:S10]  /*3390*/  VIADD R6, R5, 0x300 ;  /* 0x0000030005067836 */ /* 0x000fd40000000000 */
[----:B------:R-:W-:Y:S02]  /*33a0*/  @P1 IMAD.MOV.U32 R7, RZ, RZ, R3 ;  /* 0x000000ffff071224 */ /* 0x000fe400078e0003 */
[----:B------:R-:W-:-:S07]  /*33b0*/  @P1 IMAD.MOV.U32 R6, RZ, RZ, R4 ;  /* 0x000000ffff061224 */ /* 0x000fce00078e0004 */
.L_x_225:
[----:B------:R-:W-:Y:S05]  /*33c0*/  BSYNC.RECONVERGENT B1 ;  /* 0x0000000000017941 */ /* 0x000fea0003800200 */
.L_x_224:
[----:B-----5:R-:W-:Y:S01]  /*33d0*/  FSETP.GEU.AND P1, PT, R7, R2, PT ;  /* 0x000000020700720b */ /* 0x020fe20003f2e000 */
[----:B------:R-:W-:Y:S01]  /*33e0*/  IMAD.X R4, RZ, RZ, R14, P4 ;  /* 0x000000ffff047224 */ /* 0x000fe200020e060e */
[----:B------:R-:W-:Y:S01]  /*33f0*/  LOP3.LUT R3, R5, 0x400, RZ, 0xfc, !PT ;  /* 0x0000040005037812 */ /* 0x000fe200078efcff */
[----:B------:R-:W-:Y:S01]  /*3400*/  BSSY.RECONVERGENT B1, `(.L_x_226) ;  /* 0x0000014000017945 */ /* 0x000fe20003800200 */
[-C--:B------:R-:W-:Y:S01]  /*3410*/  IADD3 R19, P3, PT, R6, R17.reuse, RZ ;  /* 0x0000001106137210 */ /* 0x080fe20007f7e0ff */
[----:B------:R-:W-:Y:S01]  /*3420*/  IMAD.MOV.U32 R9, RZ, RZ, R7 ;  /* 0x000000ffff097224 */ /* 0x000fe200078e0007 */
[----:B------:R-:W-:Y:S02]  /*3430*/  IADD3 R16, P2, PT, R3, R17, RZ ;  /* 0x0000001103107210 */ /* 0x000fe40007f5e0ff */
[----:B------:R-:W-:Y:S01]  /*3440*/  IADD3.X R18, PT, PT, R4, UR4, RZ, P3, !PT ;  /* 0x0000000404127c10 */ /* 0x000fe20009ffe4ff */
[----:B------:R-:W-:Y:S01]  /*3450*/  IMAD.MOV.U32 R8, RZ, RZ, R19 ;  /* 0x000000ffff087224 */ /* 0x000fe200078e0013 */
[----:B------:R-:W-:Y:S01]  /*3460*/  ISETP.GE.U32.AND.EX P0, PT, RZ, R12, PT, P0 ;  /* 0x0000000cff00720c */ /* 0x000fe20003f06100 */
[----:B------:R-:W-:-:S02]  /*3470*/  IMAD.X R17, RZ, RZ, R4, P2 ;  /* 0x000000ffff117224 */ /* 0x000fc400010e0604 */
[----:B------:R-:W-:Y:S01]  /*3480*/  IMAD.MOV.U32 R4, RZ, RZ, R18 ;  /* 0x000000ffff047224 */ /* 0x000fe200078e0012 */
[----:B------:R-:W-:Y:S09]  /*3490*/  @!P1 BRA `(.L_x_227) ;  /* 0x0000000000289947 */ /* 0x000ff20003800000 */
[----:B------:R-:W-:Y:S01]  /*34a0*/  FSETP.GEU.AND P2, PT, R2, R7, PT ;  /* 0x000000070200720b */ /* 0x000fe20003f4e000 */
[----:B------:R-:W-:Y:S02]  /*34b0*/  IMAD.U32 R4, RZ, RZ, UR4 ;  /* 0x00000004ff047e24 */ /* 0x000fe4000f8e00ff */
[----:B------:R-:W-:Y:S02]  /*34c0*/  IMAD.MOV.U32 R9, RZ, RZ, R2 ;  /* 0x000000ffff097224 */ /* 0x000fe400078e0002 */
[----:B------:R-:W-:-:S08]  /*34d0*/  IMAD.MOV.U32 R8, RZ, RZ, R16 ;  /* 0x000000ffff087224 */ /* 0x000fd000078e0010 */
[----:B------:R-:W-:-:S04]  /*34e0*/  @P2 ISETP.GE.U32.AND P1, PT, R6, R3, PT ;  /* 0x000000030600220c */ /* 0x000fc80003f26070 */
[----:B------:R-:W-:Y:S01]  /*34f0*/  @P2 ISETP.GE.AND.EX P1, PT, R4, RZ, PT, P1 ;  /* 0x000000ff0400220c */ /* 0x000fe20003f26310 */
[----:B------:R-:W-:-:S03]  /*3500*/  IMAD.MOV.U32 R4, RZ, RZ, R17 ;  /* 0x000000ffff047224 */ /* 0x000fc600078e0011 */
[----:B------:R-:W-:Y:S02]  /*3510*/  @P2 FSEL R9, R7, R2, !P1 ;  /* 0x0000000207092208 */ /* 0x000fe40004800000 */
[----:B------:R-:W-:Y:S02]  /*3520*/  @P2 SEL R8, R19, R16, !P1 ;  /* 0x0000001013082207 */ /* 0x000fe40004800000 */
[----:B------:R-:W-:-:S07]  /*3530*/  @P2 SEL R4, R18, R17, !P1 ;  /* 0x0000001112042207 */ /* 0x000fce0004800000 */
.L_x_227:
[----:B------:R-:W-:Y:S05]  /*3540*/  BSYNC.RECONVERGENT B1 ;  /* 0x0000000000017941 */ /* 0x000fea0003800200 */
.L_x_226:
[----:B------:R-:W-:Y:S05]  /*3550*/  @P0 BRA `(.L_x_228) ;  /* 0x0000001400200947 */ /* 0x000fea0003800000 */
[----:B------:R-:W0:Y:S01]  /*3560*/  LDCU.64 UR8, c[0x0][0x3e8] ;  /* 0x00007d00ff0877ac */ /* 0x000e220008000a00 */
[----:B------:R-:W-:Y:S01]  /*3570*/  ISETP.NE.AND P0, PT, R5, RZ, PT ;  /* 0x000000ff0500720c */ /* 0x000fe20003f05270 */
[----:B------:R-:W-:Y:S01]  /*3580*/  BSSY.RECONVERGENT B1, `(.L_x_229) ;  /* 0x0000012000017945 */ /* 0x000fe20003800200 */
[----:B------:R-:W-:Y:S01]  /*3590*/  UMOV UR4, 0x8 ;  /* 0x0000000800047882 */ /* 0x000fe20000000000 */
[----:B------:R-:W-:Y:S02]  /*35a0*/  UMOV UR5, 0x0 ;  /* 0x0000000000057882 */ /* 0x000fe40000000000 */
[----:B0-----:R-:W-:-:S04]  /*35b0*/  UIMAD.WIDE.U32 UR4, UR8, 0x1, UR4 ;  /* 0x00000001080478a5 */ /* 0x001fc8000f8e0004 */
[----:B------:R-:W-:Y:S02]  /*35c0*/  UIADD3 UR7, UPT, UPT, UR5, UR9, URZ ;  /* 0x0000000905077290 */ /* 0x000fe4000fffe0ff */
[----:B------:R-:W-:Y:S02]  /*35d0*/  IMAD.U32 R7, RZ, RZ, UR5 ;  /* 0x00000005ff077e24 */ /* 0x000fe4000f8e00ff */
[----:B------:R-:W-:Y:S02]  /*35e0*/  IMAD.U32 R6, RZ, RZ, UR4 ;  /* 0x00000004ff067e24 */ /* 0x000fe4000f8e00ff */
[----:B------:R-:W-:Y:S01]  /*35f0*/  IMAD.U32 R7, RZ, RZ, UR7 ;  /* 0x00000007ff077e24 */ /* 0x000fe2000f8e00ff */
[----:B------:R-:W-:Y:S06]  /*3600*/  @P0 BRA `(.L_x_230) ;  /* 0x0000000000240947 */ /* 0x000fec0003800000 */
[----:B------:R-:W-:Y:S02]  /*3610*/  IMAD.MOV.U32 R16, RZ, RZ, 0x500 ;  /* 0x00000500ff107424 */ /* 0x000fe400078e00ff */
[----:B------:R-:W-:-:S05]  /*3620*/  IMAD.MOV.U32 R17, RZ, RZ, 0x0 ;  /* 0x00000000ff117424 */ /* 0x000fca00078e00ff */
[----:B------:R-:W2:Y:S01]  /*3630*/  ATOMG.E.ADD.64.STRONG.GPU PT, R2, desc[UR10][R6.64], R16 ;  /* 0x80000010060279a8 */ /* 0x000ea200081ef50a */
[----:B------:R-:W0:Y:S01]  /*3640*/  S2UR UR5, SR_CgaCtaId ;  /* 0x00000000000579c3 */ /* 0x000e220000008800 */
[----:B------:R-:W-:Y:S02]  /*3650*/  UMOV UR4, 0x400 ;  /* 0x0000040000047882 */ /* 0x000fe40000000000 */
[----:B0-----:R-:W-:Y:S01]  /*3660*/  ULEA UR4, UR5, UR4, 0x18 ;  /* 0x0000000405047291 */ /* 0x001fe2000f8ec0ff */
[----:B--2---:R-:W-:-:S05]  /*3670*/  IADD3 R2, P0, PT, R2, UR6, RZ ;  /* 0x0000000602027c10 */ /* 0x004fca000ff1e0ff */
[----:B------:R-:W-:-:S05]  /*3680*/  IMAD.X R3, RZ, RZ, R3, P0 ;  /* 0x000000ffff037224 */ /* 0x000fca00000e0603 */
[----:B------:R0:W-:Y:S03]  /*3690*/  STS.64 [UR4+0x98], R2 ;  /* 0x00009802ff007988 */ /* 0x0001e60008000a04 */
.L_x_230:
[----:B------:R-:W-:Y:S05]  /*36a0*/  BSYNC.RECONVERGENT B1 ;  /* 0x0000000000017941 */ /* 0x000fea0003800200 */
.L_x_229:
[----:B------:R-:W1:Y:S08]  /*36b0*/  S2UR UR5, SR_CgaCtaId ;  /* 0x00000000000579c3 */ /* 0x000e700000008800 */
[----:B------:R-:W-:Y:S06]  /*36c0*/  BAR.SYNC.DEFER_BLOCKING 0x0 ;  /* 0x0000000000007b1d */ /* 0x000fec0000010000 */
[----:B------:R-:W-:-:S02]  /*36d0*/  UMOV UR4, 0x400 ;  /* 0x0000040000047882 */ /* 0x000fc40000000000 */
[----:B-1----:R-:W-:-:S06]  /*36e0*/  ULEA UR4, UR5, UR4, 0x18 ;  /* 0x0000000405047291 */ /* 0x002fcc000f8ec0ff */
[----:B------:R-:W-:-:S05]  /*36f0*/  IMAD.U32 R16, RZ, RZ, UR4 ;  /* 0x00000004ff107e24 */ /* 0x000fca000f8e00ff */
[----:B0-----:R-:W0:Y:S02]  /*3700*/  LDS.64 R2, [R16+0x98] ;  /* 0x0000980010027984 */ /* 0x001e240000000a00 */
[----:B0-----:R-:W-:-:S04]  /*3710*/  IADD3 R18, P1, PT, R2, 0x500, RZ ;  /* 0x0000050002127810 */ /* 0x001fc80007f3e0ff */
[----:B------:R-:W-:Y:S01]  /*3720*/  ISETP.GT.U32.AND P0, PT, R18, R15, PT ;  /* 0x0000000f1200720c */ /* 0x000fe20003f04070 */
[----:B------:R-:W-:-:S05]  /*3730*/  IMAD.X R17, RZ, RZ, R3, P1 ;  /* 0x000000ffff117224 */ /* 0x000fca00008e0603 */
[----:B------:R-:W-:-:S13]  /*3740*/  ISETP.GT.AND.EX P0, PT, R17, R12, PT, P0 ;  /* 0x0000000c1100720c */ /* 0x000fda0003f04300 */
[----:B------:R-:W-:Y:S05]  /*3750*/  @P0 BRA `(.L_x_231) ;  /* 0x0000000800340947 */ /* 0x000fea0003800000 */
[----:B------:R-:W-:Y:S01]  /*3760*/  BSSY.RECONVERGENT B1, `(.L_x_231) ;  /* 0x000008c000017945 */ /* 0x000fe20003800200 */
[----:B------:R-:W0:Y:S01]  /*3770*/  LDCU.64 UR8, c[0x0][0x398] ;  /* 0x00007300ff0877ac */ /* 0x000e220008000a00 */
[----:B------:R-:W1:Y:S02]  /*3780*/  LDCU.128 UR12, c[0x0][0x380] ;  /* 0x00007000ff0c77ac */ /* 0x000e640008000c00 */
.L_x_244:
[----:B------:R-:W-:Y:S01]  /*3790*/  IADD3 R22, P0, PT, R5, R2, RZ ;  /* 0x0000000205167210 */ /* 0x000fe20007f1e0ff */
[----:B-1----:R-:W-:Y:S02]  /*37a0*/  IMAD.U32 R10, RZ, RZ, UR12 ;  /* 0x0000000cff0a7e24 */ /* 0x002fe4000f8e00ff */
[----:B------:R-:W-:Y:S02]  /*37b0*/  IMAD.U32 R11, RZ, RZ, UR13 ;  /* 0x0000000dff0b7e24 */ /* 0x000fe4000f8e00ff */
[----:B------:R-:W-:Y:S01]  /*37c0*/  IMAD.X R15, RZ, RZ, R3, P0 ;  /* 0x000000ffff0f7224 */ /* 0x000fe200000e0603 */
[----:B------:R-:W-:-:S04]  /*37d0*/  LEA R18, P0, R22, R10, 0x2 ;  /* 0x0000000a16127211 */ /* 0x000fc800078010ff */
[----:B------:R-:W-:-:S05]  /*37e0*/  LEA.HI.X R19, R22, R11, R15, 0x2, P0 ;  /* 0x0000000b16137211 */ /* 0x000fca00000f140f */
[----:B------:R-:W2:Y:S04]  /*37f0*/  LDG.E R24, desc[UR10][R18.64] ;  /* 0x0000000a12187981 */ /* 0x000ea8000c1e1900 */
[----:B------:R1:W5:Y:S04]  /*3800*/  LDG.E R20, desc[UR10][R18.64+0x400] ;  /* 0x0004000a12147981 */ /* 0x000368000c1e1900 */
[----:B------:R1:W5:Y:S04]  /*3810*/  LDG.E R17, desc[UR10][R18.64+0x800] ;  /* 0x0008000a12117981 */ /* 0x000368000c1e1900 */
[----:B------:R1:W5:Y:S04]  /*3820*/  LDG.E R2, desc[UR10][R18.64+0xc00] ;  /* 0x000c000a12027981 */ /* 0x000368000c1e1900 */
[----:B------:R1:W5:Y:S01]  /*3830*/  LDG.E R12, desc[UR10][R18.64+0x1000] ;  /* 0x0010000a120c7981 */ /* 0x000362000c1e1900 */
[----:B------:R-:W-:Y:S01]  /*3840*/  IMAD.U32 R13, RZ, RZ, UR14 ;  /* 0x0000000eff0d7e24 */ /* 0x000fe2000f8e00ff */
[----:B------:R-:W-:Y:S01]  /*3850*/  BSSY.RECONVERGENT B2, `(.L_x_232) ;  /* 0x0000014000027945 */ /* 0x000fe20003800200 */
[----:B------:R-:W-:-:S02]  /*3860*/  IMAD.U32 R14, RZ, RZ, UR15 ;  /* 0x0000000fff0e7e24 */ /* 0x000fc4000f8e00ff */
[----:B------:R-:W-:Y:S01]  /*3870*/  IMAD.MOV.U32 R21, RZ, RZ, R9 ;  /* 0x000000ffff157224 */ /* 0x000fe200078e0009 */
[----:B------:R-:W-:Y:S01]  /*3880*/  IADD3 R3, P1, PT, R22, R13, RZ ;  /* 0x0000000d16037210 */ /* 0x000fe20007f3e0ff */
[----:B------:R-:W-:Y:S02]  /*3890*/  IMAD.MOV.U32 R22, RZ, RZ, R8 ;  /* 0x000000ffff167224 */ /* 0x000fe400078e0008 */
[----:B------:R-:W-:Y:S02]  /*38a0*/  IMAD.MOV.U32 R23, RZ, RZ, R4 ;  /* 0x000000ffff177224 */ /* 0x000fe400078e0004 */
[----:B------:R-:W-:Y:S01]  /*38b0*/  IMAD.X R15, R15, 0x1, R14, P1 ;  /* 0x000000010f0f7824 */ /* 0x000fe200008e060e */
[----:B--2---:R-:W-:-:S13]  /*38c0*/  FSETP.GEU.AND P0, PT, R9, R24, PT ;  /* 0x000000180900720b */ /* 0x004fda0003f0e000 */
[----:B-1----:R-:W-:Y:S05]  /*38d0*/  @!P0 BRA `(.L_x_233) ;  /* 0x00000000002c8947 */ /* 0x002fea0003800000 */
        /* <DEDUP_REMOVED lines=11> */
.L_x_233:
[----:B0-----:R-:W-:Y:S05]  /*3990*/  BSYNC.RECONVERGENT B2 ;  /* 0x0000000000027941 */ /* 0x001fea0003800200 */
.L_x_232:
[----:B-----5:R-:W-:Y:S01]  /*39a0*/  FSETP.GEU.AND P0, PT, R21, R20, PT ;  /* 0x000000141500720b */ /* 0x020fe20003f0e000 */
[----:B------:R-:W-:Y:S01]  /*39b0*/  BSSY.RECONVERGENT B2, `(.L_x_234) ;  /* 0x0000012000027945 */ /* 0x000fe20003800200 */
[----:B------:R-:W-:Y:S01]  /*39c0*/  IADD3 R9, P1, PT, R3, 0x100, RZ ;  /* 0x0000010003097810 */ /* 0x000fe20007f3e0ff */
[----:B------:R-:W-:Y:S02]  /*39d0*/  IMAD.MOV.U32 R4, RZ, RZ, R21 ;  /* 0x000000ffff047224 */ /* 0x000fe400078e0015 */
[----:B------:R-:W-:Y:S02]  /*39e0*/  IMAD.MOV.U32 R18, RZ, RZ, R22 ;  /* 0x000000ffff127224 */ /* 0x000fe400078e0016 */
[----:B------:R-:W-:Y:S02]  /*39f0*/  IMAD.X R8, RZ, RZ, R15, P1 ;  /* 0x000000ffff087224 */ /* 0x000fe400008e060f */
[----:B------:R-:W-:-:S04]  /*3a00*/  IMAD.MOV.U32 R19, RZ, RZ, R23 ;  /* 0x000000ffff137224 */ /* 0x000fc800078e0017 */
        /* <DEDUP_REMOVED lines=12> */
.L_x_235:
[----:B------:R-:W-:Y:S05]  /*3ad0*/  BSYNC.RECONVERGENT B2 ;  /* 0x0000000000027941 */ /* 0x000fea0003800200 */
.L_x_234:
[----:B------:R-:W-:Y:S01]  /*3ae0*/  FSETP.GEU.AND P0, PT, R4, R17, PT ;  /* 0x000000110400720b */ /* 0x000fe20003f0e000 */
        /* <DEDUP_REMOVED lines=18> */
.L_x_237:
[----:B------:R-:W-:Y:S05]  /*3c10*/  BSYNC.RECONVERGENT B2 ;  /* 0x0000000000027941 */ /* 0x000fea0003800200 */
.L_x_236:
        /* <DEDUP_REMOVED lines=19> */
.L_x_239:
[----:B------:R-:W-:Y:S05]  /*3d50*/  BSYNC.RECONVERGENT B2 ;  /* 0x0000000000027941 */ /* 0x000fea0003800200 */
.L_x_238:
        /* <DEDUP_REMOVED lines=19> */
.L_x_241:
[----:B------:R-:W-:Y:S05]  /*3e90*/  BSYNC.RECONVERGENT B2 ;  /* 0x0000000000027941 */ /* 0x000fea0003800200 */
.L_x_240:
[----:B------:R-:W-:Y:S01]  /*3ea0*/  BAR.SYNC.DEFER_BLOCKING 0x0 ;  /* 0x0000000000007b1d */ /* 0x000fe20000010000 */
[----:B------:R-:W-:-:S05]  /*3eb0*/  ISETP.NE.AND P0, PT, R5, RZ, PT ;  /* 0x000000ff0500720c */ /* 0x000fca0003f05270 */
[----:B------:R-:W-:Y:S08]  /*3ec0*/  BSSY.RECONVERGENT B2, `(.L_x_242) ;  /* 0x000000c000027945 */ /* 0x000ff00003800200 */
[----:B------:R-:W-:Y:S05]  /*3ed0*/  @P0 BRA `(.L_x_243) ;  /* 0x0000000000280947 */ /* 0x000fea0003800000 */
[----:B------:R-:W-:Y:S02]  /*3ee0*/  IMAD.MOV.U32 R18, RZ, RZ, 0x500 ;  /* 0x00000500ff127424 */ /* 0x000fe400078e00ff */
[----:B------:R-:W-:-:S05]  /*3ef0*/  IMAD.MOV.U32 R19, RZ, RZ, 0x0 ;  /* 0x00000000ff137424 */ /* 0x000fca00078e00ff */
[----:B------:R-:W2:Y:S01]  /*3f00*/  ATOMG.E.ADD.64.STRONG.GPU PT, R2, desc[UR10][R6.64], R18 ;  /* 0x80000012060279a8 */ /* 0x000ea200081ef50a */
[----:B------:R-:W0:Y:S01]  /*3f10*/  S2UR UR5, SR_CgaCtaId ;  /* 0x00000000000579c3 */ /* 0x000e220000008800 */
[----:B------:R-:W-:Y:S02]  /*3f20*/  UMOV UR4, 0x400 ;  /* 0x0000040000047882 */ /* 0x000fe40000000000 */
[----:B0-----:R-:W-:-:S06]  /*3f30*/  ULEA UR4, UR5, UR4, 0x18 ;  /* 0x0000000405047291 */ /* 0x001fcc000f8ec0ff */
[----:B------:R-:W-:Y:S01]  /*3f40*/  IMAD.U32 R16, RZ, RZ, UR4 ;  /* 0x00000004ff107e24 */ /* 0x000fe2000f8e00ff */
[----:B--2---:R-:W-:-:S05]  /*3f50*/  IADD3 R2, P0, PT, R2, UR6, RZ ;  /* 0x0000000602027c10 */ /* 0x004fca000ff1e0ff */
[----:B------:R-:W-:-:S05]  /*3f60*/  IMAD.X R3, RZ, RZ, R3, P0 ;  /* 0x000000ffff037224 */ /* 0x000fca00000e0603 */
[----:B------:R0:W-:Y:S03]  /*3f70*/  STS.64 [R16+0x98], R2 ;  /* 0x0000980210007388 */ /* 0x0001e60000000a00 */
.L_x_243:
[----:B------:R-:W-:Y:S05]  /*3f80*/  BSYNC.RECONVERGENT B2 ;  /* 0x0000000000027941 */ /* 0x000fea0003800200 */
.L_x_242:
[----:B------:R-:W-:Y:S01]  /*3f90*/  BAR.SYNC.DEFER_BLOCKING 0x0 ;  /* 0x0000000000007b1d */ /* 0x000fe20000010000 */
[----:B------:R-:W-:Y:S02]  /*3fa0*/  IMAD.U32 R15, RZ, RZ, UR8 ;  /* 0x00000008ff0f7e24 */ /* 0x000fe4000f8e00ff */
[----:B------:R-:W-:-:S03]  /*3fb0*/  IMAD.U32 R12, RZ, RZ, UR9 ;  /* 0x00000009ff0c7e24 */ /* 0x000fc6000f8e00ff */
[----:B0-----:R-:W0:Y:S02]  /*3fc0*/  LDS.64 R2, [R16+0x98] ;  /* 0x0000980010027984 */ /* 0x001e240000000a00 */
[----:B0-----:R-:W-:-:S04]  /*3fd0*/  IADD3 R18, P1, PT, R2, 0x500, RZ ;  /* 0x0000050002127810 */ /* 0x001fc80007f3e0ff */
[----:B------:R-:W-:Y:S01]  /*3fe0*/  ISETP.GT.U32.AND P0, PT, R18, R15, PT ;  /* 0x0000000f1200720c */ /* 0x000fe20003f04070 */
[----:B------:R-:W-:-:S05]  /*3ff0*/  IMAD.X R17, RZ, RZ, R3, P1 ;  /* 0x000000ffff117224 */ /* 0x000fca00008e0603 */
[----:B------:R-:W-:-:S13]  /*4000*/  ISETP.GT.AND.EX P0, PT, R17, R12, PT, P0 ;  /* 0x0000000c1100720c */ /* 0x000fda0003f04300 */
[----:B------:R-:W-:Y:S05]  /*4010*/  @!P0 BRA `(.L_x_244) ;  /* 0xfffffff400dc8947 */ /* 0x000fea000383ffff */
[----:B------:R-:W-:Y:S05]  /*4020*/  BSYNC.RECONVERGENT B1 ;  /* 0x0000000000017941 */ /* 0x000fea0003800200 */
.L_x_231:
[----:B------:R-:W-:Y:S01]  /*4030*/  ISETP.GE.U32.AND P0, PT, R2, R15, PT ;  /* 0x0000000f0200720c */ /* 0x000fe20003f06070 */
[----:B------:R-:W-:Y:S03]  /*4040*/  BSSY.RECONVERGENT B1, `(.L_x_228) ;  /* 0x0000099000017945 */ /* 0x000fe60003800200 */
[----:B------:R-:W-:-:S13]  /*4050*/  ISETP.GE.AND.EX P0, PT, R3, R12, PT, P0 ;  /* 0x0000000c0300720c */ /* 0x000fda0003f06300 */
[----:B------:R-:W-:Y:S05]  /*4060*/  @P0 BRA `(.L_x_245) ;  /* 0x0000000800580947 */ /* 0x000fea0003800000 */
[----:B------:R-:W-:-:S05]  /*4070*/  IMAD.IADD R12, R15, 0x1, -R2 ;  /* 0x000000010f0c7824 */ /* 0x000fca00078e0a02 */
[----:B------:R-:W-:-:S13]  /*4080*/  ISETP.GE.AND P0, PT, R5, R12, PT ;  /* 0x0000000c0500720c */ /* 0x000fda0003f06270 */
[----:B------:R-:W-:Y:S05]  /*4090*/  @P0 BRA `(.L_x_245) ;  /* 0x00000008004c0947 */ /* 0x000fea0003800000 */
[----:B------:R-:W-:Y:S01]  /*40a0*/  LOP3.LUT R16, RZ, R5, RZ, 0x33, !PT ;  /* 0x00000005ff107212 */ /* 0x000fe200078e33ff */
[----:B------:R-:W-:Y:S03]  /*40b0*/  BSSY.RECONVERGENT B2, `(.L_x_246) ;  /* 0x000002d000027945 */ /* 0x000fe60003800200 */
[----:B------:R-:W-:Y:S01]  /*40c0*/  IADD3 R16, PT, PT, -R2, R15, R16 ;  /* 0x0000000f02107210 */ /* 0x000fe20007ffe110 */
[----:B------:R-:W-:-:S03]  /*40d0*/  IMAD.MOV.U32 R15, RZ, RZ, R5 ;  /* 0x000000ffff0f7224 */ /* 0x000fc600078e0005 */
[----:B------:R-:W-:-:S04]  /*40e0*/  LOP3.LUT R6, R16, 0x300, RZ, 0xc0, !PT ;  /* 0x0000030010067812 */ /* 0x000fc800078ec0ff */
[----:B------:R-:W-:-:S13]  /*40f0*/  ISETP.NE.AND P0, PT, R6, 0x300, PT ;  /* 0x000003000600780c */ /* 0x000fda0003f05270 */
[----:B------:R-:W-:Y:S05]  /*4100*/  @!P0 BRA `(.L_x_247) ;  /* 0x00000000009c8947 */ /* 0x000fea0003800000 */
[----:B------:R-:W-:Y:S01]  /*4110*/  IADD3 R18, P0, PT, R5, R2, RZ ;  /* 0x0000000205127210 */ /* 0x000fe20007f1e0ff */
[----:B------:R-:W-:Y:S01]  /*4120*/  IMAD.MOV.U32 R15, RZ, RZ, R5 ;  /* 0x000000ffff0f7224 */ /* 0x000fe200078e0005 */
[----:B------:R-:W-:Y:S02]  /*4130*/  LEA.HI R6, R16, 0x1, RZ, 0x18 ;  /* 0x0000000110067811 */ /* 0x000fe400078fc0ff */
[C---:B------:R-:W-:Y:S01]  /*4140*/  LEA R17, P1, R18.reuse, R10, 0x2 ;  /* 0x0000000a12117211 */ /* 0x040fe200078210ff */
[----:B------:R-:W-:Y:S01]  /*4150*/  IMAD.X R7, RZ, RZ, R3, P0 ;  /* 0x000000ffff077224 */ /* 0x000fe200000e0603 */
[----:B------:R-:W-:Y:S02]  /*4160*/  IADD3 R20, P0, PT, R18, R13, RZ ;  /* 0x0000000d12147210 */ /* 0x000fe40007f1e0ff */
[----:B------:R-:W-:Y:S02]  /*4170*/  LOP3.LUT R6, R6, 0x3, RZ, 0xc0, !PT ;  /* 0x0000000306067812 */ /* 0x000fe400078ec0ff */
[----:B------:R-:W-:Y:S01]  /*4180*/  LEA.HI.X R18, R18, R11, R7, 0x2, P1 ;  /* 0x0000000b12127211 */ /* 0x000fe200008f1407 */
[----:B------:R-:W-:-:S02]  /*4190*/  IMAD.X R14, R7, 0x1, R14, P0 ;  /* 0x00000001070e7824 */ /* 0x000fc400000e060e */
[----:B------:R-:W-:-:S07]  /*41a0*/  IMAD.MOV R10, RZ, RZ, -R6 ;  /* 0x000000ffff0a7224 */ /* 0x000fce00078e0a06 */
.L_x_250:
[----:B------:R-:W-:Y:S02]  /*41b0*/  IMAD.MOV.U32 R6, RZ, RZ, R17 ;  /* 0x000000ffff067224 */ /* 0x000fe400078e0011 */
[----:B------:R-:W-:-:S05]  /*41c0*/  IMAD.MOV.U32 R7, RZ, RZ, R18 ;  /* 0x000000ffff077224 */ /* 0x000fca00078e0012 */
[----:B------:R-:W2:Y:S01]  /*41d0*/  LDG.E R22, desc[UR10][R6.64] ;  /* 0x0000000a06167981 */ /* 0x000ea2000c1e1900 */
[----:B------:R-:W-:Y:S01]  /*41e0*/  VIADD R10, R10, 0x1 ;  /* 0x000000010a0a7836 */ /* 0x000fe20000000000 */
[----:B------:R-:W-:Y:S01]  /*41f0*/  BSSY.RECONVERGENT B3, `(.L_x_248) ;  /* 0x0000013000037945 */ /* 0x000fe20003800200 */
[----:B------:R-:W-:-:S03]  /*4200*/  IADD3 R17, P3, PT, R17, 0x400, RZ ;  /* 0x0000040011117810 */ /* 0x000fc60007f7e0ff */
[----:B------:R-:W-:Y:S02]  /*4210*/  ISETP.NE.AND P2, PT, R10, RZ, PT ;  /* 0x000000ff0a00720c */ /* 0x000fe40003f45270 */
[----:B--2---:R-:W-:-:S13]  /*4220*/  FSETP.GEU.AND P0, PT, R9, R22, PT ;  /* 0x000000160900720b */ /* 0x004fda0003f0e000 */
        /* <DEDUP_REMOVED lines=15> */
.L_x_249:
[----:B------:R-:W-:Y:S05]  /*4320*/  BSYNC.RECONVERGENT B3 ;  /* 0x0000000000037941 */ /* 0x000fea0003800200 */
.L_x_248:
[----:B------:R-:W-:Y:S01]  /*4330*/  IADD3 R20, P0, PT, R20, 0x100, RZ ;  /* 0x0000010014147810 */ /* 0x000fe20007f1e0ff */
[----:B------:R-:W-:Y:S02]  /*4340*/  VIADD R15, R15, 0x100 ;  /* 0x000001000f0f7836 */ /* 0x000fe40000000000 */
[----:B------:R-:W-:Y:S02]  /*4350*/  IMAD.X R18, RZ, RZ, R18, P3 ;  /* 0x000000ffff127224 */ /* 0x000fe400018e0612 */
[----:B------:R-:W-:Y:S01]  /*4360*/  IMAD.X R14, RZ, RZ, R14, P0 ;  /* 0x000000ffff0e7224 */ /* 0x000fe200000e060e */
[----:B------:R-:W-:Y:S07]  /*4370*/  @P2 BRA `(.L_x_250) ;  /* 0xfffffffc008c2947 */ /* 0x000fee000383ffff */
.L_x_247:
[----:B------:R-:W-:Y:S05]  /*4380*/  BSYNC.RECONVERGENT B2 ;  /* 0x0000000000027941 */ /* 0x000fea0003800200 */
.L_x_246:
[----:B------:R-:W-:-:S13]  /*4390*/  ISETP.GE.U32.AND P0, PT, R16, 0x300, PT ;  /* 0x000003001000780c */ /* 0x000fda0003f06070 */
[----:B------:R-:W-:Y:S05]  /*43a0*/  @!P0 BRA `(.L_x_245) ;  /* 0x0000000400888947 */ /* 0x000fea0003800000 */
[----:B------:R-:W0:Y:S01]  /*43b0*/  LDC.64 R10, c[0x0][0x380] ;  /* 0x0000e000ff0a7b82 */ /* 0x000e220000000a00 */
[----:B------:R-:W-:-:S07]  /*43c0*/  VIADD R13, R15, 0x200 ;  /* 0x000002000f0d7836 */ /* 0x000fce0000000000 */
[----:B------:R-:W1:Y:S02]  /*43d0*/  LDC.64 R6, c[0x0][0x388] ;  /* 0x0000e200ff067b82 */ /* 0x000e640000000a00 */
.L_x_259:
[----:B------:R-:W-:-:S05]  /*43e0*/  VIADD R15, R13, 0xfffffe00 ;  /* 0xfffffe000d0f7836 */ /* 0x000fca0000000000 */
[----:B------:R-:W-:-:S05]  /*43f0*/  IADD3 R21, P0, PT, R15, R2, RZ ;  /* 0x000000020f157210 */ /* 0x000fca0007f1e0ff */
[----:B------:R-:W-:Y:S01]  /*4400*/  IMAD.X R22, RZ, RZ, R3, P0 ;  /* 0x000000ffff167224 */ /* 0x000fe200000e0603 */
[----:B0-----:R-:W-:-:S04]  /*4410*/  LEA R16, P0, R21, R10, 0x2 ;  /* 0x0000000a15107211 */ /* 0x001fc800078010ff */
[----:B------:R-:W-:-:S05]  /*4420*/  LEA.HI.X R17, R21, R11, R22, 0x2, P0 ;  /* 0x0000000b15117211 */ /* 0x000fca00000f1416 */
[----:B------:R-:W2:Y:S04]  /*4430*/  LDG.E R24, desc[UR10][R16.64] ;  /* 0x0000000a10187981 */ /* 0x000ea8000c1e1900 */
[----:B------:R0:W5:Y:S04]  /*4440*/  LDG.E R18, desc[UR10][R16.64+0x400] ;  /* 0x0004000a10127981 */ /* 0x000168000c1e1900 */
        /* <DEDUP_REMOVED lines=22> */
.L_x_252:
[----:B------:R-:W-:Y:S05]  /*45b0*/  BSYNC.RECONVERGENT B2 ;  /* 0x0000000000027941 */ /* 0x000fea0003800200 */
.L_x_251:
[----:B-----5:R-:W-:Y:S01]  /*45c0*/  FSETP.GEU.AND P0, PT, R19, R18, PT ;  /* 0x000000121300720b */ /* 0x020fe20003f0e000 */
[----:B------:R-:W-:Y:S01]  /*45d0*/  BSSY.RECONVERGENT B2, `(.L_x_253) ;  /* 0x0000013000027945 */ /* 0x000fe20003800200 */
[----:B------:R-:W-:Y:S01]  /*45e0*/  IADD3 R16, P1, P2, R2, R6, R23 ;  /* 0x0000000602107210 */ /* 0x000fe20007a3e017 */
[----:B------:R-:W-:Y:S02]  /*45f0*/  VIADD R17, R13, 0x100 ;  /* 0x000001000d117836 */ /* 0x000fe40000000000 */
[----:B------:R-:W-:Y:S01]  /*4600*/  IMAD.MOV.U32 R9, RZ, RZ, R19 ;  /* 0x000000ffff097224 */ /* 0x000fe200078e0013 */
[----:B------:R-:W-:Y:S01]  /*4610*/  IADD3.X R23, PT, PT, R3, R7, RZ, P1, P2 ;  /* 0x0000000703177210 */ /* 0x000fe20000fe44ff */
[----:B------:R-:W-:Y:S02]  /*4620*/  IMAD.MOV.U32 R4, RZ, RZ, R21 ;  /* 0x000000ffff047224 */ /* 0x000fe400078e0015 */
        /* <DEDUP_REMOVED lines=13> */
.L_x_254:
[----:B------:R-:W-:Y:S05]  /*4700*/  BSYNC.RECONVERGENT B2 ;  /* 0x0000000000027941 */ /* 0x000fea0003800200 */
.L_x_253:
[----:B------:R-:W-:Y:S01]  /*4710*/  FSETP.GEU.AND P0, PT, R9, R14, PT ;  /* 0x0000000e0900720b */ /* 0x000fe20003f0e000 */
[----:B------:R-:W-:Y:S01]  /*4720*/  BSSY.RECONVERGENT B2, `(.L_x_255) ;  /* 0x0000013000027945 */ /* 0x000fe20003800200 */
[CC--:B------:R-:W-:Y:S01]  /*4730*/  IADD3 R19, P1, P4, R2.reuse, R6.reuse, R13 ;  /* 0x0000000602137210 */ /* 0x0c0fe20007c3e00d */
[----:B------:R-:W-:Y:S01]  /*4740*/  IMAD.MOV.U32 R16, RZ, RZ, R9 ;  /* 0x000000ffff107224 */ /* 0x000fe200078e0009 */
[----:B------:R-:W-:Y:S01]  /*4750*/  IADD3 R20, P2, P3, R2, R6, R17 ;  /* 0x0000000602147210 */ /* 0x000fe20007b5e011 */
        /* <DEDUP_REMOVED lines=15> */
.L_x_256:
[----:B------:R-:W-:Y:S05]  /*4850*/  BSYNC.RECONVERGENT B2 ;  /* 0x0000000000027941 */ /* 0x000fea0003800200 */
.L_x_255:
[----:B------:R-:W-:Y:S01]  /*4860*/  FSETP.GEU.AND P0, PT, R16, R15, PT ;  /* 0x0000000f1000720b */ /* 0x000fe20003f0e000 */
[----:B------:R-:W-:Y:S01]  /*4870*/  BSSY.RECONVERGENT B2, `(.L_x_257) ;  /* 0x0000011000027945 */ /* 0x000fe20003800200 */
[----:B------:R-:W-:Y:S01]  /*4880*/  IADD3.X R19, PT, PT, R3, R7, RZ, P2, P3 ;  /* 0x0000000703137210 */ /* 0x000fe200017e64ff */
        /* <DEDUP_REMOVED lines=15> */
.L_x_258:
[----:B------:R-:W-:Y:S05]  /*4980*/  BSYNC.RECONVERGENT B2 ;  /* 0x0000000000027941 */ /* 0x000fea0003800200 */
.L_x_257:
[C---:B------:R-:W-:Y:S02]  /*4990*/  VIADD R15, R13.reuse, 0x200 ;  /* 0x000002000d0f7836 */ /* 0x040fe40000000000 */
[----:B------:R-:W-:-:S03]  /*49a0*/  VIADD R13, R13, 0x400 ;  /* 0x000004000d0d7836 */ /* 0x000fc60000000000 */
[----:B------:R-:W-:-:S13]  /*49b0*/  ISETP.GE.AND P0, PT, R15, R12, PT ;  /* 0x0000000c0f00720c */ /* 0x000fda0003f06270 */
[----:B------:R-:W-:Y:S05]  /*49c0*/  @!P0 BRA `(.L_x_259) ;  /* 0xfffffff800848947 */ /* 0x000fea000383ffff */
.L_x_245:
[----:B------:R-:W-:Y:S05]  /*49d0*/  BSYNC.RECONVERGENT B1 ;  /* 0x0000000000017941 */ /* 0x000fea0003800200 */
.L_x_228:
        /* <DEDUP_REMOVED lines=22> */
.L_x_261:
[----:B------:R-:W-:Y:S05]  /*4b40*/  BSYNC.RECONVERGENT B1 ;  /* 0x0000000000017941 */ /* 0x000fea0003800200 */
.L_x_260:
        /* <DEDUP_REMOVED lines=21> */
.L_x_263:
[----:B------:R-:W-:Y:S05]  /*4ca0*/  BSYNC.RECONVERGENT B1 ;  /* 0x0000000000017941 */ /* 0x000fea0003800200 */
.L_x_262:
        /* <DEDUP_REMOVED lines=21> */
.L_x_265:
[----:B------:R-:W-:Y:S05]  /*4e00*/  BSYNC.RECONVERGENT B1 ;  /* 0x0000000000017941 */ /* 0x000fea0003800200 */
.L_x_264:
        /* <DEDUP_REMOVED lines=21> */
.L_x_267:
[----:B------:R-:W-:Y:S05]  /*4f60*/  BSYNC.RECONVERGENT B1 ;  /* 0x0000000000017941 */ /* 0x000fea0003800200 */
.L_x_266:
        /* <DEDUP_REMOVED lines=22> */
.L_x_269:
[----:B------:R-:W-:Y:S05]  /*50d0*/  BSYNC.RECONVERGENT B1 ;  /* 0x0000000000017941 */ /* 0x000fea0003800200 */
.L_x_268:
[----:B------:R-:W-:Y:S04]  /*50e0*/  BSSY.RECONVERGENT B1, `(.L_x_270) ;  /* 0x000000c000017945 */ /* 0x000fe80003800200 */
[----:B------:R-:W-:Y:S05]  /*50f0*/  @P3 BRA `(.L_x_271) ;  /* 0x0000000000283947 */ /* 0x000fea0003800000 */
[----:B------:R-:W0:Y:S01]  /*5100*/  S2R R8, SR_CgaCtaId ;  /* 0x0000000000087919 */ /* 0x000e220000008800 */
[----:B------:R-:W-:Y:S02]  /*5110*/  MOV R7, 0x400 ;  /* 0x0000040000077802 */ /* 0x000fe40000000f00 */
[----:B------:R-:W-:-:S04]  /*5120*/  SHF.R.U32.HI R6, RZ, 0x1, R5 ;  /* 0x00000001ff067819 */ /* 0x000fc80000011605 */
[----:B------:R-:W-:Y:S02]  /*5130*/  LOP3.LUT R6, R6, 0x1f0, RZ, 0xc0, !PT ;  /* 0x000001f006067812 */ /* 0x000fe400078ec0ff */
[----:B0-----:R-:W-:-:S05]  /*5140*/  LEA R7, R8, R7, 0x18 ;  /* 0x0000000708077211 */ /* 0x001fca00078ec0ff */
[----:B------:R-:W-:Y:S02]  /*5150*/  IMAD.IADD R9, R6, 0x1, R7 ;  /* 0x0000000106097824 */ /* 0x000fe400078e0207 */
[----:B------:R-:W-:Y:S02]  /*5160*/  IMAD.MOV.U32 R6, RZ, RZ, R3 ;  /* 0x000000ffff067224 */ /* 0x000fe400078e0003 */
[----:B------:R-:W-:Y:S01]  /*5170*/  IMAD.MOV.U32 R7, RZ, RZ, R2 ;  /* 0x000000ffff077224 */ /* 0x000fe200078e0002 */
[----:B------:R0:W-:Y:S04]  /*5180*/  STS [R9+0x8], R4 ;  /* 0x0000080409007388 */ /* 0x0001e80000000800 */
[----:B------:R0:W-:Y:S02]  /*5190*/  STS.64 [R9+0x10], R6 ;  /* 0x0000100609007388 */ /* 0x0001e40000000a00 */
.L_x_271:
[----:B------:R-:W-:Y:S05]  /*51a0*/  BSYNC.RECONVERGENT B1 ;  /* 0x0000000000017941 */ /* 0x000fea0003800200 */
.L_x_270:
        /* <DEDUP_REMOVED lines=24> */
[CC--:B------:R-:W-:Y:S02]  /*5330*/  @P3 ISETP.LT.U32.AND P1, PT, R3.reuse, R10.reuse, PT ;  /* 0x0000000a0300320c */ /* 0x0c0fe40003f21070 */
[CC--:B------:R-:W-:Y:S02]  /*5340*/  @P3 ISETP.GE.AND.EX P0, PT, R2.reuse, R11.reuse, PT, P0 ;  /* 0x0000000b0200320c */ /* 0x0c0fe40003f06300 */
[----:B------:R-:W-:Y:S02]  /*5350*/  @P3 ISETP.LT.AND.EX P1, PT, R2, R11, PT, P1 ;  /* 0x0000000b0200320c */ /* 0x000fe40003f21310 */
[----:B------:R-:W-:Y:S02]  /*5360*/  @P3 FSEL R12, R4, R13, !P0 ;  /* 0x0000000d040c3208 */ /* 0x000fe40004000000 */
[----:B------:R-:W-:-:S02]  /*5370*/  @P3 SEL R10, R3, R10, P1 ;  /* 0x0000000a030a3207 */ /* 0x000fc40000800000 */
[----:B------:R-:W-:-:S07]  /*5380*/  @P3 SEL R14, R2, R11, P1 ;  /* 0x0000000b020e3207 */ /* 0x000fce0000800000 */
.L_x_273:
[----:B------:R-:W-:Y:S05]  /*5390*/  BSYNC.RECONVERGENT B1 ;  /* 0x0000000000017941 */ /* 0x000fea0003800200 */
.L_x_272:
        /* <DEDUP_REMOVED lines=11> */
[-C--:B------:R-:W-:Y:S02]  /*5450*/  @P3 ISETP.LT.U32.AND P1, PT, R10, R2.reuse, PT ;  /* 0x000000020a00320c */ /* 0x080fe40003f21070 */
[CC--:B------:R-:W-:Y:S02]  /*5460*/  @P3 ISETP.GE.AND.EX P0, PT, R14.reuse, R3.reuse, PT, P0 ;  /* 0x000000030e00320c */ /* 0x0c0fe40003f06300 */
[----:B------:R-:W-:Y:S02]  /*5470*/  @P3 ISETP.LT.AND.EX P1, PT, R14, R3, PT, P1 ;  /* 0x000000030e00320c */ /* 0x000fe40003f21310 */
[----:B------:R-:W-:Y:S02]  /*5480*/  @P3 FSEL R4, R12, R15, !P0 ;  /* 0x0000000f0c043208 */ /* 0x000fe40004000000 */
[----:B------:R-:W-:-:S02]  /*5490*/  @P3 SEL R11, R10, R2, P1 ;  /* 0x000000020a0b3207 */ /* 0x000fc40000800000 */
[----:B------:R-:W-:-:S07]  /*54a0*/  @P3 SEL R3, R14, R3, P1 ;  /* 0x000000030e033207 */ /* 0x000fce0000800000 */
.L_x_275:
[----:B------:R-:W-:Y:S05]  /*54b0*/  BSYNC.RECONVERGENT B1 ;  /* 0x0000000000017941 */ /* 0x000fea0003800200 */
.L_x_274:
        /* <DEDUP_REMOVED lines=18> */
.L_x_277:
[----:B------:R-:W-:Y:S05]  /*55e0*/  BSYNC.RECONVERGENT B1 ;  /* 0x0000000000017941 */ /* 0x000fea0003800200 */
.L_x_276:
        /* <DEDUP_REMOVED lines=18> */
.L_x_279:
[----:B------:R-:W-:Y:S05]  /*5710*/  BSYNC.RECONVERGENT B1 ;  /* 0x0000000000017941 */ /* 0x000fea0003800200 */
.L_x_278:
        /* <DEDUP_REMOVED lines=18> */
.L_x_281:
[----:B------:R-:W-:Y:S05]  /*5840*/  BSYNC.RECONVERGENT B1 ;  /* 0x0000000000017941 */ /* 0x000fea0003800200 */
.L_x_280:
        /* <DEDUP_REMOVED lines=18> */
.L_x_283:
[----:B------:R-:W-:Y:S05]  /*5970*/  BSYNC.RECONVERGENT B1 ;  /* 0x0000000000017941 */ /* 0x000fea0003800200 */
.L_x_282:
        /* <DEDUP_REMOVED lines=17> */
.L_x_187:
[----:B------:R-:W-:Y:S05]  /*5a90*/  BSYNC.RECONVERGENT B0 ;  /* 0x0000000000007941 */ /* 0x000fea0003800200 */
.L_x_154:
[----:B------:R-:W-:Y:S05]  /*5aa0*/  @P2 EXIT ;  /* 0x000000000000294d */ /* 0x000fea0003800000 */
[----:B0-----:R-:W0:Y:S01]  /*5ab0*/  LDC.64 R6, c[0x0][0x390] ;  /* 0x0000e400ff067b82 */ /* 0x001e220000000a00 */
[----:B------:R-:W-:-:S04]  /*5ac0*/  LOP3.LUT R3, R3, R2, RZ, 0x3c, !PT ;  /* 0x0000000203037212 */ /* 0x000fc800078e3cff */
[----:B------:R-:W-:-:S04]  /*5ad0*/  LOP3.LUT R2, R3, R2, RZ, 0x3c, !PT ;  /* 0x0000000203027212 */ /* 0x000fc800078e3cff */
[----:B------:R-:W-:Y:S01]  /*5ae0*/  LOP3.LUT R3, R3, R2, RZ, 0x3c, !PT ;  /* 0x0000000203037212 */ /* 0x000fe200078e3cff */
[----:B0-----:R-:W-:-:S05]  /*5af0*/  IMAD.WIDE.U32 R6, R0, 0x10, R6 ;  /* 0x0000001000067825 */ /* 0x001fca00078e0006 */
[----:B------:R-:W-:Y:S04]  /*5b00*/  STG.E.64 desc[UR10][R6.64+0x8], R2 ;  /* 0x0000080206007986 */ /* 0x000fe8000c101b0a */
[----:B------:R-:W-:Y:S01]  /*5b10*/  STG.E desc[UR10][R6.64], R4 ;  /* 0x0000000406007986 */ /* 0x000fe2000c10190a */
[----:B------:R-:W-:Y:S05]  /*5b20*/  EXIT ;  /* 0x000000000000794d */ /* 0x000fea0003800000 */
.L_x_284:
        /* <DEDUP_REMOVED lines=13> */
.L_x_874:


//--------------------- .text._ZN6thrust24THRUST_300001_SM_1000_NS8cuda_cub4core6detail13_kernel_agentINS1_8__reduce11ReduceAgentINS0_12zip_iteratorIN4cuda3std3__45tupleIJNS0_10device_ptrIfEENS0_17counting_iteratorIlNS0_11use_defaultESF_SF_EEEEEEEPNSB_IJflEEESJ_lNS1_9__extrema9arg_min_fIflNSA_4lessIfEEEEEEJSI_SK_lSP_EEEvDpT0_ --------------------------
	.section	.text._ZN6thrust24THRUST_300001_SM_1000_NS8cuda_cub4core6detail13_kernel_agentINS1_8__reduce11ReduceAgentINS0_12zip_iteratorIN4cuda3std3__45tupleIJNS0_10device_ptrIfEENS0_17counting_iteratorIlNS0_11use_defaultESF_SF_EEEEEEEPNSB_IJflEEESJ_lNS1_9__extrema9arg_min_fIflNSA_4lessIfEEEEEEJSI_SK_lSP_EEEvDpT0_,"ax",@progbits
	.align	128
        .global         _ZN6thrust24THRUST_300001_SM_1000_NS8cuda_cub4core6detail13_kernel_agentINS1_8__reduce11ReduceAgentINS0_12zip_iteratorIN4cuda3std3__45tupleIJNS0_10device_ptrIfEENS0_17counting_iteratorIlNS0_11use_defaultESF_SF_EEEEEEEPNSB_IJflEEESJ_lNS1_9__extrema9arg_min_fIflNSA_4lessIfEEEEEEJSI_SK_lSP_EEEvDpT0_
        .type           _ZN6thrust24THRUST_300001_SM_1000_NS8cuda_cub4core6detail13_kernel_agentINS1_8__reduce11ReduceAgentINS0_12zip_iteratorIN4cuda3std3__45tupleIJNS0_10device_ptrIfEENS0_17counting_iteratorIlNS0_11use_defaultESF_SF_EEEEEEEPNSB_IJflEEESJ_lNS1_9__extrema9arg_min_fIflNSA_4lessIfEEEEEEJSI_SK_lSP_EEEvDpT0_,@function
        .size           _ZN6thrust24THRUST_300001_SM_1000_NS8cuda_cub4core6detail13_kernel_agentINS1_8__reduce11ReduceAgentINS0_12zip_iteratorIN4cuda3std3__45tupleIJNS0_10device_ptrIfEENS0_17counting_iteratorIlNS0_11use_defaultESF_SF_EEEEEEEPNSB_IJflEEESJ_lNS1_9__extrema9arg_min_fIflNSA_4lessIfEEEEEEJSI_SK_lSP_EEEvDpT0_,(.L_x_875 - _ZN6thrust24THRUST_300001_SM_1000_NS8cuda_cub4core6detail13_kernel_agentINS1_8__reduce11ReduceAgentINS0_12zip_iteratorIN4cuda3std3__45tupleIJNS0_10device_ptrIfEENS0_17counting_iteratorIlNS0_11use_defaultESF_SF_EEEEEEEPNSB_IJflEEESJ_lNS1_9__extrema9arg_min_fIflNSA_4lessIfEEEEEEJSI_SK_lSP_EEEvDpT0_)
        .other          _ZN6thrust24THRUST_300001_SM_1000_NS8cuda_cub4core6detail13_kernel_agentINS1_8__reduce11ReduceAgentINS0_12zip_iteratorIN4cuda3std3__45tupleIJNS0_10device_ptrIfEENS0_17counting_iteratorIlNS0_11use_defaultESF_SF_EEEEEEEPNSB_IJflEEESJ_lNS1_9__extrema9arg_min_fIflNSA_4lessIfEEEEEEJSI_SK_lSP_EEEvDpT0_,@"STO_CUDA_ENTRY STV_DEFAULT"
_ZN6thrust24THRUST_300001_SM_1000_NS8cuda_cub4core6detail13_kernel_agentINS1_8__reduce11ReduceAgentINS0_12zip_iteratorIN4cuda3std3__45tupleIJNS0_10device_ptrIfEENS0_17counting_iteratorIlNS0_11use_defaultESF_SF_EEEEEEEPNSB_IJflEEESJ_lNS1_9__extrema9arg_min_fIflNSA_4lessIfEEEEEEJSI_SK_lSP_EEEvDpT0_:
.text._ZN6thrust24THRUST_300001_SM_1000_NS8cuda_cub4core6detail13_kernel_agentINS1_8__reduce11ReduceAgentINS0_12zip_iteratorIN4cuda3std3__45tupleIJNS0_10device_ptrIfEENS0_17counting_iteratorIlNS0_11use_defaultESF_SF_EEEEEEEPNSB_IJflEEESJ_lNS1_9__extrema9arg_min_fIflNSA_4lessIfEEEEEEJSI_SK_lSP_EEEvDpT0_:
[----:B------:R-:W-:Y:S01]  /*0000*/  LDC R1, c[0x0][0x37c] ;  /* 0x0000df00ff017b82 */ /* 0x000fe20000000800 */
[----:B------:R-:W0:Y:S02]  /*0010*/  LDCU.64 UR4, c[0x0][0x398] ;  /* 0x00007300ff0477ac */ /* 0x000e240008000a00 */
[----:B0-----:R-:W-:-:S04]  /*0020*/  ISETP.NE.U32.AND P0, PT, RZ, UR4, PT ;  /* 0x00000004ff007c0c */ /* 0x001fc8000bf05070 */
[----:B------:R-:W-:-:S13]  /*0030*/  ISETP.NE.AND.EX P0, PT, RZ, UR5, PT, P0 ;  /* 0x00000005ff007c0c */ /* 0x000fda000bf05300 */
[----:B------:R-:W-:Y:S05]  /*0040*/  @!P0 EXIT ;  /* 0x000000000000894d */ /* 0x000fea0003800000 */
[----:B------:R-:W-:Y:S01]  /*0050*/  UISETP.GT.U32.AND UP0, UPT, UR4, 0x4ff, UPT ;  /* 0x000004ff0400788c */ /* 0x000fe2000bf04070 */
[----:B------:R-:W-:Y:S01]  /*0060*/  BSSY.RECONVERGENT B0, `(.L_x_285) ;  /* 0x0000558000007945 */ /* 0x000fe20003800200 */
[----:B------:R-:W0:Y:S02]  /*0070*/  LDCU.64 UR8, c[0x0][0x358] ;  /* 0x00006b00ff0877ac */ /* 0x000e240008000a00 */
[----:B------:R-:W-:-:S09]  /*0080*/  UISETP.GT.AND.EX UP0, UPT, UR5, URZ, UPT, UP0 ;  /* 0x000000ff0500728c */ /* 0x000fd2000bf04300 */
        /* <DEDUP_REMOVED lines=9> */
[----:B------:R-:W1:Y:S01]  /*0120*/  LDC.64 R4, c[0x0][0x380] ;  /* 0x0000e000ff047b82 */ /* 0x000e620000000a00 */
[----:B------:R-:W2:Y:S01]  /*0130*/  LDCU.64 UR6, c[0x0][0x388] ;  /* 0x00007100ff0677ac */ /* 0x000ea20008000a00 */
[----:B-1----:R-:W-:-:S06]  /*0140*/  IMAD.WIDE.U32 R4, R0, 0x4, R4 ;  /* 0x0000000400047825 */ /* 0x002fcc00078e0004 */
[----:B0-----:R1:W5:Y:S01]  /*0150*/  LDG.E R4, desc[UR8][R4.64] ;  /* 0x0000000804047981 */ /* 0x001362000c1e1900 */
[C---:B--2---:R-:W-:Y:S01]  /*0160*/  IADD3 R3, P0, PT, R0.reuse, UR6, RZ ;  /* 0x0000000600037c10 */ /* 0x044fe2000ff1e0ff */
[----:B------:R-:W-:-:S04]  /*0170*/  VIADD R11, R0, 0x100 ;  /* 0x00000100000b7836 */ /* 0x000fc80000000000 */
[----:B------:R-:W-:-:S08]  /*0180*/  IMAD.X R2, RZ, RZ, UR7, P0 ;  /* 0x00000007ff027e24 */ /* 0x000fd000080e06ff */
.L_x_288:
[----:B0-----:R-:W-:Y:S05]  /*0190*/  BSYNC.RECONVERGENT B1 ;  /* 0x0000000000017941 */ /* 0x001fea0003800200 */
.L_x_287:
        /* <DEDUP_REMOVED lines=10> */
[----:B------:R-:W1:Y:S01]  /*0240*/  LDCU.64 UR6, c[0x0][0x388] ;  /* 0x00007100ff0677ac */ /* 0x000e620008000a00 */
[----:B------:R-:W-:-:S04]  /*0250*/  LEA.HI R5, R14, 0x1, RZ, 0x18 ;  /* 0x000000010e057811 */ /* 0x000fc800078fc0ff */
[----:B------:R-:W-:-:S05]  /*0260*/  LOP3.LUT R5, R5, 0x3, RZ, 0xc0, !PT ;  /* 0x0000000305057812 */ /* 0x000fca00078ec0ff */
[----:B------:R-:W-:Y:S01]  /*0270*/  IMAD.MOV R5, RZ, RZ, -R5 ;  /* 0x000000ffff057224 */ /* 0x000fe200078e0a05 */
[C---:B-1----:R-:W-:Y:S01]  /*0280*/  IADD3 R12, P0, PT, R11.reuse, UR6, RZ ;  /* 0x000000060b0c7c10 */ /* 0x042fe2000ff1e0ff */
[----:B0-----:R-:W-:-:S04]  /*0290*/  IMAD.WIDE.U32 R6, R11, 0x4, R6 ;  /* 0x000000040b067825 */ /* 0x001fc800078e0006 */
[----:B------:R-:W-:Y:S02]  /*02a0*/  IMAD.MOV.U32 R9, RZ, RZ, R6 ;  /* 0x000000ffff097224 */ /* 0x000fe400078e0006 */
[----:B------:R-:W-:Y:S02]  /*02b0*/  IMAD.MOV.U32 R10, RZ, RZ, R7 ;  /* 0x000000ffff0a7224 */ /* 0x000fe400078e0007 */
[----:B------:R-:W-:-:S07]  /*02c0*/  IMAD.X R13, RZ, RZ, UR7, P0 ;  /* 0x00000007ff0d7e24 */ /* 0x000fce00080e06ff */
.L_x_295:
        /* <DEDUP_REMOVED lines=17> */
[CC--:B------:R-:W-:Y:S02]  /*03e0*/  @P4 ISETP.LT.U32.AND P0, PT, R7.reuse, R12.reuse, PT ;  /* 0x0000000c0700420c */ /* 0x0c0fe40003f01070 */
[CC--:B------:R-:W-:Y:S02]  /*03f0*/  @P4 ISETP.GE.AND.EX P1, PT, R8.reuse, R13.reuse, PT, P1 ;  /* 0x0000000d0800420c */ /* 0x0c0fe40003f26310 */
[----:B------:R-:W-:Y:S02]  /*0400*/  @P4 ISETP.LT.AND.EX P0, PT, R8, R13, PT, P0 ;  /* 0x0000000d0800420c */ /* 0x000fe40003f01300 */
[----:B------:R-:W-:Y:S02]  /*0410*/  @P4 FSEL R4, R6, R15, !P1 ;  /* 0x0000000f06044208 */ /* 0x000fe40004800000 */
[----:B------:R-:W-:-:S02]  /*0420*/  @P4 SEL R3, R7, R12, P0 ;  /* 0x0000000c07034207 */ /* 0x000fc40000000000 */
[----:B------:R-:W-:-:S07]  /*0430*/  @P4 SEL R2, R8, R13, P0 ;  /* 0x0000000d08024207 */ /* 0x000fce0000000000 */
.L_x_294:
[----:B------:R-:W-:Y:S05]  /*0440*/  BSYNC.RECONVERGENT B3 ;  /* 0x0000000000037941 */ /* 0x000fea0003800200 */
.L_x_293:
[----:B------:R-:W-:Y:S01]  /*0450*/  IADD3 R12, P0, PT, R12, 0x100, RZ ;  /* 0x000001000c0c7810 */ /* 0x000fe20007f1e0ff */
[----:B------:R-:W-:Y:S02]  /*0460*/  VIADD R11, R11, 0x100 ;  /* 0x000001000b0b7836 */ /* 0x000fe40000000000 */
[----:B------:R-:W-:Y:S02]  /*0470*/  IMAD.X R10, RZ, RZ, R10, P3 ;  /* 0x000000ffff0a7224 */ /* 0x000fe400018e060a */
[----:B------:R-:W-:Y:S01]  /*0480*/  IMAD.X R13, RZ, RZ, R13, P0 ;  /* 0x000000ffff0d7224 */ /* 0x000fe200000e060d */
[----:B------:R-:W-:Y:S07]  /*0490*/  @P2 BRA `(.L_x_295) ;  /* 0xfffffffc008c2947 */ /* 0x000fee000383ffff */
.L_x_292:
[----:B------:R-:W-:Y:S05]  /*04a0*/  BSYNC.RECONVERGENT B2 ;  /* 0x0000000000027941 */ /* 0x000fea0003800200 */
.L_x_291:
[----:B------:R-:W-:-:S13]  /*04b0*/  ISETP.GE.U32.AND P0, PT, R14, 0x300, PT ;  /* 0x000003000e00780c */ /* 0x000fda0003f06070 */
[----:B------:R-:W-:Y:S05]  /*04c0*/  @!P0 BRA `(.L_x_290) ;  /* 0x00000004007c8947 */ /* 0x000fea0003800000 */
[----:B------:R-:W0:Y:S01]  /*04d0*/  LDC.64 R8, c[0x0][0x380] ;  /* 0x0000e000ff087b82 */ /* 0x000e220000000a00 */
[----:B------:R-:W-:-:S07]  /*04e0*/  VIADD R10, R11, 0x200 ;  /* 0x000002000b0a7836 */ /* 0x000fce0000000000 */
[----:B------:R-:W1:Y:S02]  /*04f0*/  LDC.64 R6, c[0x0][0x388] ;  /* 0x0000e200ff067b82 */ /* 0x000e640000000a00 */
.L_x_304:
[----:B------:R-:W-:-:S04]  /*0500*/  VIADD R15, R10, 0xfffffe00 ;  /* 0xfffffe000a0f7836 */ /* 0x000fc80000000000 */
[----:B0-----:R-:W-:-:S05]  /*0510*/  IMAD.WIDE R12, R15, 0x4, R8 ;  /* 0x000000040f0c7825 */ /* 0x001fca00078e0208 */
[----:B------:R-:W2:Y:S04]  /*0520*/  LDG.E R19, desc[UR8][R12.64] ;  /* 0x000000080c137981 */ /* 0x000ea8000c1e1900 */
[----:B-----5:R0:W5:Y:S04]  /*0530*/  LDG.E R21, desc[UR8][R12.64+0x400] ;  /* 0x000400080c157981 */ /* 0x020168000c1e1900 */
[----:B------:R0:W5:Y:S04]  /*0540*/  LDG.E R5, desc[UR8][R12.64+0x800] ;  /* 0x000800080c057981 */ /* 0x000168000c1e1900 */
[----:B------:R0:W5:Y:S01]  /*0550*/  LDG.E R11, desc[UR8][R12.64+0xc00] ;  /* 0x000c00080c0b7981 */ /* 0x000162000c1e1900 */
[----:B-1----:R-:W-:Y:S01]  /*0560*/  IADD3 R20, P1, PT, R15, R6, RZ ;  /* 0x000000060f147210 */ /* 0x002fe20007f3e0ff */
[----:B------:R-:W-:Y:S01]  /*0570*/  BSSY.RECONVERGENT B2, `(.L_x_296) ;  /* 0x0000013000027945 */ /* 0x000fe20003800200 */
[----:B------:R-:W-:-:S02]  /*0580*/  IMAD.MOV.U32 R17, RZ, RZ, R3 ;  /* 0x000000ffff117224 */ /* 0x000fc400078e0003 */
[----:B------:R-:W-:Y:S01]  /*0590*/  IMAD.MOV.U32 R18, RZ, RZ, R2 ;  /* 0x000000ffff127224 */ /* 0x000fe200078e0002 */
[----:B------:R-:W-:Y:S01]  /*05a0*/  LEA.HI.X.SX32 R15, R15, R7, 0x1, P1 ;  /* 0x000000070f0f7211 */ /* 0x000fe200008f0eff */
[----:B------:R-:W-:Y:S02]  /*05b0*/  IMAD.MOV.U32 R14, RZ, RZ, R4 ;  /* 0x000000ffff0e7224 */ /* 0x000fe400078e0004 */
[----:B------:R-:W-:Y:S01]  /*05c0*/  VIADD R16, R10, 0xffffff00 ;  /* 0xffffff000a107836 */ /* 0x000fe20000000000 */
[----:B--2---:R-:W-:-:S13]  /*05d0*/  FSETP.GEU.AND P0, PT, R4, R19, PT ;  /* 0x000000130400720b */ /* 0x004fda0003f0e000 */
[----:B0-----:R-:W-:Y:S05]  /*05e0*/  @!P0 BRA `(.L_x_297) ;  /* 0x00000000002c8947 */ /* 0x001fea0003800000 */
        /* <DEDUP_REMOVED lines=11> */
.L_x_297:
[----:B------:R-:W-:Y:S05]  /*06a0*/  BSYNC.RECONVERGENT B2 ;  /* 0x0000000000027941 */ /* 0x000fea0003800200 */
.L_x_296:
[----:B-----5:R-:W-:Y:S01]  /*06b0*/  FSETP.GEU.AND P0, PT, R14, R21, PT ;  /* 0x000000150e00720b */ /* 0x020fe20003f0e000 */
[----:B------:R-:W-:Y:S01]  /*06c0*/  BSSY.RECONVERGENT B2, `(.L_x_298) ;  /* 0x0000013000027945 */ /* 0x000fe20003800200 */
[----:B------:R-:W-:Y:S01]  /*06d0*/  IADD3 R12, P1, PT, R16, R6, RZ ;  /* 0x00000006100c7210 */ /* 0x000fe20007f3e0ff */
[----:B------:R-:W-:Y:S02]  /*06e0*/  VIADD R3, R10, 0x100 ;  /* 0x000001000a037836 */ /* 0x000fe40000000000 */
[----:B------:R-:W-:Y:S01]  /*06f0*/  IMAD.MOV.U32 R4, RZ, RZ, R17 ;  /* 0x000000ffff047224 */ /* 0x000fe200078e0011 */
[----:B------:R-:W-:Y:S01]  /*0700*/  LEA.HI.X.SX32 R13, R16, R7, 0x1, P1 ;  /* 0x00000007100d7211 */ /* 0x000fe200008f0eff */
        /* <DEDUP_REMOVED lines=14> */
.L_x_299:
[----:B------:R-:W-:Y:S05]  /*07f0*/  BSYNC.RECONVERGENT B2 ;  /* 0x0000000000027941 */ /* 0x000fea0003800200 */
.L_x_298:
[----:B------:R-:W-:Y:S01]  /*0800*/  FSETP.GEU.AND P0, PT, R2, R5, PT ;  /* 0x000000050200720b */ /* 0x000fe20003f0e000 */
[----:B------:R-:W-:Y:S01]  /*0810*/  BSSY.RECONVERGENT B2, `(.L_x_300) ;  /* 0x0000013000027945 */ /* 0x000fe20003800200 */
[CC--:B------:R-:W-:Y:S01]  /*0820*/  IADD3 R17, P1, PT, R10.reuse, R6.reuse, RZ ;  /* 0x000000060a117210 */ /* 0x0c0fe20007f3e0ff */
[----:B------:R-:W-:Y:S01]  /*0830*/  IMAD.MOV.U32 R13, RZ, RZ, R4 ;  /* 0x000000ffff0d7224 */ /* 0x000fe200078e0004 */
[----:B------:R-:W-:Y:S01]  /*0840*/  IADD3 R18, P2, PT, R3, R6, RZ ;  /* 0x0000000603127210 */ /* 0x000fe20007f5e0ff */
[----:B------:R-:W-:Y:S01]  /*0850*/  IMAD.MOV.U32 R14, RZ, RZ, R15 ;  /* 0x000000ffff0e7224 */ /* 0x000fe200078e000f */
[----:B------:R-:W-:Y:S01]  /*0860*/  LEA.HI.X.SX32 R16, R10, R7, 0x1, P1 ;  /* 0x000000070a107211 */ /* 0x000fe200008f0eff */
        /* <DEDUP_REMOVED lines=13> */
.L_x_301:
[----:B------:R-:W-:Y:S05]  /*0940*/  BSYNC.RECONVERGENT B2 ;  /* 0x0000000000027941 */ /* 0x000fea0003800200 */
.L_x_300:
[----:B------:R-:W-:Y:S01]  /*0950*/  FSETP.GEU.AND P0, PT, R12, R11, PT ;  /* 0x0000000b0c00720b */ /* 0x000fe20003f0e000 */
[----:B------:R-:W-:Y:S01]  /*0960*/  BSSY.RECONVERGENT B2, `(.L_x_302) ;  /* 0x0000011000027945 */ /* 0x000fe20003800200 */
[----:B------:R-:W-:Y:S01]  /*0970*/  LEA.HI.X.SX32 R5, R3, R7, 0x1, P2 ;  /* 0x0000000703057211 */ /* 0x000fe200010f0eff */
        /* <DEDUP_REMOVED lines=15> */
.L_x_303:
[----:B------:R-:W-:Y:S05]  /*0a70*/  BSYNC.RECONVERGENT B2 ;  /* 0x0000000000027941 */ /* 0x000fea0003800200 */
.L_x_302:
[C---:B------:R-:W-:Y:S02]  /*0a80*/  VIADD R5, R10.reuse, 0x200 ;  /* 0x000002000a057836 */ /* 0x040fe40000000000 */
[----:B------:R-:W-:-:S03]  /*0a90*/  VIADD R10, R10, 0x400 ;  /* 0x000004000a0a7836 */ /* 0x000fc60000000000 */
[----:B------:R-:W-:-:S13]  /*0aa0*/  ISETP.GE.AND P0, PT, R5, UR5, PT ;  /* 0x0000000505007c0c */ /* 0x000fda000bf06270 */
[----:B------:R-:W-:Y:S05]  /*0ab0*/  @!P0 BRA `(.L_x_304) ;  /* 0xfffffff800908947 */ /* 0x000fea000383ffff */
.L_x_290:
[----:B------:R-:W-:Y:S05]  /*0ac0*/  BSYNC.RECONVERGENT B1 ;  /* 0x0000000000017941 */ /* 0x000fea0003800200 */
.L_x_289:
[----:B------:R-:W0:Y:S02]  /*0ad0*/  LDCU UR4, c[0x0][0x398] ;  /* 0x00007300ff0477ac */ /* 0x000e240008000800 */
[----:B0-----:R-:W-:-:S09]  /*0ae0*/  UISETP.GE.AND UP0, UPT, UR4, 0x100, UPT ;  /* 0x000001000400788c */ /* 0x001fd2000bf06270 */
[----:B------:R-:W-:Y:S05]  /*0af0*/  BRA.U !UP0, `(.L_x_305) ;  /* 0x00000011083c7547 */ /* 0x000fea000b800000 */
[----:B------:R-:W0:Y:S01]  /*0b00*/  S2R R12, SR_LANEID ;  /* 0x00000000000c7919 */ /* 0x000e220000000000 */
[----:B------:R-:W-:Y:S01]  /*0b10*/  BSSY.RECONVERGENT B1, `(.L_x_306) ;  /* 0x0000015000017945 */ /* 0x000fe20003800200 */
[----:B------:R-:W-:Y:S01]  /*0b20*/  IMAD.MOV.U32 R8, RZ, RZ, R3 ;  /* 0x000000ffff087224 */ /* 0x000fe200078e0003 */
[----:B-----5:R-:W2:Y:S01]  /*0b30*/  SHFL.DOWN PT, R7, R4, 0x1, 0x1f ;  /* 0x08201f0004077f89 */ /* 0x020ea200000e0000 */
[----:B------:R-:W-:Y:S02]  /*0b40*/  IMAD.MOV.U32 R9, RZ, RZ, R2 ;  /* 0x000000ffff097224 */ /* 0x000fe400078e0002 */
[----:B-1----:R-:W-:Y:S01]  /*0b50*/  IMAD.MOV.U32 R5, RZ, RZ, R4 ;  /* 0x000000ffff057224 */ /* 0x002fe200078e0004 */
[----:B------:R1:W3:Y:S04]  /*0b60*/  SHFL.DOWN PT, R6, R3, 0x1, 0x1f ;  /* 0x08201f0003067f89 */ /* 0x0002e800000e0000 */
[----:B------:R1:W4:Y:S01]  /*0b70*/  SHFL.DOWN PT, R11, R2, 0x1, 0x1f ;  /* 0x08201f00020b7f89 */ /* 0x00032200000e0000 */
[----:B--2---:R-:W-:-:S04]  /*0b80*/  FSETP.GEU.AND P0, PT, R4, R7, PT ;  /* 0x000000070400720b */ /* 0x004fc80003f0e000 */
[----:B0-----:R-:W-:-:S13]  /*0b90*/  ISETP.GT.OR P0, PT, R12, 0x1e, !P0 ;  /* 0x0000001e0c00780c */ /* 0x001fda0004704670 */
[----:B-1-34-:R-:W-:Y:S05]  /*0ba0*/  @P0 BRA `(.L_x_307) ;  /* 0x00000000002c0947 */ /* 0x01afea0003800000 */
        /* <DEDUP_REMOVED lines=11> */
.L_x_307:
[----:B------:R-:W-:Y:S05]  /*0c60*/  BSYNC.RECONVERGENT B1 ;  /* 0x0000000000017941 */ /* 0x000fea0003800200 */
.L_x_306:
        /* <DEDUP_REMOVED lines=21> */
.L_x_309:
[----:B------:R-:W-:Y:S05]  /*0dc0*/  BSYNC.RECONVERGENT B1 ;  /* 0x0000000000017941 */ /* 0x000fea0003800200 */
.L_x_308:
        /* <DEDUP_REMOVED lines=21> */
.L_x_311:
[----:B------:R-:W-:Y:S05]  /*0f20*/  BSYNC.RECONVERGENT B1 ;  /* 0x0000000000017941 */ /* 0x000fea0003800200 */
.L_x_310:
        /* <DEDUP_REMOVED lines=21> */
.L_x_313:
[----:B------:R-:W-:Y:S05]  /*1080*/  BSYNC.RECONVERGENT B1 ;  /* 0x0000000000017941 */ /* 0x000fea0003800200 */
.L_x_312:
        /* <DEDUP_REMOVED lines=22> */
.L_x_315:
[----:B------:R-:W-:Y:S05]  /*11f0*/  BSYNC.RECONVERGENT B1 ;  /* 0x0000000000017941 */ /* 0x000fea0003800200 */
.L_x_314:
        /* <DEDUP_REMOVED lines=12> */
.L_x_317:
[----:B------:R-:W-:Y:S05]  /*12c0*/  BSYNC.RECONVERGENT B1 ;  /* 0x0000000000017941 */ /* 0x000fea0003800200 */
.L_x_316:
        /* <DEDUP_REMOVED lines=31> */
.L_x_320:
[----:B------:R-:W-:Y:S05]  /*14c0*/  BSYNC.RECONVERGENT B1 ;  /* 0x0000000000017941 */ /* 0x000fea0003800200 */
.L_x_319:
        /* <DEDUP_REMOVED lines=18> */
.L_x_322:
[----:B------:R-:W-:Y:S05]  /*15f0*/  BSYNC.RECONVERGENT B1 ;  /* 0x0000000000017941 */ /* 0x000fea0003800200 */
.L_x_321:
        /* <DEDUP_REMOVED lines=18> */
.L_x_324:
[----:B------:R-:W-:Y:S05]  /*1720*/  BSYNC.RECONVERGENT B1 ;  /* 0x0000000000017941 */ /* 0x000fea0003800200 */
.L_x_323:
        /* <DEDUP_REMOVED lines=18> */
.L_x_326:
[----:B------:R-:W-:Y:S05]  /*1850*/  BSYNC.RECONVERGENT B1 ;  /* 0x0000000000017941 */ /* 0x000fea0003800200 */
.L_x_325:
        /* <DEDUP_REMOVED lines=18> */
.L_x_328:
[----:B------:R-:W-:Y:S05]  /*1980*/  BSYNC.RECONVERGENT B1 ;  /* 0x0000000000017941 */ /* 0x000fea0003800200 */
.L_x_327:
        /* <DEDUP_REMOVED lines=18> */
.L_x_330:
[----:B------:R-:W-:Y:S05]  /*1ab0*/  BSYNC.RECONVERGENT B1 ;  /* 0x0000000000017941 */ /* 0x000fea0003800200 */
.L_x_329:
        /* <DEDUP_REMOVED lines=19> */
.L_x_305:
[----:B-1----:R-:W-:Y:S01]  /*1bf0*/  LOP3.LUT R5, R0, 0x3e0, RZ, 0xc0, !PT ;  /* 0x000003e000057812 */ /* 0x002fe200078ec0ff */
[----:B------:R-:W-:Y:S01]  /*1c00*/  BSSY.RECONVERGENT B1, `(.L_x_331) ;  /* 0x000001b000017945 */ /* 0x000fe20003800200 */
[----:B-----5:R-:W-:Y:S02]  /*1c10*/  IMAD.MOV.U32 R7, RZ, RZ, R4 ;  /* 0x000000ffff077224 */ /* 0x020fe400078e0004 */
[----:B------:R-:W-:Y:S02]  /*1c20*/  IMAD.MOV.U32 R13, RZ, RZ, R3 ;  /* 0x000000ffff0d7224 */ /* 0x000fe400078e0003 */
[----:B------:R-:W-:Y:S01]  /*1c30*/  VIADD R6, R5, 0x20 ;  /* 0x0000002005067836 */ /* 0x000fe20000000000 */
[----:B------:R-:W-:Y:S01]  /*1c40*/  LOP3.LUT R5, RZ, R5, RZ, 0x33, !PT ;  /* 0x00000005ff057212 */ /* 0x000fe200078e33ff */
[----:B------:R-:W-:-:S03]  /*1c50*/  IMAD.MOV.U32 R15, RZ, RZ, R2 ;  /* 0x000000ffff0f7224 */ /* 0x000fc600078e0002 */
[----:B------:R-:W-:Y:S01]  /*1c60*/  ISETP.GT.AND P0, PT, R6, UR4, PT ;  /* 0x0000000406007c0c */ /* 0x000fe2000bf04270 */
[----:B------:R-:W-:-:S05]  /*1c70*/  VIADD R5, R5, UR4 ;  /* 0x0000000405057c36 */ /* 0x000fca0008000000 */
        /* <DEDUP_REMOVED lines=19> */
.L_x_332:
[----:B------:R-:W-:Y:S05]  /*1db0*/  BSYNC.RECONVERGENT B1 ;  /* 0x0000000000017941 */ /* 0x000fea0003800200 */
.L_x_331:
        /* <DEDUP_REMOVED lines=22> */
.L_x_334:
[----:B------:R-:W-:Y:S05]  /*1f20*/  BSYNC.RECONVERGENT B1 ;  /* 0x0000000000017941 */ /* 0x000fea0003800200 */
.L_x_333:
        /* <DEDUP_REMOVED lines=22> */
.L_x_336:
[----:B------:R-:W-:Y:S05]  /*2090*/  BSYNC.RECONVERGENT B1 ;  /* 0x0000000000017941 */ /* 0x000fea0003800200 */
.L_x_335:
        /* <DEDUP_REMOVED lines=22> */
.L_x_338:
[----:B------:R-:W-:Y:S05]  /*2200*/  BSYNC.RECONVERGENT B1 ;  /* 0x0000000000017941 */ /* 0x000fea0003800200 */
.L_x_337:
        /* <DEDUP_REMOVED lines=23> */
.L_x_340:
[----:B------:R-:W-:Y:S05]  /*2380*/  BSYNC.RECONVERGENT B1 ;  /* 0x0000000000017941 */ /* 0x000fea0003800200 */
.L_x_339:
        /* <DEDUP_REMOVED lines=12> */
.L_x_342:
[----:B------:R-:W-:Y:S05]  /*2450*/  BSYNC.RECONVERGENT B1 ;  /* 0x0000000000017941 */ /* 0x000fea0003800200 */
.L_x_341:
        /* <DEDUP_REMOVED lines=30> */
.L_x_344:
[----:B------:R-:W-:Y:S05]  /*2640*/  BSYNC.RECONVERGENT B1 ;  /* 0x0000000000017941 */ /* 0x000fea0003800200 */
.L_x_343:
        /* <DEDUP_REMOVED lines=27> */
.L_x_346:
[----:B------:R-:W-:Y:S05]  /*2800*/  BSYNC.RECONVERGENT B1 ;  /* 0x0000000000017941 */ /* 0x000fea0003800200 */
.L_x_345:
        /* <DEDUP_REMOVED lines=27> */
.L_x_348:
[----:B------:R-:W-:Y:S05]  /*29c0*/  BSYNC.RECONVERGENT B1 ;  /* 0x0000000000017941 */ /* 0x000fea0003800200 */
.L_x_347:
        /* <DEDUP_REMOVED lines=27> */
.L_x_350:
[----:B------:R-:W-:Y:S05]  /*2b80*/  BSYNC.RECONVERGENT B1 ;  /* 0x0000000000017941 */ /* 0x000fea0003800200 */
.L_x_349:
        /* <DEDUP_REMOVED lines=27> */
.L_x_352:
[----:B------:R-:W-:Y:S05]  /*2d40*/  BSYNC.RECONVERGENT B1 ;  /* 0x0000000000017941 */ /* 0x000fea0003800200 */
.L_x_351:
        /* <DEDUP_REMOVED lines=27> */
.L_x_354:
[----:B------:R-:W-:Y:S05]  /*2f00*/  BSYNC.RECONVERGENT B1 ;  /* 0x0000000000017941 */ /* 0x000fea0003800200 */
.L_x_353:
        /* <DEDUP_REMOVED lines=28> */
.L_x_286:
[----:B------:R-:W1:Y:S01]  /*30d0*/  S2R R0, SR_TID.X ;  /* 0x0000000000007919 */ /* 0x000e620000002100 */
[----:B------:R-:W1:Y:S01]  /*30e0*/  LDC.64 R2, c[0x0][0x380] ;  /* 0x0000e000ff027b82 */ /* 0x000e620000000a00 */
[----:B------:R-:W2:Y:S01]  /*30f0*/  LDCU.64 UR6, c[0x0][0x388] ;  /* 0x00007100ff0677ac */ /* 0x000ea20008000a00 */
[----:B-1----:R-:W-:-:S05]  /*3100*/  IMAD.WIDE.U32 R2, R0, 0x4, R2 ;  /* 0x0000000400027825 */ /* 0x002fca00078e0002 */
[----:B0-----:R-:W3:Y:S04]  /*3110*/  LDG.E R4, desc[UR8][R2.64] ;  /* 0x0000000802047981 */ /* 0x001ee8000c1e1900 */
[----:B------:R-:W3:Y:S04]  /*3120*/  LDG.E R5, desc[UR8][R2.64+0x400] ;  /* 0x0004000802057981 */ /* 0x000ee8000c1e1900 */
[----:B------:R-:W4:Y:S04]  /*3130*/  LDG.E R6, desc[UR8][R2.64+0x800] ;  /* 0x0008000802067981 */ /* 0x000f28000c1e1900 */
[----:B------:R-:W2:Y:S04]  /*3140*/  LDG.E R7, desc[UR8][R2.64+0xc00] ;  /* 0x000c000802077981 */ /* 0x000ea8000c1e1900 */
[----:B------:R0:W5:Y:S01]  /*3150*/  LDG.E R9, desc[UR8][R2.64+0x1000] ;  /* 0x0010000802097981 */ /* 0x000162000c1e1900 */
[----:B------:R-:W-:Y:S01]  /*3160*/  BSSY.RECONVERGENT B1, `(.L_x_355) ;  /* 0x0000011000017945 */ /* 0x000fe20003800200 */
[----:B---3--:R-:W-:-:S04]  /*3170*/  FSETP.GEU.AND P0, PT, R5, R4, PT ;  /* 0x000000040500720b */ /* 0x008fc80003f0e000 */
[----:B------:R-:W-:Y:S01]  /*3180*/  FSEL R5, R5, R4, !P0 ;  /* 0x0000000405057208 */ /* 0x000fe20004000000 */
[----:B------:R-:W-:-:S03]  /*3190*/  VIADD R4, R0, 0x200 ;  /* 0x0000020000047836 */ /* 0x000fc60000000000 */
[----:B----4-:R-:W-:-:S04]  /*31a0*/  FSETP.GEU.AND P1, PT, R6, R5, PT ;  /* 0x000000050600720b */ /* 0x010fc80003f2e000 */
[----:B------:R-:W-:Y:S01]  /*31b0*/  FSEL R6, R6, R5, !P1 ;  /* 0x0000000506067208 */ /* 0x000fe20004800000 */
[----:B------:R-:W-:-:S03]  /*31c0*/  VIADD R5, R0, 0x100 ;  /* 0x0000010000057836 */ /* 0x000fc60000000000 */
[----:B--2---:R-:W-:Y:S01]  /*31d0*/  FSETP.GEU.AND P2, PT, R6, R7, PT ;  /* 0x000000070600720b */ /* 0x004fe20003f4e000 */
        /* <DEDUP_REMOVED lines=9> */
.L_x_356:
[----:B------:R-:W-:Y:S05]  /*3270*/  BSYNC.RECONVERGENT B1 ;  /* 0x0000000000017941 */ /* 0x000fea0003800200 */
.L_x_355:
[----:B-----5:R-:W-:Y:S01]  /*3280*/  FSETP.GEU.AND P0, PT, R10, R9, PT ;  /* 0x000000090a00720b */ /* 0x020fe20003f0e000 */
[----:B------:R-:W-:Y:S01]  /*3290*/  IMAD.MOV.U32 R15, RZ, RZ, RZ ;  /* 0x000000ffff0f7224 */ /* 0x000fe200078e00ff */
[----:B------:R-:W-:Y:S01]  /*32a0*/  LOP3.LUT R4, R0, 0x400, RZ, 0xfc, !PT ;  /* 0x0000040000047812 */ /* 0x000fe200078efcff */
[----:B------:R-:W-:Y:S01]  /*32b0*/  BSSY.RECONVERGENT B1, `(.L_x_357) ;  /* 0x0000012000017945 */ /* 0x000fe20003800200 */
[----:B------:R-:W-:Y:S01]  /*32c0*/  IADD3 R14, P2, PT, R5, UR6, RZ ;  /* 0x00000006050e7c10 */ /* 0x000fe2000ff5e0ff */
[----:B------:R-:W-:Y:S01]  /*32d0*/  IMAD.MOV.U32 R6, RZ, RZ, R10 ;  /* 0x000000ffff067224 */ /* 0x000fe200078e000a */
[----:B------:R-:W-:Y:S02]  /*32e0*/  IADD3 R11, P1, PT, R4, UR6, RZ ;  /* 0x00000006040b7c10 */ /* 0x000fe4000ff3e0ff */
[----:B------:R-:W-:Y:S01]  /*32f0*/  IADD3.X R13, PT, PT, R15, UR7, RZ, P2, !PT ;  /* 0x000000070f0d7c10 */ /* 0x000fe200097fe4ff */
[----:B------:R-:W-:Y:S02]  /*3300*/  IMAD.MOV.U32 R7, RZ, RZ, R14 ;  /* 0x000000ffff077224 */ /* 0x000fe400078e000e */
[----:B------:R-:W-:-:S02]  /*3310*/  IMAD.X R12, RZ, RZ, UR7, P1 ;  /* 0x00000007ff0c7e24 */ /* 0x000fc400088e06ff */
[----:B------:R-:W-:Y:S01]  /*3320*/  IMAD.MOV.U32 R8, RZ, RZ, R13 ;  /* 0x000000ffff087224 */ /* 0x000fe200078e000d */
[----:B------:R-:W-:Y:S06]  /*3330*/  @!P0 BRA `(.L_x_358) ;  /* 0x0000000000248947 */ /* 0x000fec0003800000 */
[----:B------:R-:W-:Y:S01]  /*3340*/  FSETP.GEU.AND P1, PT, R9, R10, PT ;  /* 0x0000000a0900720b */ /* 0x000fe20003f2e000 */
[----:B------:R-:W-:Y:S02]  /*3350*/  IMAD.MOV.U32 R6, RZ, RZ, R9 ;  /* 0x000000ffff067224 */ /* 0x000fe400078e0009 */
[----:B------:R-:W-:Y:S02]  /*3360*/  IMAD.MOV.U32 R7, RZ, RZ, R11 ;  /* 0x000000ffff077224 */ /* 0x000fe400078e000b */
[----:B------:R-:W-:-:S08]  /*3370*/  IMAD.MOV.U32 R8, RZ, RZ, R12 ;  /* 0x000000ffff087224 */ /* 0x000fd000078e000c */
[----:B------:R-:W-:-:S04]  /*3380*/  @P1 ISETP.GE.U32.AND P0, PT, R5, R4, PT ;  /* 0x000000040500120c */ /* 0x000fc80003f06070 */
[----:B------:R-:W-:-:S04]  /*3390*/  @P1 ISETP.GE.AND.EX P0, PT, R15, RZ, PT, P0 ;  /* 0x000000ff0f00120c */ /* 0x000fc80003f06300 */
[----:B------:R-:W-:Y:S02]  /*33a0*/  @P1 FSEL R6, R10, R9, !P0 ;  /* 0x000000090a061208 */ /* 0x000fe40004000000 */
[----:B------:R-:W-:Y:S02]  /*33b0*/  @P1 SEL R7, R14, R11, !P0 ;  /* 0x0000000b0e071207 */ /* 0x000fe40004000000 */
[----:B------:R-:W-:-:S07]  /*33c0*/  @P1 SEL R8, R13, R12, !P0 ;  /* 0x0000000c0d081207 */ /* 0x000fce0004000000 */
.L_x_358:
[----:B------:R-:W-:Y:S05]  /*33d0*/  BSYNC.RECONVERGENT B1 ;  /* 0x0000000000017941 */ /* 0x000fea0003800200 */
.L_x_357:
[----:B------:R-:W-:Y:S01]  /*33e0*/  UISETP.GE.U32.AND UP0, UPT, UR4, 0xa00, UPT ;  /* 0x00000a000400788c */ /* 0x000fe2000bf06070 */
[----:B------:R-:W-:Y:S02]  /*33f0*/  IMAD.MOV.U32 R9, RZ, RZ, 0x500 ;  /* 0x00000500ff097424 */ /* 0x000fe400078e00ff */
[----:B------:R-:W-:Y:S01]  /*3400*/  IMAD.MOV.U32 R10, RZ, RZ, RZ ;  /* 0x000000ffff0a7224 */ /* 0x000fe200078e00ff */
[----:B------:R-:W-:-:S09]  /*3410*/  UISETP.GE.U32.AND.EX UP0, UPT, UR5, URZ, UPT, UP0 ;  /* 0x000000ff0500728c */ /* 0x000fd2000bf06100 */
[----:B------:R-:W-:Y:S05]  /*3420*/  BRA.U !UP0, `(.L_x_359) ;  /* 0x0000000508c87547 */ /* 0x000fea000b800000 */
[----:B------:R-:W-:Y:S01]  /*3430*/  IMAD.MOV.U32 R9, RZ, RZ, 0x500 ;  /* 0x00000500ff097424 */ /* 0x000fe200078e00ff */
[----:B------:R-:W0:Y:S01]  /*3440*/  LDCU.64 UR6, c[0x0][0x388] ;  /* 0x00007100ff0677ac */ /* 0x000e220008000a00 */
[----:B------:R-:W-:Y:S01]  /*3450*/  IMAD.MOV.U32 R10, RZ, RZ, RZ ;  /* 0x000000ffff0a7224 */ /* 0x000fe200078e00ff */
[----:B------:R-:W1:Y:S06]  /*3460*/  LDCU.64 UR4, c[0x0][0x398] ;  /* 0x00007300ff0477ac */ /* 0x000e6c0008000a00 */
.L_x_370:
[----:B------:R-:W-:-:S04]  /*3470*/  LEA R14, P0, R9, R2, 0x2 ;  /* 0x00000002090e7211 */ /* 0x000fc800078010ff */
[----:B------:R-:W-:-:S05]  /*3480*/  LEA.HI.X R15, R9, R3, R10, 0x2, P0 ;  /* 0x00000003090f7211 */ /* 0x000fca00000f140a */
[----:B------:R-:W2:Y:S04]  /*3490*/  LDG.E R21, desc[UR8][R14.64] ;  /* 0x000000080e157981 */ /* 0x000ea8000c1e1900 */
[----:B------:R3:W5:Y:S04]  /*34a0*/  LDG.E R18, desc[UR8][R14.64+0x400] ;  /* 0x000400080e127981 */ /* 0x000768000c1e1900 */
[----:B------:R3:W5:Y:S04]  /*34b0*/  LDG.E R23, desc[UR8][R14.64+0x800] ;  /* 0x000800080e177981 */ /* 0x000768000c1e1900 */
[----:B------:R3:W5:Y:S04]  /*34c0*/  LDG.E R4, desc[UR8][R14.64+0xc00] ;  /* 0x000c00080e047981 */ /* 0x000768000c1e1900 */
[----:B------:R3:W5:Y:S01]  /*34d0*/  LDG.E R11, desc[UR8][R14.64+0x1000] ;  /* 0x001000080e0b7981 */ /* 0x000762000c1e1900 */
[----:B0-----:R-:W-:Y:S01]  /*34e0*/  IADD3 R12, P1, P2, R9, UR6, R0 ;  /* 0x00000006090c7c10 */ /* 0x001fe2000fa3e000 */
[----:B------:R-:W-:Y:S01]  /*34f0*/  BSSY.RECONVERGENT B1, `(.L_x_360) ;  /* 0x0000012000017945 */ /* 0x000fe20003800200 */
[----:B------:R-:W-:-:S02]  /*3500*/  IMAD.MOV.U32 R13, RZ, RZ, R6 ;  /* 0x000000ffff0d7224 */ /* 0x000fc400078e0006 */
[----:B------:R-:W-:Y:S01]  /*3510*/  IMAD.MOV.U32 R17, RZ, RZ, R7 ;  /* 0x000000ffff117224 */ /* 0x000fe200078e0007 */
[----:B------:R-:W-:Y:S01]  /*3520*/  IADD3.X R5, PT, PT, R10, UR7, RZ, P1, P2 ;  /* 0x000000070a057c10 */ /* 0x000fe20008fe44ff */
[----:B------:R-:W-:Y:S01]  /*3530*/  IMAD.MOV.U32 R19, RZ, RZ, R8 ;  /* 0x000000ffff137224 */ /* 0x000fe200078e0008 */
[----:B--2---:R-:W-:-:S13]  /*3540*/  FSETP.GEU.AND P0, PT, R6, R21, PT ;  /* 0x000000150600720b */ /* 0x004fda0003f0e000 */
[----:B---3--:R-:W-:Y:S05]  /*3550*/  @!P0 BRA `(.L_x_361) ;  /* 0x00000000002c8947 */ /* 0x008fea0003800000 */
        /* <DEDUP_REMOVED lines=11> */
.L_x_361:
[----:B-1----:R-:W-:Y:S05]  /*3610*/  BSYNC.RECONVERGENT B1 ;  /* 0x0000000000017941 */ /* 0x002fea0003800200 */
.L_x_360:
[----:B-----5:R-:W-:Y:S01]  /*3620*/  FSETP.GEU.AND P0, PT, R13, R18, PT ;  /* 0x000000120d00720b */ /* 0x020fe20003f0e000 */
[----:B------:R-:W-:Y:S01]  /*3630*/  BSSY.RECONVERGENT B1, `(.L_x_362) ;  /* 0x0000010000017945 */ /* 0x000fe20003800200 */
[----:B------:R-:W-:Y:S02]  /*3640*/  IMAD.MOV.U32 R6, RZ, RZ, R13 ;  /* 0x000000ffff067224 */ /* 0x000fe400078e000d */
[----:B------:R-:W-:Y:S02]  /*3650*/  IMAD.MOV.U32 R14, RZ, RZ, R17 ;  /* 0x000000ffff0e7224 */ /* 0x000fe400078e0011 */
[----:B------:R-:W-:-:S07]  /*3660*/  IMAD.MOV.U32 R16, RZ, RZ, R19 ;  /* 0x000000ffff107224 */ /* 0x000fce00078e0013 */
[----:B------:R-:W-:Y:S05]  /*3670*/  @!P0 BRA `(.L_x_363) ;  /* 0x00000000002c8947 */ /* 0x000fea0003800000 */
[----:B------:R-:W-:Y:S01]  /*3680*/  FSETP.GEU.AND P2, PT, R18, R13, PT ;  /* 0x0000000d1200720b */ /* 0x000fe20003f4e000 */
[----:B------:R-:W-:Y:S01]  /*3690*/  IMAD.MOV.U32 R6, RZ, RZ, R18 ;  /* 0x000000ffff067224 */ /* 0x000fe200078e0012 */
[----:B------:R-:W-:-:S05]  /*36a0*/  IADD3 R14, P1, PT, R12, 0x100, RZ ;  /* 0x000001000c0e7810 */ /* 0x000fca0007f3e0ff */
[----:B------:R-:W-:-:S06]  /*36b0*/  IMAD.X R16, RZ, RZ, R5, P1 ;  /* 0x000000ffff107224 */ /* 0x000fcc00008e0605 */
[CC--:B------:R-:W-:Y:S02]  /*36c0*/  @P2 ISETP.GE.U32.AND P0, PT, R17.reuse, R14.reuse, PT ;  /* 0x0000000e1100220c */ /* 0x0c0fe40003f06070 */
[----:B------:R-:W-:Y:S02]  /*36d0*/  @P2 ISETP.LT.U32.AND P1, PT, R17, R14, PT ;  /* 0x0000000e1100220c */ /* 0x000fe40003f21070 */
[CC--:B------:R-:W-:Y:S02]  /*36e0*/  @P2 ISETP.GE.AND.EX P0, PT, R19.reuse, R16.reuse, PT, P0 ;  /* 0x000000101300220c */ /* 0x0c0fe40003f06300 */
[----:B------:R-:W-:Y:S02]  /*36f0*/  @P2 ISETP.LT.AND.EX P1, PT, R19, R16, PT, P1 ;  /* 0x000000101300220c */ /* 0x000fe40003f21310 */
[----:B------:R-:W-:Y:S02]  /*3700*/  @P2 FSEL R6, R13, R18, !P0 ;  /* 0x000000120d062208 */ /* 0x000fe40004000000 */
[----:B------:R-:W-:-:S02]  /*3710*/  @P2 SEL R14, R17, R14, P1 ;  /* 0x0000000e110e2207 */ /* 0x000fc40000800000 */
[----:B------:R-:W-:-:S07]  /*3720*/  @P2 SEL R16, R19, R16, P1 ;  /* 0x0000001013102207 */ /* 0x000fce0000800000 */
.L_x_363:
[----:B------:R-:W-:Y:S05]  /*3730*/  BSYNC.RECONVERGENT B1 ;  /* 0x0000000000017941 */ /* 0x000fea0003800200 */
.L_x_362:
        /* <DEDUP_REMOVED lines=19> */
.L_x_365:
[----:B------:R-:W-:Y:S05]  /*3870*/  BSYNC.RECONVERGENT B1 ;  /* 0x0000000000017941 */ /* 0x000fea0003800200 */
.L_x_364:
        /* <DEDUP_REMOVED lines=19> */
.L_x_367:
[----:B------:R-:W-:Y:S05]  /*39b0*/  BSYNC.RECONVERGENT B1 ;  /* 0x0000000000017941 */ /* 0x000fea0003800200 */
.L_x_366:
[----:B------:R-:W-:Y:S01]  /*39c0*/  FSETP.GEU.AND P0, PT, R14, R11, PT ;  /* 0x0000000b0e00720b */ /* 0x000fe20003f0e000 */
        /* <DEDUP_REMOVED lines=16> */
.L_x_369:
[----:B------:R-:W-:Y:S05]  /*3ad0*/  BSYNC.RECONVERGENT B1 ;  /* 0x0000000000017941 */ /* 0x000fea0003800200 */
.L_x_368:
[----:B------:R-:W-:-:S04]  /*3ae0*/  IADD3 R4, P1, PT, R9, 0xa00, RZ ;  /* 0x00000a0009047810 */ /* 0x000fc80007f3e0ff */
[----:B------:R-:W-:Y:S01]  /*3af0*/  ISETP.GT.U32.AND P0, PT, R4, UR4, PT ;  /* 0x0000000404007c0c */ /* 0x000fe2000bf04070 */
[----:B------:R-:W-:Y:S01]  /*3b00*/  IMAD.X R4, RZ, RZ, R10, P1 ;  /* 0x000000ffff047224 */ /* 0x000fe200008e060a */
[----:B------:R-:W-:-:S04]  /*3b10*/  IADD3 R9, P1, PT, R9, 0x500, RZ ;  /* 0x0000050009097810 */ /* 0x000fc80007f3e0ff */
[----:B------:R-:W-:Y:S01]  /*3b20*/  ISETP.GT.AND.EX P0, PT, R4, UR5, PT, P0 ;  /* 0x0000000504007c0c */ /* 0x000fe2000bf04300 */
[----:B------:R-:W-:-:S12]  /*3b30*/  IMAD.X R10, RZ, RZ, R10, P1 ;  /* 0x000000ffff0a7224 */ /* 0x000fd800008e060a */
[----:B------:R-:W-:Y:S05]  /*3b40*/  @!P0 BRA `(.L_x_370) ;  /* 0xfffffff800488947 */ /* 0x000fea000383ffff */
.L_x_359:
        /* <DEDUP_REMOVED lines=8> */
[----:B------:R-:W-:Y:S01]  /*3bd0*/  BSSY.RECONVERGENT B2, `(.L_x_373) ;  /* 0x000002e000027945 */ /* 0x000fe20003800200 */
[----:B------:R-:W-:Y:S02]  /*3be0*/  IMAD.MOV.U32 R12, RZ, RZ, R0 ;  /* 0x000000ffff0c7224 */ /* 0x000fe400078e0000 */
[----:B------:R-:W-:-:S04]  /*3bf0*/  IADD3 R15, PT, PT, -R9, UR4, R2 ;  /* 0x00000004090f7c10 */ /* 0x000fc8000fffe102 */
[----:B------:R-:W-:-:S04]  /*3c00*/  LOP3.LUT R2, R15, 0x300, RZ, 0xc0, !PT ;  /* 0x000003000f027812 */ /* 0x000fc800078ec0ff */
[----:B------:R-:W-:-:S13]  /*3c10*/  ISETP.NE.AND P0, PT, R2, 0x300, PT ;  /* 0x000003000200780c */ /* 0x000fda0003f05270 */
[----:B------:R-:W-:Y:S05]  /*3c20*/  @!P0 BRA `(.L_x_374) ;  /* 0x0000000000a08947 */ /* 0x000fea0003800000 */
[----:B------:R-:W0:Y:S01]  /*3c30*/  LDCU.64 UR10, c[0x0][0x380] ;  /* 0x00007000ff0a77ac */ /* 0x000e220008000a00 */
[----:B------:R-:W-:Y:S01]  /*3c40*/  IADD3 R14, P0, PT, R0, R9, RZ ;  /* 0x00000009000e7210 */ /* 0x000fe20007f1e0ff */
[----:B------:R-:W-:Y:S01]  /*3c50*/  IMAD.MOV.U32 R12, RZ, RZ, R0 ;  /* 0x000000ffff0c7224 */ /* 0x000fe200078e0000 */
[----:B------:R-:W-:-:S03]  /*3c60*/  LEA.HI R2, R15, 0x1, RZ, 0x18 ;  /* 0x000000010f027811 */ /* 0x000fc600078fc0ff */
[----:B------:R-:W-:Y:S01]  /*3c70*/  IMAD.X R3, RZ, RZ, R10, P0 ;  /* 0x000000ffff037224 */ /* 0x000fe200000e060a */
[----:B------:R-:W-:Y:S02]  /*3c80*/  LOP3.LUT R2, R2, 0x3, RZ, 0xc0, !PT ;  /* 0x0000000302027812 */ /* 0x000fe400078ec0ff */
[----:B------:R-:W-:-:S03]  /*3c90*/  IADD3 R16, P0, PT, R14, UR6, RZ ;  /* 0x000000060e107c10 */ /* 0x000fc6000ff1e0ff */
[----:B------:R-:W-:Y:S01]  /*3ca0*/  IMAD.MOV R4, RZ, RZ, -R2 ;  /* 0x000000ffff047224 */ /* 0x000fe200078e0a02 */
[----:B------:R-:W-:Y:S02]  /*3cb0*/  IADD3.X R18, PT, PT, R3, UR7, RZ, P0, !PT ;  /* 0x0000000703127c10 */ /* 0x000fe400087fe4ff */
[----:B0-----:R-:W-:-:S04]  /*3cc0*/  LEA R13, P1, R14, UR10, 0x2 ;  /* 0x0000000a0e0d7c11 */ /* 0x001fc8000f8210ff */
[----:B------:R-:W-:-:S09]  /*3cd0*/  LEA.HI.X R14, R14, UR11, R3, 0x2, P1 ;  /* 0x0000000b0e0e7c11 */ /* 0x000fd200088f1403 */
.L_x_377:
        /* <DEDUP_REMOVED lines=23> */
.L_x_376:
[----:B------:R-:W-:Y:S05]  /*3e50*/  BSYNC.RECONVERGENT B3 ;  /* 0x0000000000037941 */ /* 0x000fea0003800200 */
.L_x_375:
[----:B------:R-:W-:Y:S01]  /*3e60*/  IADD3 R16, P0, PT, R16, 0x100, RZ ;  /* 0x0000010010107810 */ /* 0x000fe20007f1e0ff */
[----:B------:R-:W-:Y:S02]  /*3e70*/  VIADD R12, R12, 0x100 ;  /* 0x000001000c0c7836 */ /* 0x000fe40000000000 */
[----:B------:R-:W-:Y:S02]  /*3e80*/  IMAD.X R14, RZ, RZ, R14, P3 ;  /* 0x000000ffff0e7224 */ /* 0x000fe400018e060e */
[----:B------:R-:W-:Y:S01]  /*3e90*/  IMAD.X R18, RZ, RZ, R18, P0 ;  /* 0x000000ffff127224 */ /* 0x000fe200000e0612 */
[----:B------:R-:W-:Y:S07]  /*3ea0*/  @P2 BRA `(.L_x_377) ;  /* 0xfffffffc008c2947 */ /* 0x000fee000383ffff */
.L_x_374:
[----:B------:R-:W-:Y:S05]  /*3eb0*/  BSYNC.RECONVERGENT B2 ;  /* 0x0000000000027941 */ /* 0x000fea0003800200 */
.L_x_373:
[----:B------:R-:W-:-:S13]  /*3ec0*/  ISETP.GE.U32.AND P0, PT, R15, 0x300, PT ;  /* 0x000003000f00780c */ /* 0x000fda0003f06070 */
[----:B------:R-:W-:Y:S05]  /*3ed0*/  @!P0 BRA `(.L_x_372) ;  /* 0x0000000400888947 */ /* 0x000fea0003800000 */
[----:B------:R-:W0:Y:S01]  /*3ee0*/  LDC.64 R4, c[0x0][0x380] ;  /* 0x0000e000ff047b82 */ /* 0x000e220000000a00 */
[----:B------:R-:W-:-:S07]  /*3ef0*/  VIADD R12, R12, 0x200 ;  /* 0x000002000c0c7836 */ /* 0x000fce0000000000 */
[----:B------:R-:W1:Y:S02]  /*3f00*/  LDC.64 R2, c[0x0][0x388] ;  /* 0x0000e200ff027b82 */ /* 0x000e640000000a00 */
.L_x_386:
        /* <DEDUP_REMOVED lines=29> */
.L_x_379:
[----:B------:R-:W-:Y:S05]  /*40e0*/  BSYNC.RECONVERGENT B2 ;  /* 0x0000000000027941 */ /* 0x000fea0003800200 */
.L_x_378:
        /* <DEDUP_REMOVED lines=20> */
.L_x_381:
[----:B------:R-:W-:Y:S05]  /*4230*/  BSYNC.RECONVERGENT B2 ;  /* 0x0000000000027941 */ /* 0x000fea0003800200 */
.L_x_380:
        /* <DEDUP_REMOVED lines=20> */
.L_x_383:
[----:B------:R-:W-:Y:S05]  /*4380*/  BSYNC.RECONVERGENT B2 ;  /* 0x0000000000027941 */ /* 0x000fea0003800200 */
.L_x_382:
        /* <DEDUP_REMOVED lines=18> */
.L_x_385:
[----:B------:R-:W-:Y:S05]  /*44b0*/  BSYNC.RECONVERGENT B2 ;  /* 0x0000000000027941 */ /* 0x000fea0003800200 */
.L_x_384:
[C---:B------:R-:W-:Y:S02]  /*44c0*/  VIADD R14, R12.reuse, 0x200 ;  /* 0x000002000c0e7836 */ /* 0x040fe40000000000 */
[----:B------:R-:W-:-:S03]  /*44d0*/  VIADD R12, R12, 0x400 ;  /* 0x000004000c0c7836 */ /* 0x000fc60000000000 */
[----:B------:R-:W-:-:S13]  /*44e0*/  ISETP.GE.AND P0, PT, R14, R11, PT ;  /* 0x0000000b0e00720c */ /* 0x000fda0003f06270 */
[----:B------:R-:W-:Y:S05]  /*44f0*/  @!P0 BRA `(.L_x_386) ;  /* 0xfffffff800848947 */ /* 0x000fea000383ffff */
.L_x_372:
[----:B------:R-:W-:Y:S05]  /*4500*/  BSYNC.RECONVERGENT B1 ;  /* 0x0000000000017941 */ /* 0x000fea0003800200 */
.L_x_371:
        /* <DEDUP_REMOVED lines=22> */
.L_x_388:
[----:B------:R-:W-:Y:S05]  /*4670*/  BSYNC.RECONVERGENT B1 ;  /* 0x0000000000017941 */ /* 0x000fea0003800200 */
.L_x_387:
        /* <DEDUP_REMOVED lines=21> */
.L_x_390:
[----:B------:R-:W-:Y:S05]  /*47d0*/  BSYNC.RECONVERGENT B1 ;  /* 0x0000000000017941 */ /* 0x000fea0003800200 */
.L_x_389:
        /* <DEDUP_REMOVED lines=21> */
.L_x_392:
[----:B------:R-:W-:Y:S05]  /*4930*/  BSYNC.RECONVERGENT B1 ;  /* 0x0000000000017941 */ /* 0x000fea0003800200 */
.L_x_391:
        /* <DEDUP_REMOVED lines=21> */
.L_x_394:
[----:B------:R-:W-:Y:S05]  /*4a90*/  BSYNC.RECONVERGENT B1 ;  /* 0x0000000000017941 */ /* 0x000fea0003800200 */
.L_x_393:
        /* <DEDUP_REMOVED lines=22> */
.L_x_396:
[----:B------:R-:W-:Y:S05]  /*4c00*/  BSYNC.RECONVERGENT B1 ;  /* 0x0000000000017941 */ /* 0x000fea0003800200 */
.L_x_395:
        /* <DEDUP_REMOVED lines=12> */
.L_x_398:
[----:B------:R-:W-:Y:S05]  /*4cd0*/  BSYNC.RECONVERGENT B1 ;  /* 0x0000000000017941 */ /* 0x000fea0003800200 */
.L_x_397:
        /* <DEDUP_REMOVED lines=31> */
.L_x_400:
[----:B------:R-:W-:Y:S05]  /*4ed0*/  BSYNC.RECONVERGENT B1 ;  /* 0x0000000000017941 */ /* 0x000fea0003800200 */
.L_x_399:
        /* <DEDUP_REMOVED lines=18> */
.L_x_402:
[----:B------:R-:W-:Y:S05]  /*5000*/  BSYNC.RECONVERGENT B1 ;  /* 0x0000000000017941 */ /* 0x000fea0003800200 */
.L_x_401:
        /* <DEDUP_REMOVED lines=18> */
.L_x_404:
[----:B------:R-:W-:Y:S05]  /*5130*/  BSYNC.RECONVERGENT B1 ;  /* 0x0000000000017941 */ /* 0x000fea0003800200 */
.L_x_403:
        /* <DEDUP_REMOVED lines=18> */
.L_x_406:
[----:B------:R-:W-:Y:S05]  /*5260*/  BSYNC.RECONVERGENT B1 ;  /* 0x0000000000017941 */ /* 0x000fea0003800200 */
.L_x_405:
        /* <DEDUP_REMOVED lines=18> */
.L_x_408:
[----:B------:R-:W-:Y:S05]  /*5390*/  BSYNC.RECONVERGENT B1 ;  /* 0x0000000000017941 */ /* 0x000fea0003800200 */
.L_x_407:
        /* <DEDUP_REMOVED lines=18> */
.L_x_410:
[----:B------:R-:W-:Y:S05]  /*54c0*/  BSYNC.RECONVERGENT B1 ;  /* 0x0000000000017941 */ /* 0x000fea0003800200 */
.L_x_409:
        /* <DEDUP_REMOVED lines=17> */
.L_x_318:
[----:B------:R-:W-:Y:S05]  /*55e0*/  BSYNC.RECONVERGENT B0 ;  /* 0x0000000000007941 */ /* 0x000fea0003800200 */
.L_x_285:
[----:B------:R-:W-:Y:S05]  /*55f0*/  @P1 EXIT ;  /* 0x000000000000194d */ /* 0x000fea0003800000 */
[----:B0-----:R-:W0:Y:S01]  /*5600*/  LDC.64 R6, c[0x0][0x390] ;  /* 0x0000e400ff067b82 */ /* 0x001e220000000a00 */
[----:B------:R-:W-:Y:S02]  /*5610*/  IMAD.MOV.U32 R5, RZ, RZ, R4 ;  /* 0x000000ffff057224 */ /* 0x000fe400078e0004 */
[----:B------:R-:W-:-:S05]  /*5620*/  IMAD.MOV.U32 R4, RZ, RZ, R3 ;  /* 0x000000ffff047224 */ /* 0x000fca00078e0003 */
[----:B0-----:R-:W-:Y:S04]  /*5630*/  STG.E.64 desc[UR8][R6.64+0x8], R4 ;  /* 0x0000080406007986 */ /* 0x001fe8000c101b08 */
[----:B------:R-:W-:Y:S01]  /*5640*/  STG.E desc[UR8][R6.64], R2 ;  /* 0x0000000206007986 */ /* 0x000fe2000c101908 */
[----:B------:R-:W-:Y:S05]  /*5650*/  EXIT ;  /* 0x000000000000794d */ /* 0x000fea0003800000 */
.L_x_411:
        /* <DEDUP_REMOVED lines=10> */
.L_x_875:


//--------------------- .text._ZN6thrust24THRUST_300001_SM_1000_NS8cuda_cub4core6detail13_kernel_agentINS1_8__reduce11ReduceAgentIPN4cuda3std3__45tupleIJflEEESC_SB_iNS1_9__extrema9arg_min_fIflNS9_4lessIfEEEEEEJSC_SC_iSH_EEEvDpT0_ --------------------------
	.section	.text._ZN6thrust24THRUST_300001_SM_1000_NS8cuda_cub4core6detail13_kernel_agentINS1_8__reduce11ReduceAgentIPN4cuda3std3__45tupleIJflEEESC_SB_iNS1_9__extrema9arg_min_fIflNS9_4lessIfEEEEEEJSC_SC_iSH_EEEvDpT0_,"ax",@progbits
	.align	128
        .global         _ZN6thrust24THRUST_300001_SM_1000_NS8cuda_cub4core6detail13_kernel_agentINS1_8__reduce11ReduceAgentIPN4cuda3std3__45tupleIJflEEESC_SB_iNS1_9__extrema9arg_min_fIflNS9_4lessIfEEEEEEJSC_SC_iSH_EEEvDpT0_
        .type           _ZN6thrust24THRUST_300001_SM_1000_NS8cuda_cub4core6detail13_kernel_agentINS1_8__reduce11ReduceAgentIPN4cuda3std3__45tupleIJflEEESC_SB_iNS1_9__extrema9arg_min_fIflNS9_4lessIfEEEEEEJSC_SC_iSH_EEEvDpT0_,@function
        .size           _ZN6thrust24THRUST_300001_SM_1000_NS8cuda_cub4core6detail13_kernel_agentINS1_8__reduce11ReduceAgentIPN4cuda3std3__45tupleIJflEEESC_SB_iNS1_9__extrema9arg_min_fIflNS9_4lessIfEEEEEEJSC_SC_iSH_EEEvDpT0_,(.L_x_876 - _ZN6thrust24THRUST_300001_SM_1000_NS8cuda_cub4core6detail13_kernel_agentINS1_8__reduce11ReduceAgentIPN4cuda3std3__45tupleIJflEEESC_SB_iNS1_9__extrema9arg_min_fIflNS9_4lessIfEEEEEEJSC_SC_iSH_EEEvDpT0_)
        .other          _ZN6thrust24THRUST_300001_SM_1000_NS8cuda_cub4core6detail13_kernel_agentINS1_8__reduce11ReduceAgentIPN4cuda3std3__45tupleIJflEEESC_SB_iNS1_9__extrema9arg_min_fIflNS9_4lessIfEEEEEEJSC_SC_iSH_EEEvDpT0_,@"STO_CUDA_ENTRY STV_DEFAULT"
_ZN6thrust24THRUST_300001_SM_1000_NS8cuda_cub4core6detail13_kernel_agentINS1_8__reduce11ReduceAgentIPN4cuda3std3__45tupleIJflEEESC_SB_iNS1_9__extrema9arg_min_fIflNS9_4lessIfEEEEEEJSC_SC_iSH_EEEvDpT0_:
.text._ZN6thrust24THRUST_300001_SM_1000_NS8cuda_cub4core6detail13_kernel_agentINS1_8__reduce11ReduceAgentIPN4cuda3std3__45tupleIJflEEESC_SB_iNS1_9__extrema9arg_min_fIflNS9_4lessIfEEEEEEJSC_SC_iSH_EEEvDpT0_:
        /* <DEDUP_REMOVED lines=21> */
.L_x_415:
[----:B0-----:R-:W-:Y:S05]  /*0150*/  BSYNC.RECONVERGENT B1 ;  /* 0x0000000000017941 */ /* 0x001fea0003800200 */
.L_x_414:
        /* <DEDUP_REMOVED lines=15> */
.L_x_422:
        /* <DEDUP_REMOVED lines=24> */
.L_x_421:
[----:B------:R-:W-:Y:S05]  /*03d0*/  BSYNC.RECONVERGENT B3 ;  /* 0x0000000000037941 */ /* 0x000fea0003800200 */
.L_x_420:
[----:B------:R-:W-:Y:S02]  /*03e0*/  IMAD.X R7, RZ, RZ, R7, P3 ;  /* 0x000000ffff077224 */ /* 0x000fe400018e0607 */
[----:B------:R-:W-:Y:S01]  /*03f0*/  VIADD R4, R4, 0x100 ;  /* 0x0000010004047836 */ /* 0x000fe20000000000 */
[----:B------:R-:W-:Y:S06]  /*0400*/  @P2 BRA `(.L_x_422) ;  /* 0xfffffffc00902947 */ /* 0x000fec000383ffff */
.L_x_419:
[----:B------:R-:W-:Y:S05]  /*0410*/  BSYNC.RECONVERGENT B2 ;  /* 0x0000000000027941 */ /* 0x000fea0003800200 */
.L_x_418:
[----:B------:R-:W0:Y:S01]  /*0420*/  LDC.64 R6, c[0x0][0x380] ;  /* 0x0000e000ff067b82 */ /* 0x000e220000000a00 */
[----:B------:R-:W-:-:S13]  /*0430*/  ISETP.GE.U32.AND P0, PT, R14, 0x300, PT ;  /* 0x000003000e00780c */ /* 0x000fda0003f06070 */
[----:B------:R-:W-:Y:S05]  /*0440*/  @!P0 BRA `(.L_x_417) ;  /* 0x0000000400508947 */ /* 0x000fea0003800000 */
.L_x_431:
        /* <DEDUP_REMOVED lines=23> */
.L_x_424:
[----:B------:R-:W-:Y:S05]  /*05c0*/  BSYNC.RECONVERGENT B2 ;  /* 0x0000000000027941 */ /* 0x000fea0003800200 */
.L_x_423:
        /* <DEDUP_REMOVED lines=18> */
.L_x_426:
[----:B------:R-:W-:Y:S05]  /*06f0*/  BSYNC.RECONVERGENT B2 ;  /* 0x0000000000027941 */ /* 0x000fea0003800200 */
.L_x_425:
        /* <DEDUP_REMOVED lines=18> */
.L_x_428:
[----:B------:R-:W-:Y:S05]  /*0820*/  BSYNC.RECONVERGENT B2 ;  /* 0x0000000000027941 */ /* 0x000fea0003800200 */
.L_x_427:
        /* <DEDUP_REMOVED lines=18> */
.L_x_430:
[----:B------:R-:W-:Y:S05]  /*0950*/  BSYNC.RECONVERGENT B2 ;  /* 0x0000000000027941 */ /* 0x000fea0003800200 */
.L_x_429:
[----:B------:R-:W-:-:S05]  /*0960*/  VIADD R4, R4, 0x400 ;  /* 0x0000040004047836 */ /* 0x000fca0000000000 */
[----:B------:R-:W-:-:S13]  /*0970*/  ISETP.GE.AND P0, PT, R4, UR5, PT ;  /* 0x0000000504007c0c */ /* 0x000fda000bf06270 */
[----:B------:R-:W-:Y:S05]  /*0980*/  @!P0 BRA `(.L_x_431) ;  /* 0xfffffff800b08947 */ /* 0x000fea000383ffff */
.L_x_417:
[----:B------:R-:W-:Y:S05]  /*0990*/  BSYNC.RECONVERGENT B1 ;  /* 0x0000000000017941 */ /* 0x000fea0003800200 */
.L_x_416:
        /* <DEDUP_REMOVED lines=25> */
.L_x_434:
[----:B------:R-:W-:Y:S05]  /*0b30*/  BSYNC.RECONVERGENT B1 ;  /* 0x0000000000017941 */ /* 0x000fea0003800200 */
.L_x_433:
        /* <DEDUP_REMOVED lines=21> */
.L_x_436:
[----:B------:R-:W-:Y:S05]  /*0c90*/  BSYNC.RECONVERGENT B1 ;  /* 0x0000000000017941 */ /* 0x000fea0003800200 */
.L_x_435:
        /* <DEDUP_REMOVED lines=21> */
.L_x_438:
[----:B------:R-:W-:Y:S05]  /*0df0*/  BSYNC.RECONVERGENT B1 ;  /* 0x0000000000017941 */ /* 0x000fea0003800200 */
.L_x_437:
        /* <DEDUP_REMOVED lines=21> */
.L_x_440:
[----:B------:R-:W-:Y:S05]  /*0f50*/  BSYNC.RECONVERGENT B1 ;  /* 0x0000000000017941 */ /* 0x000fea0003800200 */
.L_x_439:
        /* <DEDUP_REMOVED lines=22> */
.L_x_442:
[----:B------:R-:W-:Y:S05]  /*10c0*/  BSYNC.RECONVERGENT B1 ;  /* 0x0000000000017941 */ /* 0x000fea0003800200 */
.L_x_441:
        /* <DEDUP_REMOVED lines=12> */
.L_x_444:
[----:B------:R-:W-:Y:S05]  /*1190*/  BSYNC.RECONVERGENT B1 ;  /* 0x0000000000017941 */ /* 0x000fea0003800200 */
.L_x_443:
        /* <DEDUP_REMOVED lines=31> */
.L_x_447:
[----:B------:R-:W-:Y:S05]  /*1390*/  BSYNC.RECONVERGENT B1 ;  /* 0x0000000000017941 */ /* 0x000fea0003800200 */
.L_x_446:
        /* <DEDUP_REMOVED lines=18> */
.L_x_449:
[----:B------:R-:W-:Y:S05]  /*14c0*/  BSYNC.RECONVERGENT B1 ;  /* 0x0000000000017941 */ /* 0x000fea0003800200 */
.L_x_448:
        /* <DEDUP_REMOVED lines=18> */
.L_x_451:
[----:B------:R-:W-:Y:S05]  /*15f0*/  BSYNC.RECONVERGENT B1 ;  /* 0x0000000000017941 */ /* 0x000fea0003800200 */
.L_x_450:
        /* <DEDUP_REMOVED lines=18> */
.L_x_453:
[----:B------:R-:W-:Y:S05]  /*1720*/  BSYNC.RECONVERGENT B1 ;  /* 0x0000000000017941 */ /* 0x000fea0003800200 */
.L_x_452:
        /* <DEDUP_REMOVED lines=18> */
.L_x_455:
[----:B------:R-:W-:Y:S05]  /*1850*/  BSYNC.RECONVERGENT B1 ;  /* 0x0000000000017941 */ /* 0x000fea0003800200 */
.L_x_454:
        /* <DEDUP_REMOVED lines=18> */
.L_x_457:
[----:B------:R-:W-:Y:S05]  /*1980*/  BSYNC.RECONVERGENT B1 ;  /* 0x0000000000017941 */ /* 0x000fea0003800200 */
.L_x_456:
        /* <DEDUP_REMOVED lines=19> */
.L_x_432:
        /* <DEDUP_REMOVED lines=28> */
.L_x_459:
[----:B------:R-:W-:Y:S05]  /*1c80*/  BSYNC.RECONVERGENT B1 ;  /* 0x0000000000017941 */ /* 0x000fea0003800200 */
.L_x_458:
        /* <DEDUP_REMOVED lines=22> */
.L_x_461:
[----:B------:R-:W-:Y:S05]  /*1df0*/  BSYNC.RECONVERGENT B1 ;  /* 0x0000000000017941 */ /* 0x000fea0003800200 */
.L_x_460:
        /* <DEDUP_REMOVED lines=22> */
.L_x_463:
[----:B------:R-:W-:Y:S05]  /*1f60*/  BSYNC.RECONVERGENT B1 ;  /* 0x0000000000017941 */ /* 0x000fea0003800200 */
.L_x_462:
        /* <DEDUP_REMOVED lines=22> */
.L_x_465:
[----:B------:R-:W-:Y:S05]  /*20d0*/  BSYNC.RECONVERGENT B1 ;  /* 0x0000000000017941 */ /* 0x000fea0003800200 */
.L_x_464:
        /* <DEDUP_REMOVED lines=23> */
.L_x_467:
[----:B------:R-:W-:Y:S05]  /*2250*/  BSYNC.RECONVERGENT B1 ;  /* 0x0000000000017941 */ /* 0x000fea0003800200 */
.L_x_466:
        /* <DEDUP_REMOVED lines=12> */
.L_x_469:
[----:B------:R-:W-:Y:S05]  /*2320*/  BSYNC.RECONVERGENT B1 ;  /* 0x0000000000017941 */ /* 0x000fea0003800200 */
.L_x_468:
        /* <DEDUP_REMOVED lines=30> */
.L_x_471:
[----:B------:R-:W-:Y:S05]  /*2510*/  BSYNC.RECONVERGENT B1 ;  /* 0x0000000000017941 */ /* 0x000fea0003800200 */
.L_x_470:
        /* <DEDUP_REMOVED lines=27> */
.L_x_473:
[----:B------:R-:W-:Y:S05]  /*26d0*/  BSYNC.RECONVERGENT B1 ;  /* 0x0000000000017941 */ /* 0x000fea0003800200 */
.L_x_472:
        /* <DEDUP_REMOVED lines=27> */
.L_x_475:
[----:B------:R-:W-:Y:S05]  /*2890*/  BSYNC.RECONVERGENT B1 ;  /* 0x0000000000017941 */ /* 0x000fea0003800200 */
.L_x_474:
        /* <DEDUP_REMOVED lines=27> */
.L_x_477:
[----:B------:R-:W-:Y:S05]  /*2a50*/  BSYNC.RECONVERGENT B1 ;  /* 0x0000000000017941 */ /* 0x000fea0003800200 */
.L_x_476:
        /* <DEDUP_REMOVED lines=27> */
.L_x_479:
[----:B------:R-:W-:Y:S05]  /*2c10*/  BSYNC.RECONVERGENT B1 ;  /* 0x0000000000017941 */ /* 0x000fea0003800200 */
.L_x_478:
        /* <DEDUP_REMOVED lines=27> */
.L_x_481:
[----:B------:R-:W-:Y:S05]  /*2dd0*/  BSYNC.RECONVERGENT B1 ;  /* 0x0000000000017941 */ /* 0x000fea0003800200 */
.L_x_480:
        /* <DEDUP_REMOVED lines=28> */
.L_x_413:
        /* <DEDUP_REMOVED lines=22> */
[-C--:B------:R-:W-:Y:S02]  /*3100*/  @P2 ISETP.LT.U32.AND P1, PT, R14, R8.reuse, PT ;  /* 0x000000080e00220c */ /* 0x080fe40003f21070 */
[CC--:B------:R-:W-:Y:S02]  /*3110*/  @P2 ISETP.GE.AND.EX P0, PT, R15.reuse, R9.reuse, PT, P0 ;  /* 0x000000090f00220c */ /* 0x0c0fe40003f06300 */
[----:B------:R-:W-:Y:S02]  /*3120*/  @P2 ISETP.LT.AND.EX P1, PT, R15, R9, PT, P1 ;  /* 0x000000090f00220c */ /* 0x000fe40003f21310 */
[----:B------:R-:W-:Y:S02]  /*3130*/  @P2 FSEL R19, R18, R11, !P0 ;  /* 0x0000000b12132208 */ /* 0x000fe40004000000 */
[----:B------:R-:W-:-:S02]  /*3140*/  @P2 SEL R11, R14, R8, P1 ;  /* 0x000000080e0b2207 */ /* 0x000fc40000800000 */
[----:B------:R-:W-:-:S03]  /*3150*/  @P2 SEL R14, R15, R9, P1 ;  /* 0x000000090f0e2207 */ /* 0x000fc60000800000 */
[----:B------:R-:W-:Y:S02]  /*3160*/  @P2 IMAD.MOV.U32 R8, RZ, RZ, R11 ;  /* 0x000000ffff082224 */ /* 0x000fe400078e000b */
[----:B------:R-:W-:-:S07]  /*3170*/  @P2 IMAD.MOV.U32 R9, RZ, RZ, R14 ;  /* 0x000000ffff092224 */ /* 0x000fce00078e000e */
.L_x_483:
[----:B------:R-:W-:Y:S05]  /*3180*/  BSYNC.RECONVERGENT B1 ;  /* 0x0000000000017941 */ /* 0x000fea0003800200 */
.L_x_482:
        /* <DEDUP_REMOVED lines=17> */
.L_x_485:
[----:B------:R-:W-:Y:S05]  /*32a0*/  BSYNC.RECONVERGENT B1 ;  /* 0x0000000000017941 */ /* 0x000fea0003800200 */
.L_x_484:
        /* <DEDUP_REMOVED lines=17> */
.L_x_487:
[----:B------:R-:W-:Y:S05]  /*33c0*/  BSYNC.RECONVERGENT B1 ;  /* 0x0000000000017941 */ /* 0x000fea0003800200 */
.L_x_486:
        /* <DEDUP_REMOVED lines=17> */
.L_x_489:
[----:B------:R-:W-:Y:S05]  /*34e0*/  BSYNC.RECONVERGENT B1 ;  /* 0x0000000000017941 */ /* 0x000fea0003800200 */
.L_x_488:
[----:B------:R-:W-:Y:S01]  /*34f0*/  UISETP.GE.U32.AND UP0, UPT, UR4, 0xa00, UPT ;  /* 0x00000a000400788c */ /* 0x000fe2000bf06070 */
[----:B------:R-:W-:-:S08]  /*3500*/  IMAD.MOV.U32 R5, RZ, RZ, 0x500 ;  /* 0x00000500ff057424 */ /* 0x000fd000078e00ff */
[----:B------:R-:W-:Y:S05]  /*3510*/  BRA.U !UP0, `(.L_x_490) ;  /* 0x0000000508b47547 */ /* 0x000fea000b800000 */
[----:B------:R-:W0:Y:S01]  /*3520*/  LDC.64 R6, c[0x0][0x380] ;  /* 0x0000e000ff067b82 */ /* 0x000e220000000a00 */
[----:B------:R-:W-:Y:S01]  /*3530*/  IMAD.MOV.U32 R5, RZ, RZ, 0x500 ;  /* 0x00000500ff057424 */ /* 0x000fe200078e00ff */
[----:B------:R-:W1:Y:S06]  /*3540*/  LDCU UR4, c[0x0][0x390] ;  /* 0x00007200ff0477ac */ /* 0x000e6c0008000800 */
.L_x_501:
[----:B------:R-:W-:-:S04]  /*3550*/  IMAD.IADD R17, R0, 0x1, R5 ;  /* 0x0000000100117824 */ /* 0x000fc800078e0205 */
[----:B0-----:R-:W-:-:S05]  /*3560*/  IMAD.WIDE.U32 R16, R17, 0x10, R6 ;  /* 0x0000001011107825 */ /* 0x001fca00078e0006 */
        /* <DEDUP_REMOVED lines=27> */
.L_x_492:
[----:B-1----:R-:W-:Y:S05]  /*3720*/  BSYNC.RECONVERGENT B1 ;  /* 0x0000000000017941 */ /* 0x002fea0003800200 */
.L_x_491:
        /* <DEDUP_REMOVED lines=17> */
.L_x_494:
[----:B------:R-:W-:Y:S05]  /*3840*/  BSYNC.RECONVERGENT B1 ;  /* 0x0000000000017941 */ /* 0x000fea0003800200 */
.L_x_493:
        /* <DEDUP_REMOVED lines=17> */
.L_x_496:
[----:B------:R-:W-:Y:S05]  /*3960*/  BSYNC.RECONVERGENT B1 ;  /* 0x0000000000017941 */ /* 0x000fea0003800200 */
.L_x_495:
        /* <DEDUP_REMOVED lines=17> */
.L_x_498:
[----:B------:R-:W-:Y:S05]  /*3a80*/  BSYNC.RECONVERGENT B1 ;  /* 0x0000000000017941 */ /* 0x000fea0003800200 */
.L_x_497:
        /* <DEDUP_REMOVED lines=17> */
.L_x_500:
[----:B------:R-:W-:Y:S05]  /*3ba0*/  BSYNC.RECONVERGENT B1 ;  /* 0x0000000000017941 */ /* 0x000fea0003800200 */
.L_x_499:
[C---:B------:R-:W-:Y:S02]  /*3bb0*/  VIADD R8, R5.reuse, 0xa00 ;  /* 0x00000a0005087836 */ /* 0x040fe40000000000 */
[----:B------:R-:W-:-:S03]  /*3bc0*/  VIADD R5, R5, 0x500 ;  /* 0x0000050005057836 */ /* 0x000fc60000000000 */
[----:B------:R-:W-:-:S13]  /*3bd0*/  ISETP.GT.AND P0, PT, R8, UR4, PT ;  /* 0x0000000408007c0c */ /* 0x000fda000bf04270 */
[----:B------:R-:W-:Y:S05]  /*3be0*/  @!P0 BRA `(.L_x_501) ;  /* 0xfffffff800588947 */ /* 0x000fea000383ffff */
.L_x_490:
[----:B------:R-:W-:-:S13]  /*3bf0*/  ISETP.GE.AND P0, PT, R5, UR4, PT ;  /* 0x0000000405007c0c */ /* 0x000fda000bf06270 */
        /* <DEDUP_REMOVED lines=12> */
[----:B------:R-:W0:Y:S01]  /*3cc0*/  LDC.64 R6, c[0x0][0x380] ;  /* 0x0000e000ff067b82 */ /* 0x000e220000000a00 */
[----:B------:R-:W-:Y:S01]  /*3cd0*/  LEA.HI R8, R16, 0x1, RZ, 0x18 ;  /* 0x0000000110087811 */ /* 0x000fe200078fc0ff */
[----:B------:R-:W-:Y:S02]  /*3ce0*/  IMAD.IADD R13, R0, 0x1, R5 ;  /* 0x00000001000d7824 */ /* 0x000fe400078e0205 */
[----:B------:R-:W-:Y:S01]  /*3cf0*/  IMAD.MOV.U32 R10, RZ, RZ, R0 ;  /* 0x000000ffff0a7224 */ /* 0x000fe200078e0000 */
[----:B------:R-:W-:-:S05]  /*3d00*/  LOP3.LUT R8, R8, 0x3, RZ, 0xc0, !PT ;  /* 0x0000000308087812 */ /* 0x000fca00078ec0ff */
[----:B------:R-:W-:-:S07]  /*3d10*/  IMAD.MOV R12, RZ, RZ, -R8 ;  /* 0x000000ffff0c7224 */ /* 0x000fce00078e0a08 */
.L_x_508:
[----:B0-----:R-:W-:-:S05]  /*3d20*/  IMAD.WIDE.U32 R8, R13, 0x10, R6 ;  /* 0x000000100d087825 */ /* 0x001fca00078e0006 */
[----:B------:R-:W2:Y:S01]  /*3d30*/  LDG.E.CONSTANT R19, desc[UR6][R8.64] ;  /* 0x0000000608137981 */ /* 0x000ea2000c1e9900 */
[----:B------:R-:W-:Y:S01]  /*3d40*/  VIADD R12, R12, 0x1 ;  /* 0x000000010c0c7836 */ /* 0x000fe20000000000 */
[----:B------:R-:W-:Y:S04]  /*3d50*/  BSSY.RECONVERGENT B3, `(.L_x_506) ;  /* 0x0000013000037945 */ /* 0x000fe80003800200 */
        /* <DEDUP_REMOVED lines=18> */
.L_x_507:
[----:B------:R-:W-:Y:S05]  /*3e80*/  BSYNC.RECONVERGENT B3 ;  /* 0x0000000000037941 */ /* 0x000fea0003800200 */
.L_x_506:
[----:B------:R-:W-:Y:S02]  /*3e90*/  VIADD R10, R10, 0x100 ;  /* 0x000001000a0a7836 */ /* 0x000fe40000000000 */
[----:B------:R-:W-:Y:S01]  /*3ea0*/  VIADD R13, R13, 0x100 ;  /* 0x000001000d0d7836 */ /* 0x000fe20000000000 */
[----:B------:R-:W-:Y:S06]  /*3eb0*/  @P2 BRA `(.L_x_508) ;  /* 0xfffffffc00982947 */ /* 0x000fec000383ffff */
.L_x_505:
[----:B------:R-:W-:Y:S05]  /*3ec0*/  BSYNC.RECONVERGENT B2 ;  /* 0x0000000000027941 */ /* 0x000fea0003800200 */
.L_x_504:
[----:B------:R-:W-:-:S13]  /*3ed0*/  ISETP.GE.U32.AND P0, PT, R16, 0x300, PT ;  /* 0x000003001000780c */ /* 0x000fda0003f06070 */
[----:B------:R-:W-:Y:S05]  /*3ee0*/  @!P0 BRA `(.L_x_503) ;  /* 0x0000000400808947 */ /* 0x000fea0003800000 */
[----:B------:R-:W0:Y:S01]  /*3ef0*/  LDCU.64 UR8, c[0x0][0x380] ;  /* 0x00007000ff0877ac */ /* 0x000e220008000a00 */
[----:B------:R-:W1:Y:S01]  /*3f00*/  LDC.64 R6, c[0x0][0x380] ;  /* 0x0000e000ff067b82 */ /* 0x000e620000000a00 */
[C---:B------:R-:W-:Y:S01]  /*3f10*/  IADD3 R9, P0, PT, R10.reuse, R5, RZ ;  /* 0x000000050a097210 */ /* 0x040fe20007f1e0ff */
[----:B------:R-:W-:-:S04]  /*3f20*/  IMAD.IADD R13, R10, 0x1, R5 ;  /* 0x000000010a0d7824 */ /* 0x000fc800078e0205 */
[----:B------:R-:W-:Y:S01]  /*3f30*/  IMAD.X R12, RZ, RZ, RZ, P0 ;  /* 0x000000ffff0c7224 */ /* 0x000fe200000e06ff */
[----:B0-----:R-:W-:-:S04]  /*3f40*/  LEA R8, P1, R9, UR8, 0x4 ;  /* 0x0000000809087c11 */ /* 0x001fc8000f8220ff */
[----:B------:R-:W-:Y:S02]  /*3f50*/  IADD3 R8, P0, PT, R8, 0x3008, RZ ;  /* 0x0000300808087810 */ /* 0x000fe40007f1e0ff */
[----:B------:R-:W-:-:S05]  /*3f60*/  LEA.HI.X R9, R9, UR9, R12, 0x4, P1 ;  /* 0x0000000909097c11 */ /* 0x000fca00088f240c */
[----:B------:R-:W-:-:S07]  /*3f70*/  IMAD.X R9, RZ, RZ, R9, P0 ;  /* 0x000000ffff097224 */ /* 0x000fce00000e0609 */
.L_x_517:
[----:B-1----:R-:W-:Y:S01]  /*3f80*/  IMAD.WIDE.U32 R14, R13, 0x10, R6 ;  /* 0x000000100d0e7825 */ /* 0x002fe200078e0006 */
[----:B------:R0:W5:Y:S04]  /*3f90*/  LDG.E.CONSTANT R25, desc[UR6][R8.64+-0x2008] ;  /* 0xffdff80608197981 */ /* 0x000168000c1e9900 */
[----:B------:R-:W2:Y:S04]  /*3fa0*/  LDG.E.CONSTANT R21, desc[UR6][R14.64] ;  /* 0x000000060e157981 */ /* 0x000ea8000c1e9900 */
        /* <DEDUP_REMOVED lines=20> */
.L_x_510:
[----:B------:R-:W-:Y:S05]  /*40f0*/  BSYNC.RECONVERGENT B2 ;  /* 0x0000000000027941 */ /* 0x000fea0003800200 */
.L_x_509:
        /* <DEDUP_REMOVED lines=18> */
.L_x_512:
[----:B------:R-:W-:Y:S05]  /*4220*/  BSYNC.RECONVERGENT B2 ;  /* 0x0000000000027941 */ /* 0x000fea0003800200 */
.L_x_511:
        /* <DEDUP_REMOVED lines=18> */
.L_x_514:
[----:B------:R-:W-:Y:S05]  /*4350*/  BSYNC.RECONVERGENT B2 ;  /* 0x0000000000027941 */ /* 0x000fea0003800200 */
.L_x_513:
        /* <DEDUP_REMOVED lines=18> */
.L_x_516:
[----:B------:R-:W-:Y:S05]  /*4480*/  BSYNC.RECONVERGENT B2 ;  /* 0x0000000000027941 */ /* 0x000fea0003800200 */
.L_x_515:
[----:B------:R-:W-:Y:S01]  /*4490*/  VIADD R10, R10, 0x400 ;  /* 0x000004000a0a7836 */ /* 0x000fe20000000000 */
[----:B------:R-:W-:Y:S01]  /*44a0*/  IADD3 R8, P1, PT, R8, 0x4000, RZ ;  /* 0x0000400008087810 */ /* 0x000fe20007f3e0ff */
[----:B------:R-:W-:-:S03]  /*44b0*/  VIADD R13, R13, 0x400 ;  /* 0x000004000d0d7836 */ /* 0x000fc60000000000 */
[----:B------:R-:W-:Y:S01]  /*44c0*/  ISETP.GE.AND P0, PT, R10, R11, PT ;  /* 0x0000000b0a00720c */ /* 0x000fe20003f06270 */
[----:B------:R-:W-:-:S12]  /*44d0*/  IMAD.X R9, RZ, RZ, R9, P1 ;  /* 0x000000ffff097224 */ /* 0x000fd800008e0609 */
[----:B------:R-:W-:Y:S05]  /*44e0*/  @!P0 BRA `(.L_x_517) ;  /* 0xfffffff800a48947 */ /* 0x000fea000383ffff */
.L_x_503:
[----:B------:R-:W-:Y:S05]  /*44f0*/  BSYNC.RECONVERGENT B1 ;  /* 0x0000000000017941 */ /* 0x000fea0003800200 */
.L_x_502:
        /* <DEDUP_REMOVED lines=22> */
.L_x_519:
[----:B------:R-:W-:Y:S05]  /*4660*/  BSYNC.RECONVERGENT B1 ;  /* 0x0000000000017941 */ /* 0x000fea0003800200 */
.L_x_518:
        /* <DEDUP_REMOVED lines=21> */
.L_x_521:
[----:B------:R-:W-:Y:S05]  /*47c0*/  BSYNC.RECONVERGENT B1 ;  /* 0x0000000000017941 */ /* 0x000fea0003800200 */
.L_x_520:
        /* <DEDUP_REMOVED lines=21> */
.L_x_523:
[----:B------:R-:W-:Y:S05]  /*4920*/  BSYNC.RECONVERGENT B1 ;  /* 0x0000000000017941 */ /* 0x000fea0003800200 */
.L_x_522:
        /* <DEDUP_REMOVED lines=21> */
.L_x_525:
[----:B------:R-:W-:Y:S05]  /*4a80*/  BSYNC.RECONVERGENT B1 ;  /* 0x0000000000017941 */ /* 0x000fea0003800200 */
.L_x_524:
        /* <DEDUP_REMOVED lines=22> */
.L_x_527:
[----:B------:R-:W-:Y:S05]  /*4bf0*/  BSYNC.RECONVERGENT B1 ;  /* 0x0000000000017941 */ /* 0x000fea0003800200 */
.L_x_526:
        /* <DEDUP_REMOVED lines=12> */
.L_x_529:
[----:B------:R-:W-:Y:S05]  /*4cc0*/  BSYNC.RECONVERGENT B1 ;  /* 0x0000000000017941 */ /* 0x000fea0003800200 */
.L_x_528:
        /* <DEDUP_REMOVED lines=31> */
.L_x_531:
[----:B------:R-:W-:Y:S05]  /*4ec0*/  BSYNC.RECONVERGENT B1 ;  /* 0x0000000000017941 */ /* 0x000fea0003800200 */
.L_x_530:
        /* <DEDUP_REMOVED lines=18> */
.L_x_533:
[----:B------:R-:W-:Y:S05]  /*4ff0*/  BSYNC.RECONVERGENT B1 ;  /* 0x0000000000017941 */ /* 0x000fea0003800200 */
.L_x_532:
        /* <DEDUP_REMOVED lines=18> */
.L_x_535:
[----:B------:R-:W-:Y:S05]  /*5120*/  BSYNC.RECONVERGENT B1 ;  /* 0x0000000000017941 */ /* 0x000fea0003800200 */
.L_x_534:
        /* <DEDUP_REMOVED lines=18> */
.L_x_537:
[----:B------:R-:W-:Y:S05]  /*5250*/  BSYNC.RECONVERGENT B1 ;  /* 0x0000000000017941 */ /* 0x000fea0003800200 */
.L_x_536:
        /* <DEDUP_REMOVED lines=18> */
.L_x_539:
[----:B------:R-:W-:Y:S05]  /*5380*/  BSYNC.RECONVERGENT B1 ;  /* 0x0000000000017941 */ /* 0x000fea0003800200 */
.L_x_538:
        /* <DEDUP_REMOVED lines=18> */
.L_x_541:
[----:B------:R-:W-:Y:S05]  /*54b0*/  BSYNC.RECONVERGENT B1 ;  /* 0x0000000000017941 */ /* 0x000fea0003800200 */
.L_x_540:
        /* <DEDUP_REMOVED lines=17> */
.L_x_445:
[----:B------:R-:W-:Y:S05]  /*55d0*/  BSYNC.RECONVERGENT B0 ;  /* 0x0000000000007941 */ /* 0x000fea0003800200 */
.L_x_412:
[----:B------:R-:W-:Y:S05]  /*55e0*/  @P1 EXIT ;  /* 0x000000000000194d */ /* 0x000fea0003800000 */
[----:B0-----:R-:W0:Y:S01]  /*55f0*/  LDC.64 R6, c[0x0][0x388] ;  /* 0x0000e200ff067b82 */ /* 0x001e220000000a00 */
[----:B------:R-:W-:Y:S02]  /*5600*/  IMAD.MOV.U32 R5, RZ, RZ, R4 ;  /* 0x000000ffff057224 */ /* 0x000fe400078e0004 */
[----:B------:R-:W-:-:S05]  /*5610*/  IMAD.MOV.U32 R4, RZ, RZ, R3 ;  /* 0x000000ffff047224 */ /* 0x000fca00078e0003 */
[----:B0-----:R-:W-:Y:S04]  /*5620*/  STG.E.64 desc[UR6][R6.64+0x8], R4 ;  /* 0x0000080406007986 */ /* 0x001fe8000c101b06 */
[----:B------:R-:W-:Y:S01]  /*5630*/  STG.E desc[UR6][R6.64], R2 ;  /* 0x0000000206007986 */ /* 0x000fe2000c101906 */
[----:B------:R-:W-:Y:S05]  /*5640*/  EXIT ;  /* 0x000000000000794d */ /* 0x000fea0003800000 */
.L_x_542:
        /* <DEDUP_REMOVED lines=11> */
.L_x_876:


//--------------------- .text._ZN6thrust24THRUST_300001_SM_1000_NS8cuda_cub4core6detail13_kernel_agentINS1_8__reduce10DrainAgentIiEEJN3cub18CUB_300001_SM_10009GridQueueIjEEiEEEvDpT0_ --------------------------
	.section	.text._ZN6thrust24THRUST_300001_SM_1000_NS8cuda_cub4core6detail13_kernel_agentINS1_8__reduce10DrainAgentIiEEJN3cub18CUB_300001_SM_10009GridQueueIjEEiEEEvDpT0_,"ax",@progbits
	.align	128
        .global         _ZN6thrust24THRUST_300001_SM_1000_NS8cuda_cub4core6detail13_kernel_agentINS1_8__reduce10DrainAgentIiEEJN3cub18CUB_300001_SM_10009GridQueueIjEEiEEEvDpT0_
        .type           _ZN6thrust24THRUST_300001_SM_1000_NS8cuda_cub4core6detail13_kernel_agentINS1_8__reduce10DrainAgentIiEEJN3cub18CUB_300001_SM_10009GridQueueIjEEiEEEvDpT0_,@function
        .size           _ZN6thrust24THRUST_300001_SM_1000_NS8cuda_cub4core6detail13_kernel_agentINS1_8__reduce10DrainAgentIiEEJN3cub18CUB_300001_SM_10009GridQueueIjEEiEEEvDpT0_,(.L_x_877 - _ZN6thrust24THRUST_300001_SM_1000_NS8cuda_cub4core6detail13_kernel_agentINS1_8__reduce10DrainAgentIiEEJN3cub18CUB_300001_SM_10009GridQueueIjEEiEEEvDpT0_)
        .other          _ZN6thrust24THRUST_300001_SM_1000_NS8cuda_cub4core6detail13_kernel_agentINS1_8__reduce10DrainAgentIiEEJN3cub18CUB_300001_SM_10009GridQueueIjEEiEEEvDpT0_,@"STO_CUDA_ENTRY STV_DEFAULT"
_ZN6thrust24THRUST_300001_SM_1000_NS8cuda_cub4core6detail13_kernel_agentINS1_8__reduce10DrainAgentIiEEJN3cub18CUB_300001_SM_10009GridQueueIjEEiEEEvDpT0_:
.text._ZN6thrust24THRUST_300001_SM_1000_NS8cuda_cub4core6detail13_kernel_agentINS1_8__reduce10DrainAgentIiEEJN3cub18CUB_300001_SM_10009GridQueueIjEEiEEEvDpT0_:
[----:B------:R-:W-:Y:S08]  /*0000*/  LDC R1, c[0x0][0x37c] ;  /* 0x0000df00ff017b82 */ /* 0x000ff00000000800 */
[----:B------:R-:W0:Y:S01]  /*0010*/  LDC.64 R2, c[0x0][0x380] ;  /* 0x0000e000ff027b82 */ /* 0x000e220000000a00 */
[----:B------:R-:W0:Y:S07]  /*0020*/  LDCU.64 UR4, c[0x0][0x358] ;  /* 0x00006b00ff0477ac */ /* 0x000e2e0008000a00 */
[----:B------:R-:W1:Y:S01]  /*0030*/  LDC R5, c[0x0][0x388] ;  /* 0x0000e200ff057b82 */ /* 0x000e620000000800 */
[----:B0-----:R-:W-:Y:S04]  /*0040*/  STG.E desc[UR4][R2.64+0x4], RZ ;  /* 0x000004ff02007986 */ /* 0x001fe8000c101904 */
[----:B-1----:R-:W-:Y:S01]  /*0050*/  STG.E desc[UR4][R2.64], R5 ;  /* 0x0000000502007986 */ /* 0x002fe2000c101904 */
[----:B------:R-:W-:Y:S05]  /*0060*/  EXIT ;  /* 0x000000000000794d */ /* 0x000fea0003800000 */
.L_x_543:
        /* <DEDUP_REMOVED lines=9> */
.L_x_877:


//--------------------- .text._ZN6thrust24THRUST_300001_SM_1000_NS8cuda_cub4core6detail13_kernel_agentINS1_8__reduce11ReduceAgentINS0_12zip_iteratorIN4cuda3std3__45tupleIJNS0_10device_ptrIfEENS0_17counting_iteratorIlNS0_11use_defaultESF_SF_EEEEEEEPNSB_IJflEEESJ_iNS1_9__extrema9arg_min_fIflNSA_4lessIfEEEEEEJSI_SK_iN3cub18CUB_300001_SM_100013GridEvenShareIiEENSS_9GridQueueIjEESP_EEEvDpT0_ --------------------------
	.section	.text._ZN6thrust24THRUST_300001_SM_1000_NS8cuda_cub4core6detail13_kernel_agentINS1_8__reduce11ReduceAgentINS0_12zip_iteratorIN4cuda3std3__45tupleIJNS0_10device_ptrIfEENS0_17counting_iteratorIlNS0_11use_defaultESF_SF_EEEEEEEPNSB_IJflEEESJ_iNS1_9__extrema9arg_min_fIflNSA_4lessIfEEEEEEJSI_SK_iN3cub18CUB_300001_SM_100013GridEvenShareIiEENSS_9GridQueueIjEESP_EEEvDpT0_,"ax",@progbits
	.align	128
        .global         _ZN6thrust24THRUST_300001_SM_1000_NS8cuda_cub4core6detail13_kernel_agentINS1_8__reduce11ReduceAgentINS0_12zip_iteratorIN4cuda3std3__45tupleIJNS0_10device_ptrIfEENS0_17counting_iteratorIlNS0_11use_defaultESF_SF_EEEEEEEPNSB_IJflEEESJ_iNS1_9__extrema9arg_min_fIflNSA_4lessIfEEEEEEJSI_SK_iN3cub18CUB_300001_SM_100013GridEvenShareIiEENSS_9GridQueueIjEESP_EEEvDpT0_
        .type           _ZN6thrust24THRUST_300001_SM_1000_NS8cuda_cub4core6detail13_kernel_agentINS1_8__reduce11ReduceAgentINS0_12zip_iteratorIN4cuda3std3__45tupleIJNS0_10device_ptrIfEENS0_17counting_iteratorIlNS0_11use_defaultESF_SF_EEEEEEEPNSB_IJflEEESJ_iNS1_9__extrema9arg_min_fIflNSA_4lessIfEEEEEEJSI_SK_iN3cub18CUB_300001_SM_100013GridEvenShareIiEENSS_9GridQueueIjEESP_EEEvDpT0_,@function
        .size           _ZN6thrust24THRUST_300001_SM_1000_NS8cuda_cub4core6detail13_kernel_agentINS1_8__reduce11ReduceAgentINS0_12zip_iteratorIN4cuda3std3__45tupleIJNS0_10device_ptrIfEENS0_17counting_iteratorIlNS0_11use_defaultESF_SF_EEEEEEEPNSB_IJflEEESJ_iNS1_9__extrema9arg_min_fIflNSA_4lessIfEEEEEEJSI_SK_iN3cub18CUB_300001_SM_100013GridEvenShareIiEENSS_9GridQueueIjEESP_EEEvDpT0_,(.L_x_878 - _ZN6thrust24THRUST_300001_SM_1000_NS8cuda_cub4core6detail13_kernel_agentINS1_8__reduce11ReduceAgentINS0_12zip_iteratorIN4cuda3std3__45tupleIJNS0_10device_ptrIfEENS0_17counting_iteratorIlNS0_11use_defaultESF_SF_EEEEEEEPNSB_IJflEEESJ_iNS1_9__extrema9arg_min_fIflNSA_4lessIfEEEEEEJSI_SK_iN3cub18CUB_300001_SM_100013GridEvenShareIiEENSS_9GridQueueIjEESP_EEEvDpT0_)
        .other          _ZN6thrust24THRUST_300001_SM_1000_NS8cuda_cub4core6detail13_kernel_agentINS1_8__reduce11ReduceAgentINS0_12zip_iteratorIN4cuda3std3__45tupleIJNS0_10device_ptrIfEENS0_17counting_iteratorIlNS0_11use_defaultESF_SF_EEEEEEEPNSB_IJflEEESJ_iNS1_9__extrema9arg_min_fIflNSA_4lessIfEEEEEEJSI_SK_iN3cub18CUB_300001_SM_100013GridEvenShareIiEENSS_9GridQueueIjEESP_EEEvDpT0_,@"STO_CUDA_ENTRY STV_DEFAULT"
_ZN6thrust24THRUST_300001_SM_1000_NS8cuda_cub4core6detail13_kernel_agentINS1_8__reduce11ReduceAgentINS0_12zip_iteratorIN4cuda3std3__45tupleIJNS0_10device_ptrIfEENS0_17counting_iteratorIlNS0_11use_defaultESF_SF_EEEEEEEPNSB_IJflEEESJ_iNS1_9__extrema9arg_min_fIflNSA_4lessIfEEEEEEJSI_SK_iN3cub18CUB_300001_SM_100013GridEvenShareIiEENSS_9GridQueueIjEESP_EEEvDpT0_:
.text._ZN6thrust24THRUST_300001_SM_1000_NS8cuda_cub4core6detail13_kernel_agentINS1_8__reduce11ReduceAgentINS0_12zip_iteratorIN4cuda3std3__45tupleIJNS0_10device_ptrIfEENS0_17counting_iteratorIlNS0_11use_defaultESF_SF_EEEEEEEPNSB_IJflEEESJ_iNS1_9__extrema9arg_min_fIflNSA_4lessIfEEEEEEJSI_SK_iN3cub18CUB_300001_SM_100013GridEvenShareIiEENSS_9GridQueueIjEESP_EEEvDpT0_:
[----:B------:R-:W-:Y:S01]  /*0000*/  LDC R1, c[0x0][0x37c] ;  /* 0x0000df00ff017b82 */ /* 0x000fe20000000800 */
[----:B------:R-:W0:Y:S01]  /*0010*/  S2R R0, SR_CTAID.X ;  /* 0x0000000000007919 */ /* 0x000e220000002500 */
[----:B------:R-:W1:Y:S01]  /*0020*/  LDCU UR4, c[0x0][0x398] ;  /* 0x00007300ff0477ac */ /* 0x000e620008000800 */
[----:B------:R-:W-:Y:S01]  /*0030*/  BSSY.RECONVERGENT B0, `(.L_x_544) ;  /* 0x0000586000007945 */ /* 0x000fe20003800200 */
[----:B------:R-:W2:Y:S01]  /*0040*/  LDCU UR6, c[0x0][0x370] ;  /* 0x00006e00ff0677ac */ /* 0x000ea20008000800 */
[----:B------:R-:W3:Y:S01]  /*0050*/  LDCU.64 UR10, c[0x0][0x358] ;  /* 0x00006b00ff0a77ac */ /* 0x000ee20008000a00 */
[----:B-1----:R-:W-:Y:S01]  /*0060*/  IMAD.U32 R10, RZ, RZ, UR4 ;  /* 0x00000004ff0a7e24 */ /* 0x002fe2000f8e00ff */
[----:B--2---:R-:W-:Y:S01]  /*0070*/  UIMAD UR6, UR6, 0x500, URZ ;  /* 0x00000500060678a4 */ /* 0x004fe2000f8e02ff */
[----:B0-----:R-:W-:-:S04]  /*0080*/  IMAD R11, R0, 0x500, RZ ;  /* 0x00000500000b7824 */ /* 0x001fc800078e02ff */
[----:B------:R-:W-:-:S05]  /*0090*/  VIADD R3, R11, 0x500 ;  /* 0x000005000b037836 */ /* 0x000fca0000000000 */
[----:B------:R-:W-:-:S13]  /*00a0*/  ISETP.GT.AND P0, PT, R3, R10, PT ;  /* 0x0000000a0300720c */ /* 0x000fda0003f04270 */
[----:B---3--:R-:W-:Y:S05]  /*00b0*/  @!P0 BRA `(.L_x_545) ;  /* 0x0000003000088947 */ /* 0x008fea0003800000 */
[----:B------:R-:W0:Y:S01]  /*00c0*/  S2R R2, SR_TID.X ;  /* 0x0000000000027919 */ /* 0x000e220000002100 */
[----:B------:R-:W-:Y:S01]  /*00d0*/  IMAD.IADD R3, R10, 0x1, -R11 ;  /* 0x000000010a037824 */ /* 0x000fe200078e0a0b */
[----:B------:R-:W1:Y:S01]  /*00e0*/  LDCU.64 UR6, c[0x0][0x388] ;  /* 0x00007100ff0677ac */ /* 0x000e620008000a00 */
[----:B------:R-:W-:Y:S01]  /*00f0*/  BSSY.RECONVERGENT B1, `(.L_x_546) ;  /* 0x000000f000017945 */ /* 0x000fe20003800200 */
[----:B------:R-:W-:Y:S01]  /*0100*/  CS2R R6, SRZ ;  /* 0x0000000000067805 */ /* 0x000fe2000001ff00 */
[----:B------:R-:W-:Y:S01]  /*0110*/  IMAD.MOV.U32 R9, RZ, RZ, RZ ;  /* 0x000000ffff097224 */ /* 0x000fe200078e00ff */
[----:B------:R-:W2:Y:S01]  /*0120*/  LDCU.64 UR8, c[0x0][0x388] ;  /* 0x00007100ff0877ac */ /* 0x000ea20008000a00 */
[----:B0-----:R-:W-:Y:S01]  /*0130*/  ISETP.GE.AND P0, PT, R2, R3, PT ;  /* 0x000000030200720c */ /* 0x001fe20003f06270 */
[----:B------:R-:W-:-:S12]  /*0140*/  IMAD.MOV.U32 R8, RZ, RZ, R2 ;  /* 0x000000ffff087224 */ /* 0x000fd800078e0002 */
[----:B-12---:R-:W-:Y:S05]  /*0150*/  @P0 BRA `(.L_x_547) ;  /* 0x0000000000200947 */ /* 0x006fea0003800000 */
[----:B------:R-:W0:Y:S01]  /*0160*/  LDC.64 R4, c[0x0][0x380] ;  /* 0x0000e000ff047b82 */ /* 0x000e220000000a00 */
[----:B------:R-:W-:Y:S01]  /*0170*/  IMAD.IADD R9, R11, 0x1, R2 ;  /* 0x000000010b097824 */ /* 0x000fe200078e0202 */
[----:B------:R-:W1:Y:S03]  /*0180*/  LDCU.64 UR4, c[0x0][0x388] ;  /* 0x00007100ff0477ac */ /* 0x000e660008000a00 */
[----:B0-----:R-:W-:-:S05]  /*0190*/  IMAD.WIDE R4, R9, 0x4, R4 ;  /* 0x0000000409047825 */ /* 0x001fca00078e0204 */
[----:B------:R0:W5:Y:S01]  /*01a0*/  LDG.E R7, desc[UR10][R4.64] ;  /* 0x0000000a04077981 */ /* 0x000162000c1e1900 */
[----:B-1----:R-:W-:Y:S01]  /*01b0*/  IADD3 R6, P0, PT, R9, UR4, RZ ;  /* 0x0000000409067c10 */ /* 0x002fe2000ff1e0ff */
[----:B------:R-:W-:-:S03]  /*01c0*/  VIADD R8, R2, 0x100 ;  /* 0x0000010002087836 */ /* 0x000fc60000000000 */
[----:B------:R-:W-:-:S09]  /*01d0*/  LEA.HI.X.SX32 R9, R9, UR5, 0x1, P0 ;  /* 0x0000000509097c11 */ /* 0x000fd200080f0eff */
.L_x_547:
[----:B------:R-:W-:Y:S05]  /*01e0*/  BSYNC.RECONVERGENT B1 ;  /* 0x0000000000017941 */ /* 0x000fea0003800200 */
.L_x_546:
        /* <DEDUP_REMOVED lines=9> */
[----:B------:R-:W0:Y:S01]  /*0280*/  LDC.64 R4, c[0x0][0x380] ;  /* 0x0000e000ff047b82 */ /* 0x000e220000000a00 */
[----:B------:R-:W-:Y:S01]  /*0290*/  LEA.HI R10, R16, 0x1, RZ, 0x18 ;  /* 0x00000001100a7811 */ /* 0x000fe200078fc0ff */
[----:B------:R-:W-:-:S03]  /*02a0*/  IMAD.IADD R15, R11, 0x1, R8 ;  /* 0x000000010b0f7824 */ /* 0x000fc600078e0208 */
[----:B------:R-:W-:-:S05]  /*02b0*/  LOP3.LUT R10, R10, 0x3, RZ, 0xc0, !PT ;  /* 0x000000030a0a7812 */ /* 0x000fca00078ec0ff */
[----:B------:R-:W-:-:S07]  /*02c0*/  IMAD.MOV R10, RZ, RZ, -R10 ;  /* 0x000000ffff0a7224 */ /* 0x000fce00078e0a0a */
.L_x_554:
[----:B0-----:R-:W-:-:S05]  /*02d0*/  IMAD.WIDE R12, R15, 0x4, R4 ;  /* 0x000000040f0c7825 */ /* 0x001fca00078e0204 */
[----:B------:R-:W2:Y:S01]  /*02e0*/  LDG.E R20, desc[UR10][R12.64] ;  /* 0x0000000a0c147981 */ /* 0x000ea2000c1e1900 */
[----:B------:R-:W-:Y:S01]  /*02f0*/  VIADD R10, R10, 0x1 ;  /* 0x000000010a0a7836 */ /* 0x000fe20000000000 */
[C---:B------:R-:W-:Y:S01]  /*0300*/  IADD3 R18, P1, PT, R15.reuse, UR6, RZ ;  /* 0x000000060f127c10 */ /* 0x040fe2000ff3e0ff */
[----:B------:R-:W-:Y:S03]  /*0310*/  BSSY.RECONVERGENT B3, `(.L_x_552) ;  /* 0x0000013000037945 */ /* 0x000fe60003800200 */
[----:B------:R-:W-:Y:S02]  /*0320*/  ISETP.NE.AND P2, PT, R10, RZ, PT ;  /* 0x000000ff0a00720c */ /* 0x000fe40003f45270 */
[----:B------:R-:W-:Y:S02]  /*0330*/  LEA.HI.X.SX32 R17, R15, UR7, 0x1, P1 ;  /* 0x000000070f117c11 */ /* 0x000fe400088f0eff */
        /* <DEDUP_REMOVED lines=10> */
[C---:B------:R-:W-:Y:S02]  /*03e0*/  @P3 ISETP.LT.U32.AND P1, PT, R13.reuse, R18, PT ;  /* 0x000000120d00320c */ /* 0x040fe40003f21070 */
[CC--:B------:R-:W-:Y:S02]  /*03f0*/  @P3 ISETP.GE.AND.EX P0, PT, R14.reuse, R17.reuse, PT, P0 ;  /* 0x000000110e00320c */ /* 0x0c0fe40003f06300 */
[----:B------:R-:W-:Y:S02]  /*0400*/  @P3 ISETP.LT.AND.EX P1, PT, R14, R17, PT, P1 ;  /* 0x000000110e00320c */ /* 0x000fe40003f21310 */
[----:B------:R-:W-:Y:S02]  /*0410*/  @P3 FSEL R7, R12, R20, !P0 ;  /* 0x000000140c073208 */ /* 0x000fe40004000000 */
[----:B------:R-:W-:-:S02]  /*0420*/  @P3 SEL R6, R13, R18, P1 ;  /* 0x000000120d063207 */ /* 0x000fc40000800000 */
[----:B------:R-:W-:-:S07]  /*0430*/  @P3 SEL R9, R14, R17, P1 ;  /* 0x000000110e093207 */ /* 0x000fce0000800000 */
.L_x_553:
[----:B------:R-:W-:Y:S05]  /*0440*/  BSYNC.RECONVERGENT B3 ;  /* 0x0000000000037941 */ /* 0x000fea0003800200 */
.L_x_552:
[----:B------:R-:W-:Y:S02]  /*0450*/  VIADD R8, R8, 0x100 ;  /* 0x0000010008087836 */ /* 0x000fe40000000000 */
[----:B------:R-:W-:Y:S01]  /*0460*/  VIADD R15, R15, 0x100 ;  /* 0x000001000f0f7836 */ /* 0x000fe20000000000 */
[----:B------:R-:W-:Y:S06]  /*0470*/  @P2 BRA `(.L_x_554) ;  /* 0xfffffffc00942947 */ /* 0x000fec000383ffff */
.L_x_551:
[----:B------:R-:W-:Y:S05]  /*0480*/  BSYNC.RECONVERGENT B2 ;  /* 0x0000000000027941 */ /* 0x000fea0003800200 */
.L_x_550:
[----:B------:R-:W-:-:S13]  /*0490*/  ISETP.GE.U32.AND P0, PT, R16, 0x300, PT ;  /* 0x000003001000780c */ /* 0x000fda0003f06070 */
[----:B------:R-:W-:Y:S05]  /*04a0*/  @!P0 BRA `(.L_x_549) ;  /* 0x00000004008c8947 */ /* 0x000fea0003800000 */
[----:B------:R-:W0:Y:S01]  /*04b0*/  LDC.64 R4, c[0x0][0x380] ;  /* 0x0000e000ff047b82 */ /* 0x000e220000000a00 */
[----:B------:R-:W-:-:S04]  /*04c0*/  IMAD.IADD R11, R11, 0x1, R8 ;  /* 0x000000010b0b7824 */ /* 0x000fc800078e0208 */
[C---:B------:R-:W-:Y:S02]  /*04d0*/  VIADD R19, R11.reuse, 0x100 ;  /* 0x000001000b137836 */ /* 0x040fe40000000000 */
[C---:B------:R-:W-:Y:S02]  /*04e0*/  VIADD R18, R11.reuse, 0x200 ;  /* 0x000002000b127836 */ /* 0x040fe40000000000 */
[----:B------:R-:W-:Y:S01]  /*04f0*/  VIADD R20, R11, 0x300 ;  /* 0x000003000b147836 */ /* 0x000fe20000000000 */
[----:B0-----:R-:W-:-:S05]  /*0500*/  IADD3 R4, P0, PT, R4, 0x800, RZ ;  /* 0x0000080004047810 */ /* 0x001fca0007f1e0ff */
[----:B------:R-:W-:-:S08]  /*0510*/  IMAD.X R5, RZ, RZ, R5, P0 ;  /* 0x000000ffff057224 */ /* 0x000fd000000e0605 */
.L_x_563:
[----:B------:R-:W-:-:S05]  /*0520*/  IMAD.WIDE R14, R11, 0x4, R4 ;  /* 0x000000040b0e7825 */ /* 0x000fca00078e0204 */
[----:B------:R-:W2:Y:S04]  /*0530*/  LDG.E R24, desc[UR10][R14.64+-0x800] ;  /* 0xfff8000a0e187981 */ /* 0x000ea8000c1e1900 */
[----:B-----5:R0:W5:Y:S04]  /*0540*/  LDG.E R26, desc[UR10][R14.64+-0x400] ;  /* 0xfffc000a0e1a7981 */ /* 0x020168000c1e1900 */
[----:B------:R0:W5:Y:S04]  /*0550*/  LDG.E R10, desc[UR10][R14.64] ;  /* 0x0000000a0e0a7981 */ /* 0x000168000c1e1900 */
[----:B------:R0:W5:Y:S01]  /*0560*/  LDG.E R12, desc[UR10][R14.64+0x400] ;  /* 0x0004000a0e0c7981 */ /* 0x000162000c1e1900 */
[----:B------:R-:W-:Y:S01]  /*0570*/  IADD3 R21, P1, PT, R11, UR8, RZ ;  /* 0x000000080b157c10 */ /* 0x000fe2000ff3e0ff */
[----:B------:R-:W-:Y:S01]  /*0580*/  BSSY.RECONVERGENT B2, `(.L_x_555) ;  /* 0x0000012000027945 */ /* 0x000fe20003800200 */
[----:B------:R-:W-:-:S02]  /*0590*/  IMAD.MOV.U32 R16, RZ, RZ, R6 ;  /* 0x000000ffff107224 */ /* 0x000fc400078e0006 */
[----:B------:R-:W-:Y:S01]  /*05a0*/  IMAD.MOV.U32 R17, RZ, RZ, R9 ;  /* 0x000000ffff117224 */ /* 0x000fe200078e0009 */
[----:B------:R-:W-:Y:S01]  /*05b0*/  LEA.HI.X.SX32 R22, R11, UR9, 0x1, P1 ;  /* 0x000000090b167c11 */ /* 0x000fe200088f0eff */
[----:B------:R-:W-:Y:S01]  /*05c0*/  IMAD.MOV.U32 R13, RZ, RZ, R7 ;  /* 0x000000ffff0d7224 */ /* 0x000fe200078e0007 */
        /* <DEDUP_REMOVED lines=13> */
.L_x_556:
[----:B------:R-:W-:Y:S05]  /*06a0*/  BSYNC.RECONVERGENT B2 ;  /* 0x0000000000027941 */ /* 0x000fea0003800200 */
.L_x_555:
[----:B-----5:R-:W-:Y:S01]  /*06b0*/  FSETP.GEU.AND P0, PT, R13, R26, PT ;  /* 0x0000001a0d00720b */ /* 0x020fe20003f0e000 */
[----:B------:R-:W-:Y:S01]  /*06c0*/  BSSY.RECONVERGENT B2, `(.L_x_557) ;  /* 0x0000012000027945 */ /* 0x000fe20003800200 */
[C---:B------:R-:W-:Y:S01]  /*06d0*/  IADD3 R15, P1, PT, R19.reuse, UR8, RZ ;  /* 0x00000008130f7c10 */ /* 0x040fe2000ff3e0ff */
[----:B------:R-:W-:Y:S02]  /*06e0*/  IMAD.MOV.U32 R6, RZ, RZ, R16 ;  /* 0x000000ffff067224 */ /* 0x000fe400078e0010 */
[----:B------:R-:W-:Y:S01]  /*06f0*/  IMAD.MOV.U32 R9, RZ, RZ, R17 ;  /* 0x000000ffff097224 */ /* 0x000fe200078e0011 */
[----:B------:R-:W-:Y:S01]  /*0700*/  LEA.HI.X.SX32 R14, R19, UR9, 0x1, P1 ;  /* 0x00000009130e7c11 */ /* 0x000fe200088f0eff */
        /* <DEDUP_REMOVED lines=13> */
.L_x_558:
[----:B------:R-:W-:Y:S05]  /*07e0*/  BSYNC.RECONVERGENT B2 ;  /* 0x0000000000027941 */ /* 0x000fea0003800200 */
.L_x_557:
[----:B------:R-:W-:Y:S01]  /*07f0*/  FSETP.GEU.AND P0, PT, R7, R10, PT ;  /* 0x0000000a0700720b */ /* 0x000fe20003f0e000 */
[----:B------:R-:W-:Y:S01]  /*0800*/  BSSY.RECONVERGENT B2, `(.L_x_559) ;  /* 0x0000013000027945 */ /* 0x000fe20003800200 */
[----:B------:R-:W-:Y:S01]  /*0810*/  IADD3 R17, P1, PT, R18, UR8, RZ ;  /* 0x0000000812117c10 */ /* 0x000fe2000ff3e0ff */
[----:B------:R-:W-:Y:S01]  /*0820*/  IMAD.MOV.U32 R14, RZ, RZ, R6 ;  /* 0x000000ffff0e7224 */ /* 0x000fe200078e0006 */
[----:B------:R-:W-:Y:S01]  /*0830*/  IADD3 R21, P2, PT, R20, UR8, RZ ;  /* 0x0000000814157c10 */ /* 0x000fe2000ff5e0ff */
        /* <DEDUP_REMOVED lines=15> */
.L_x_560:
[----:B------:R-:W-:Y:S05]  /*0930*/  BSYNC.RECONVERGENT B2 ;  /* 0x0000000000027941 */ /* 0x000fea0003800200 */
.L_x_559:
[----:B------:R-:W-:Y:S01]  /*0940*/  FSETP.GEU.AND P0, PT, R13, R12, PT ;  /* 0x0000000c0d00720b */ /* 0x000fe20003f0e000 */
[----:B------:R-:W-:Y:S01]  /*0950*/  BSSY.RECONVERGENT B2, `(.L_x_561) ;  /* 0x0000011000027945 */ /* 0x000fe20003800200 */
[----:B------:R-:W-:Y:S01]  /*0960*/  LEA.HI.X.SX32 R10, R20, UR9, 0x1, P2 ;  /* 0x00000009140a7c11 */ /* 0x000fe200090f0eff */
        /* <DEDUP_REMOVED lines=15> */
.L_x_562:
[----:B------:R-:W-:Y:S05]  /*0a60*/  BSYNC.RECONVERGENT B2 ;  /* 0x0000000000027941 */ /* 0x000fea0003800200 */
.L_x_561:
[----:B------:R-:W-:Y:S02]  /*0a70*/  VIADD R8, R8, 0x400 ;  /* 0x0000040008087836 */ /* 0x000fe40000000000 */
[----:B------:R-:W-:Y:S02]  /*0a80*/  VIADD R19, R19, 0x400 ;  /* 0x0000040013137836 */ /* 0x000fe40000000000 */
[----:B------:R-:W-:Y:S01]  /*0a90*/  VIADD R18, R18, 0x400 ;  /* 0x0000040012127836 */ /* 0x000fe20000000000 */
[----:B------:R-:W-:Y:S01]  /*0aa0*/  ISETP.GE.AND P0, PT, R8, R3, PT ;  /* 0x000000030800720c */ /* 0x000fe20003f06270 */
[----:B------:R-:W-:Y:S02]  /*0ab0*/  VIADD R20, R20, 0x400 ;  /* 0x0000040014147836 */ /* 0x000fe40000000000 */
[----:B------:R-:W-:-:S10]  /*0ac0*/  VIADD R11, R11, 0x400 ;  /* 0x000004000b0b7836 */ /* 0x000fd40000000000 */
[----:B------:R-:W-:Y:S05]  /*0ad0*/  @!P0 BRA `(.L_x_563) ;  /* 0xfffffff800908947 */ /* 0x000fea000383ffff */
.L_x_549:
[----:B------:R-:W-:Y:S05]  /*0ae0*/  BSYNC.RECONVERGENT B1 ;  /* 0x0000000000017941 */ /* 0x000fea0003800200 */
.L_x_548:
[----:B------:R-:W-:-:S13]  /*0af0*/  ISETP.GE.AND P0, PT, R3, 0x100, PT ;  /* 0x000001000300780c */ /* 0x000fda0003f06270 */
[----:B------:R-:W-:Y:S05]  /*0b00*/  @!P0 BRA `(.L_x_564) ;  /* 0x00000010003c8947 */ /* 0x000fea0003800000 */
[----:B------:R-:W1:Y:S01]  /*0b10*/  S2R R13, SR_LANEID ;  /* 0x00000000000d7919 */ /* 0x000e620000000000 */
[----:B------:R-:W-:Y:S01]  /*0b20*/  BSSY.RECONVERGENT B1, `(.L_x_565) ;  /* 0x0000015000017945 */ /* 0x000fe20003800200 */
[----:B0-----:R-:W-:Y:S01]  /*0b30*/  IMAD.MOV.U32 R5, RZ, RZ, R6 ;  /* 0x000000ffff057224 */ /* 0x001fe200078e0006 */
[----:B-----5:R-:W0:Y:S01]  /*0b40*/  SHFL.DOWN PT, R4, R7, 0x1, 0x1f ;  /* 0x08201f0007047f89 */ /* 0x020e2200000e0000 */
        /* <DEDUP_REMOVED lines=18> */
.L_x_566:
[----:B------:R-:W-:Y:S05]  /*0c70*/  BSYNC.RECONVERGENT B1 ;  /* 0x0000000000017941 */ /* 0x000fea0003800200 */
.L_x_565:
        /* <DEDUP_REMOVED lines=21> */
.L_x_568:
[----:B------:R-:W-:Y:S05]  /*0dd0*/  BSYNC.RECONVERGENT B1 ;  /* 0x0000000000017941 */ /* 0x000fea0003800200 */
.L_x_567:
        /* <DEDUP_REMOVED lines=21> */
.L_x_570:
[----:B------:R-:W-:Y:S05]  /*0f30*/  BSYNC.RECONVERGENT B1 ;  /* 0x0000000000017941 */ /* 0x000fea0003800200 */
.L_x_569:
        /* <DEDUP_REMOVED lines=21> */
.L_x_572:
[----:B------:R-:W-:Y:S05]  /*1090*/  BSYNC.RECONVERGENT B1 ;  /* 0x0000000000017941 */ /* 0x000fea0003800200 */
.L_x_571:
        /* <DEDUP_REMOVED lines=22> */
.L_x_574:
[----:B------:R-:W-:Y:S05]  /*1200*/  BSYNC.RECONVERGENT B1 ;  /* 0x0000000000017941 */ /* 0x000fea0003800200 */
.L_x_573:
        /* <DEDUP_REMOVED lines=12> */
.L_x_576:
[----:B------:R-:W-:Y:S05]  /*12d0*/  BSYNC.RECONVERGENT B1 ;  /* 0x0000000000017941 */ /* 0x000fea0003800200 */
.L_x_575:
        /* <DEDUP_REMOVED lines=31> */
.L_x_579:
[----:B------:R-:W-:Y:S05]  /*14d0*/  BSYNC.RECONVERGENT B1 ;  /* 0x0000000000017941 */ /* 0x000fea0003800200 */
.L_x_578:
        /* <DEDUP_REMOVED lines=18> */
.L_x_581:
[----:B------:R-:W-:Y:S05]  /*1600*/  BSYNC.RECONVERGENT B1 ;  /* 0x0000000000017941 */ /* 0x000fea0003800200 */
.L_x_580:
        /* <DEDUP_REMOVED lines=18> */
.L_x_583:
[----:B------:R-:W-:Y:S05]  /*1730*/  BSYNC.RECONVERGENT B1 ;  /* 0x0000000000017941 */ /* 0x000fea0003800200 */
.L_x_582:
        /* <DEDUP_REMOVED lines=18> */
.L_x_585:
[----:B------:R-:W-:Y:S05]  /*1860*/  BSYNC.RECONVERGENT B1 ;  /* 0x0000000000017941 */ /* 0x000fea0003800200 */
.L_x_584:
        /* <DEDUP_REMOVED lines=18> */
.L_x_587:
[----:B------:R-:W-:Y:S05]  /*1990*/  BSYNC.RECONVERGENT B1 ;  /* 0x0000000000017941 */ /* 0x000fea0003800200 */
.L_x_586:
        /* <DEDUP_REMOVED lines=18> */
.L_x_589:
[----:B------:R-:W-:Y:S05]  /*1ac0*/  BSYNC.RECONVERGENT B1 ;  /* 0x0000000000017941 */ /* 0x000fea0003800200 */
.L_x_588:
        /* <DEDUP_REMOVED lines=19> */
.L_x_564:
[----:B0-----:R-:W-:Y:S01]  /*1c00*/  LOP3.LUT R4, R2, 0x3e0, RZ, 0xc0, !PT ;  /* 0x000003e002047812 */ /* 0x001fe200078ec0ff */
[----:B------:R-:W-:Y:S01]  /*1c10*/  BSSY.RECONVERGENT B1, `(.L_x_590) ;  /* 0x000001b000017945 */ /* 0x000fe20003800200 */
[----:B-----5:R-:W-:Y:S02]  /*1c20*/  IMAD.MOV.U32 R5, RZ, RZ, R7 ;  /* 0x000000ffff057224 */ /* 0x020fe400078e0007 */
[----:B------:R-:W-:Y:S02]  /*1c30*/  IMAD.MOV.U32 R13, RZ, RZ, R6 ;  /* 0x000000ffff0d7224 */ /* 0x000fe400078e0006 */
[----:B------:R-:W-:Y:S01]  /*1c40*/  VIADD R8, R4, 0x20 ;  /* 0x0000002004087836 */ /* 0x000fe20000000000 */
[----:B------:R-:W-:Y:S01]  /*1c50*/  LOP3.LUT R4, RZ, R4, RZ, 0x33, !PT ;  /* 0x00000004ff047212 */ /* 0x000fe200078e33ff */
[----:B------:R-:W-:-:S03]  /*1c60*/  IMAD.MOV.U32 R15, RZ, RZ, R9 ;  /* 0x000000ffff0f7224 */ /* 0x000fc600078e0009 */
[----:B------:R-:W-:Y:S01]  /*1c70*/  ISETP.GT.AND P0, PT, R8, R3, PT ;  /* 0x000000030800720c */ /* 0x000fe20003f04270 */
[----:B------:R-:W-:-:S05]  /*1c80*/  IMAD.IADD R4, R3, 0x1, R4 ;  /* 0x0000000103047824 */ /* 0x000fca00078e0204 */
        /* <DEDUP_REMOVED lines=19> */
.L_x_591:
[----:B------:R-:W-:Y:S05]  /*1dc0*/  BSYNC.RECONVERGENT B1 ;  /* 0x0000000000017941 */ /* 0x000fea0003800200 */
.L_x_590:
        /* <DEDUP_REMOVED lines=22> */
.L_x_593:
[----:B------:R-:W-:Y:S05]  /*1f30*/  BSYNC.RECONVERGENT B1 ;  /* 0x0000000000017941 */ /* 0x000fea0003800200 */
.L_x_592:
        /* <DEDUP_REMOVED lines=22> */
.L_x_595:
[----:B------:R-:W-:Y:S05]  /*20a0*/  BSYNC.RECONVERGENT B1 ;  /* 0x0000000000017941 */ /* 0x000fea0003800200 */
.L_x_594:
        /* <DEDUP_REMOVED lines=22> */
.L_x_597:
[----:B------:R-:W-:Y:S05]  /*2210*/  BSYNC.RECONVERGENT B1 ;  /* 0x0000000000017941 */ /* 0x000fea0003800200 */
.L_x_596:
        /* <DEDUP_REMOVED lines=23> */
.L_x_599:
[----:B------:R-:W-:Y:S05]  /*2390*/  BSYNC.RECONVERGENT B1 ;  /* 0x0000000000017941 */ /* 0x000fea0003800200 */
.L_x_598:
        /* <DEDUP_REMOVED lines=12> */
.L_x_601:
[----:B------:R-:W-:Y:S05]  /*2460*/  BSYNC.RECONVERGENT B1 ;  /* 0x0000000000017941 */ /* 0x000fea0003800200 */
.L_x_600:
[----:B------:R-:W-:Y:S01]  /*2470*/  BAR.SYNC.DEFER_BLOCKING 0x0 ;  /* 0x0000000000007b1d */ /* 0x000fe20000010000 */
[----:B------:R-:W-:-:S13]  /*2480*/  ISETP.NE.AND P2, PT, R2, RZ, PT ;  /* 0x000000ff0200720c */ /* 0x000fda0003f45270 */
[----:B------:R-:W-:Y:S05]  /*2490*/  @P2 BRA `(.L_x_577) ;  /* 0x0000003000fc2947 */ /* 0x000fea0003800000 */
[C---:B------:R-:W-:Y:S01]  /*24a0*/  ISETP.GE.AND P0, PT, R3.reuse, 0x21, PT ;  /* 0x000000210300780c */ /* 0x040fe20003f06270 */
[----:B------:R-:W-:Y:S01]  /*24b0*/  IMAD.MOV.U32 R2, RZ, RZ, R6 ;  /* 0x000000ffff027224 */ /* 0x000fe200078e0006 */
[C---:B------:R-:W-:Y:S01]  /*24c0*/  ISETP.GE.AND P5, PT, R3.reuse, 0x41, PT ;  /* 0x000000410300780c */ /* 0x040fe20003fa6270 */
[----:B0-----:R-:W-:Y:S01]  /*24d0*/  IMAD.MOV.U32 R9, RZ, RZ, R5 ;  /* 0x000000ffff097224 */ /* 0x001fe200078e0005 */
        /* <DEDUP_REMOVED lines=26> */
.L_x_603:
[----:B------:R-:W-:Y:S05]  /*2680*/  BSYNC.RECONVERGENT B1 ;  /* 0x0000000000017941 */ /* 0x000fea0003800200 */
.L_x_602:
        /* <DEDUP_REMOVED lines=26> */
.L_x_605:
[----:B------:R-:W-:Y:S05]  /*2830*/  BSYNC.RECONVERGENT B1 ;  /* 0x0000000000017941 */ /* 0x000fea0003800200 */
.L_x_604:
        /* <DEDUP_REMOVED lines=29> */
.L_x_607:
[----:B------:R-:W-:Y:S05]  /*2a10*/  BSYNC.RECONVERGENT B1 ;  /* 0x0000000000017941 */ /* 0x000fea0003800200 */
.L_x_606:
        /* <DEDUP_REMOVED lines=26> */
.L_x_609:
[----:B------:R-:W-:Y:S05]  /*2bc0*/  BSYNC.RECONVERGENT B1 ;  /* 0x0000000000017941 */ /* 0x000fea0003800200 */
.L_x_608:
        /* <DEDUP_REMOVED lines=26> */
.L_x_611:
[----:B------:R-:W-:Y:S05]  /*2d70*/  BSYNC.RECONVERGENT B1 ;  /* 0x0000000000017941 */ /* 0x000fea0003800200 */
.L_x_610:
        /* <DEDUP_REMOVED lines=26> */
.L_x_613:
[----:B------:R-:W-:Y:S05]  /*2f20*/  BSYNC.RECONVERGENT B1 ;  /* 0x0000000000017941 */ /* 0x000fea0003800200 */
.L_x_612:
[----:B------:R-:W-:Y:S02]  /*2f30*/  IMAD.MOV.U32 R6, RZ, RZ, R3 ;  /* 0x000000ffff067224 */ /* 0x000fe400078e0003 */
[----:B------:R-:W-:Y:S02]  /*2f40*/  IMAD.MOV.U32 R5, RZ, RZ, R7 ;  /* 0x000000ffff057224 */ /* 0x000fe400078e0007 */
[----:B------:R-:W-:Y:S01]  /*2f50*/  IMAD.MOV.U32 R4, RZ, RZ, R8 ;  /* 0x000000ffff047224 */ /* 0x000fe200078e0008 */
[----:B------:R-:W-:Y:S06]  /*2f60*/  @!P6 BRA `(.L_x_577) ;  /* 0x000000280048e947 */ /* 0x000fec0003800000 */
        /* <DEDUP_REMOVED lines=23> */
.L_x_545:
[----:B------:R-:W0:Y:S01]  /*30e0*/  S2R R2, SR_TID.X ;  /* 0x0000000000027919 */ /* 0x000e220000002100 */
[----:B------:R-:W1:Y:S01]  /*30f0*/  LDCU.128 UR12, c[0x0][0x380] ;  /* 0x00007000ff0c77ac */ /* 0x000e620008000c00 */
[----:B------:R-:W-:Y:S02]  /*3100*/  SHF.R.S32.HI R12, RZ, 0x1f, R11 ;  /* 0x0000001fff0c7819 */ /* 0x000fe4000001140b */
[----:B0-----:R-:W-:-:S04]  /*3110*/  IADD3 R3, P0, PT, R11, R2, RZ ;  /* 0x000000020b037210 */ /* 0x001fc80007f1e0ff */
[----:B-1----:R-:W-:Y:S01]  /*3120*/  LEA R4, P1, R3, UR12, 0x2 ;  /* 0x0000000c03047c11 */ /* 0x002fe2000f8210ff */
[----:B------:R-:W-:-:S05]  /*3130*/  IMAD.X R6, RZ, RZ, R12, P0 ;  /* 0x000000ffff067224 */ /* 0x000fca00000e060c */
[----:B------:R-:W-:-:S05]  /*3140*/  LEA.HI.X R5, R3, UR13, R6, 0x2, P1 ;  /* 0x0000000d03057c11 */ /* 0x000fca00088f1406 */
[----:B------:R-:W2:Y:S04]  /*3150*/  LDG.E R3, desc[UR10][R4.64] ;  /* 0x0000000a04037981 */ /* 0x000ea8000c1e1900 */
[----:B------:R-:W2:Y:S04]  /*3160*/  LDG.E R6, desc[UR10][R4.64+0x400] ;  /* 0x0004000a04067981 */ /* 0x000ea8000c1e1900 */
[----:B------:R-:W3:Y:S04]  /*3170*/  LDG.E R7, desc[UR10][R4.64+0x800] ;  /* 0x0008000a04077981 */ /* 0x000ee8000c1e1900 */
[----:B------:R-:W4:Y:S01]  /*3180*/  LDG.E R8, desc[UR10][R4.64+0xc00] ;  /* 0x000c000a04087981 */ /* 0x000f22000c1e1900 */
[C---:B------:R-:W-:Y:S01]  /*3190*/  VIADD R13, R2.reuse, 0x100 ;  /* 0x00000100020d7836 */ /* 0x040fe20000000000 */
[----:B------:R-:W-:Y:S01]  /*31a0*/  IADD3 R11, P3, PT, R11, UR14, RZ ;  /* 0x0000000e0b0b7c10 */ /* 0x000fe2000ff7e0ff */
[----:B------:R-:W-:Y:S01]  /*31b0*/  UMOV UR4, URZ ;  /* 0x000000ff00047c82 */ /* 0x000fe20008000000 */
[----:B------:R-:W-:Y:S01]  /*31c0*/  BSSY.RECONVERGENT B1, `(.L_x_614) ;  /* 0x0000013000017945 */ /* 0x000fe20003800200 */
[----:B------:R0:W5:Y:S02]  /*31d0*/  LDG.E R9, desc[UR10][R4.64+0x1000] ;  /* 0x0010000a04097981 */ /* 0x000164000c1e1900 */
[----:B0-----:R-:W-:-:S02]  /*31e0*/  LOP3.LUT R4, R2, 0x400, RZ, 0xfc, !PT ;  /* 0x0000040002047812 */ /* 0x001fc400078efcff */
[----:B--2---:R-:W-:-:S04]  /*31f0*/  FSETP.GEU.AND P0, PT, R6, R3, PT ;  /* 0x000000030600720b */ /* 0x004fc80003f0e000 */
[----:B------:R-:W-:Y:S01]  /*3200*/  FSEL R6, R6, R3, !P0 ;  /* 0x0000000306067208 */ /* 0x000fe20004000000 */
[----:B------:R-:W-:-:S03]  /*3210*/  VIADD R3, R2, 0x200 ;  /* 0x0000020002037836 */ /* 0x000fc60000000000 */
[----:B---3--:R-:W-:-:S04]  /*3220*/  FSETP.GEU.AND P1, PT, R7, R6, PT ;  /* 0x000000060700720b */ /* 0x008fc80003f2e000 */
[----:B------:R-:W-:Y:S02]  /*3230*/  FSEL R7, R7, R6, !P1 ;  /* 0x0000000607077208 */ /* 0x000fe40004800000 */
[----:B------:R-:W-:Y:S02]  /*3240*/  IADD3.X R6, PT, PT, R12, UR15, RZ, P3, !PT ;  /* 0x0000000f0c067c10 */ /* 0x000fe40009ffe4ff */
[----:B----4-:R-:W-:Y:S01]  /*3250*/  FSETP.GEU.AND P2, PT, R7, R8, PT ;  /* 0x000000080700720b */ /* 0x010fe20003f4e000 */
[----:B------:R-:W-:-:S04]  /*3260*/  IMAD.MOV.U32 R12, RZ, RZ, R7 ;  /* 0x000000ffff0c7224 */ /* 0x000fc800078e0007 */
[----:B------:R-:W-:-:S05]  /*3270*/  @P1 SEL R3, R13, R2, !P0 ;  /* 0x000000020d031207 */ /* 0x000fca0004000000 */
[----:B------:R-:W-:-:S03]  /*3280*/  IMAD.MOV.U32 R5, RZ, RZ, R3 ;  /* 0x000000ffff057224 */ /* 0x000fc600078e0003 */
[----:B------:R-:W-:Y:S05]  /*3290*/  @!P2 BRA `(.L_x_615) ;  /* 0x000000000014a947 */ /* 0x000fea0003800000 */
[----:B------:R-:W-:Y:S01]  /*32a0*/  FSETP.GEU.AND P0, PT, R8, R7, PT ;  /* 0x000000070800720b */ /* 0x000fe20003f0e000 */
[----:B------:R-:W-:Y:S02]  /*32b0*/  IMAD.MOV.U32 R12, RZ, RZ, R8 ;  /* 0x000000ffff0c7224 */ /* 0x000fe400078e0008 */
[----:B------:R-:W-:-:S10]  /*32c0*/  VIADD R5, R2, 0x300 ;  /* 0x0000030002057836 */ /* 0x000fd40000000000 */
[----:B------:R-:W-:Y:S02]  /*32d0*/  @P0 IMAD.MOV.U32 R12, RZ, RZ, R7 ;  /* 0x000000ffff0c0224 */ /* 0x000fe400078e0007 */
[----:B------:R-:W-:-:S07]  /*32e0*/  @P0 IMAD.MOV.U32 R5, RZ, RZ, R3 ;  /* 0x000000ffff050224 */ /* 0x000fce00078e0003 */
.L_x_615:
[----:B------:R-:W-:Y:S05]  /*32f0*/  BSYNC.RECONVERGENT B1 ;  /* 0x0000000000017941 */ /* 0x000fea0003800200 */
.L_x_614:
[----:B-----5:R-:W-:Y:S01]  /*3300*/  FSETP.GEU.AND P0, PT, R12, R9, PT ;  /* 0x000000090c00720b */ /* 0x020fe20003f0e000 */
[----:B------:R-:W-:Y:S01]  /*3310*/  BSSY.RECONVERGENT B1, `(.L_x_616) ;  /* 0x0000014000017945 */ /* 0x000fe20003800200 */
[-C--:B------:R-:W-:Y:S01]  /*3320*/  IADD3 R13, P3, PT, R5, R11.reuse, RZ ;  /* 0x0000000b050d7210 */ /* 0x080fe20007f7e0ff */
[----:B------:R-:W-:Y:S01]  /*3330*/  IMAD.MOV.U32 R3, RZ, RZ, R12 ;  /* 0x000000ffff037224 */ /* 0x000fe200078e000c */
[----:B------:R-:W-:Y:S02]  /*3340*/  IADD3 R8, P1, PT, R4, R11, RZ ;  /* 0x0000000b04087210 */ /* 0x000fe40007f3e0ff */
[----:B------:R-:W-:Y:S02]  /*3350*/  IADD3.X R14, PT, PT, R6, UR4, RZ, P3, !PT ;  /* 0x00000004060e7c10 */ /* 0x000fe40009ffe4ff */
[----:B------:R-:W-:Y:S01]  /*3360*/  ISETP.LE.AND P2, PT, R10, UR6, PT ;  /* 0x000000060a007c0c */ /* 0x000fe2000bf43270 */
[----:B------:R-:W-:Y:S02]  /*3370*/  IMAD.X R11, RZ, RZ, R6, P1 ;  /* 0x000000ffff0b7224 */ /* 0x000fe400008e0606 */
[----:B------:R-:W-:-:S02]  /*3380*/  IMAD.MOV.U32 R6, RZ, RZ, R13 ;  /* 0x000000ffff067224 */ /* 0x000fc400078e000d */
[----:B------:R-:W-:Y:S01]  /*3390*/  IMAD.MOV.U32 R7, RZ, RZ, R14 ;  /* 0x000000ffff077224 */ /* 0x000fe200078e000e */
[----:B------:R-:W-:Y:S07]  /*33a0*/  @!P0 BRA `(.L_x_617) ;  /* 0x0000000000288947 */ /* 0x000fee0003800000 */
        /* <DEDUP_REMOVED lines=10> */
.L_x_617:
[----:B------:R-:W-:Y:S05]  /*3450*/  BSYNC.RECONVERGENT B1 ;  /* 0x0000000000017941 */ /* 0x000fea0003800200 */
.L_x_616:
        /* <DEDUP_REMOVED lines=12> */
[----:B------:R-:W-:-:S05]  /*3520*/  IMAD.MOV.U32 R9, RZ, RZ, 0x500 ;  /* 0x00000500ff097424 */ /* 0x000fca00078e00ff */
[----:B------:R-:W2:Y:S01]  /*3530*/  ATOMG.E.ADD.STRONG.GPU PT, R8, desc[UR10][R4.64], R9 ;  /* 0x80000009040879a8 */ /* 0x000ea200081ef10a */
[----:B------:R-:W0:Y:S01]  /*3540*/  S2UR UR5, SR_CgaCtaId ;  /* 0x00000000000579c3 */ /* 0x000e220000008800 */
[----:B------:R-:W-:Y:S02]  /*3550*/  UMOV UR4, 0x400 ;  /* 0x0000040000047882 */ /* 0x000fe40000000000 */
[----:B0-----:R-:W-:Y:S01]  /*3560*/  ULEA UR4, UR5, UR4, 0x18 ;  /* 0x0000000405047291 */ /* 0x001fe2000f8ec0ff */
[----:B--2---:R-:W-:-:S08]  /*3570*/  VIADD R8, R8, UR6 ;  /* 0x0000000608087c36 */ /* 0x004fd00008000000 */
[----:B------:R0:W-:Y:S03]  /*3580*/  STS [UR4+0x98], R8 ;  /* 0x00009808ff007988 */ /* 0x0001e60008000804 */
.L_x_620:
[----:B------:R-:W-:Y:S05]  /*3590*/  BSYNC.RECONVERGENT B1 ;  /* 0x0000000000017941 */ /* 0x000fea0003800200 */
.L_x_619:
[----:B------:R-:W1:Y:S08]  /*35a0*/  S2UR UR5, SR_CgaCtaId ;  /* 0x00000000000579c3 */ /* 0x000e700000008800 */
[----:B------:R-:W-:Y:S06]  /*35b0*/  BAR.SYNC.DEFER_BLOCKING 0x0 ;  /* 0x0000000000007b1d */ /* 0x000fec0000010000 */
[----:B------:R-:W-:Y:S01]  /*35c0*/  UMOV UR4, 0x400 ;  /* 0x0000040000047882 */ /* 0x000fe20000000000 */
[----:B------:R-:W2:Y:S01]  /*35d0*/  LDCU UR7, c[0x0][0x398] ;  /* 0x00007300ff0777ac */ /* 0x000ea20008000800 */
[----:B------:R-:W3:Y:S01]  /*35e0*/  LDCU.128 UR12, c[0x0][0x380] ;  /* 0x00007000ff0c77ac */ /* 0x000ee20008000c00 */
[----:B-1----:R-:W-:-:S06]  /*35f0*/  ULEA UR4, UR5, UR4, 0x18 ;  /* 0x0000000405047291 */ /* 0x002fcc000f8ec0ff */
[----:B0-----:R-:W-:-:S05]  /*3600*/  IMAD.U32 R8, RZ, RZ, UR4 ;  /* 0x00000004ff087e24 */ /* 0x001fca000f8e00ff */
[----:B------:R-:W0:Y:S02]  /*3610*/  LDS R11, [R8+0x98] ;  /* 0x00009800080b7984 */ /* 0x000e240000000800 */
[----:B0-----:R-:W-:-:S05]  /*3620*/  VIADD R9, R11, 0x500 ;  /* 0x000005000b097836 */ /* 0x001fca0000000000 */
[----:B------:R-:W-:-:S13]  /*3630*/  ISETP.GT.AND P0, PT, R9, R10, PT ;  /* 0x0000000a0900720c */ /* 0x000fda0003f04270 */
[----:B--23--:R-:W-:Y:S05]  /*3640*/  @P0 BRA `(.L_x_621) ;  /* 0x0000000800080947 */ /* 0x00cfea0003800000 */
[----:B------:R-:W-:Y:S01]  /*3650*/  BSSY.RECONVERGENT B1, `(.L_x_621) ;  /* 0x0000081000017945 */ /* 0x000fe20003800200 */
.L_x_634:
[----:B------:R-:W-:-:S04]  /*3660*/  IADD3 R13, P0, PT, R2, R11, RZ ;  /* 0x0000000b020d7210 */ /* 0x000fc80007f1e0ff */
[----:B------:R-:W-:Y:S02]  /*3670*/  LEA.HI.X.SX32 R12, R11, RZ, 0x1, P0 ;  /* 0x000000ff0b0c7211 */ /* 0x000fe400000f0eff */
[----:B------:R-:W-:-:S04]  /*3680*/  LEA R14, P0, R13, UR12, 0x2 ;  /* 0x0000000c0d0e7c11 */ /* 0x000fc8000f8010ff */
[----:B------:R-:W-:-:S05]  /*3690*/  LEA.HI.X R15, R13, UR13, R12, 0x2, P0 ;  /* 0x0000000d0d0f7c11 */ /* 0x000fca00080f140c */
[----:B------:R-:W2:Y:S04]  /*36a0*/  LDG.E R20, desc[UR10][R14.64] ;  /* 0x0000000a0e147981 */ /* 0x000ea8000c1e1900 */
[----:B------:R0:W5:Y:S04]  /*36b0*/  LDG.E R21, desc[UR10][R14.64+0x400] ;  /* 0x0004000a0e157981 */ /* 0x000168000c1e1900 */
[----:B------:R0:W5:Y:S04]  /*36c0*/  LDG.E R11, desc[UR10][R14.64+0x800] ;  /* 0x0008000a0e0b7981 */ /* 0x000168000c1e1900 */
[----:B------:R0:W5:Y:S04]  /*36d0*/  LDG.E R9, desc[UR10][R14.64+0xc00] ;  /* 0x000c000a0e097981 */ /* 0x000168000c1e1900 */
[----:B------:R0:W5:Y:S01]  /*36e0*/  LDG.E R10, desc[UR10][R14.64+0x1000] ;  /* 0x0010000a0e0a7981 */ /* 0x000162000c1e1900 */
[----:B------:R-:W-:Y:S01]  /*36f0*/  IADD3 R13, P1, PT, R13, UR14, RZ ;  /* 0x0000000e0d0d7c10 */ /* 0x000fe2000ff3e0ff */
[----:B------:R-:W-:Y:S01]  /*3700*/  BSSY.RECONVERGENT B2, `(.L_x_622) ;  /* 0x0000012000027945 */ /* 0x000fe20003800200 */
[----:B------:R-:W-:-:S02]  /*3710*/  IMAD.MOV.U32 R16, RZ, RZ, R3 ;  /* 0x000000ffff107224 */ /* 0x000fc400078e0003 */
[----:B------:R-:W-:Y:S01]  /*3720*/  IMAD.MOV.U32 R18, RZ, RZ, R6 ;  /* 0x000000ffff127224 */ /* 0x000fe200078e0006 */
[----:B------:R-:W-:Y:S01]  /*3730*/  IADD3.X R12, PT, PT, R12, UR15, RZ, P1, !PT ;  /* 0x0000000f0c0c7c10 */ /* 0x000fe20008ffe4ff */
        /* <DEDUP_REMOVED lines=14> */
.L_x_623:
[----:B------:R-:W-:Y:S05]  /*3820*/  BSYNC.RECONVERGENT B2 ;  /* 0x0000000000027941 */ /* 0x000fea0003800200 */
.L_x_622:
        /* <DEDUP_REMOVED lines=19> */
.L_x_625:
[----:B------:R-:W-:Y:S05]  /*3960*/  BSYNC.RECONVERGENT B2 ;  /* 0x0000000000027941 */ /* 0x000fea0003800200 */
.L_x_624:
        /* <DEDUP_REMOVED lines=19> */
.L_x_627:
[----:B------:R-:W-:Y:S05]  /*3aa0*/  BSYNC.RECONVERGENT B2 ;  /* 0x0000000000027941 */ /* 0x000fea0003800200 */
.L_x_626:
        /* <DEDUP_REMOVED lines=19> */
.L_x_629:
[----:B------:R-:W-:Y:S05]  /*3be0*/  BSYNC.RECONVERGENT B2 ;  /* 0x0000000000027941 */ /* 0x000fea0003800200 */
.L_x_628:
        /* <DEDUP_REMOVED lines=19> */
.L_x_631:
[----:B------:R-:W-:Y:S05]  /*3d20*/  BSYNC.RECONVERGENT B2 ;  /* 0x0000000000027941 */ /* 0x000fea0003800200 */
.L_x_630:
[----:B------:R-:W-:Y:S01]  /*3d30*/  BAR.SYNC.DEFER_BLOCKING 0x0 ;  /* 0x0000000000007b1d */ /* 0x000fe20000010000 */
[----:B------:R-:W-:-:S05]  /*3d40*/  ISETP.NE.AND P0, PT, R2, RZ, PT ;  /* 0x000000ff0200720c */ /* 0x000fca0003f05270 */
[----:B------:R-:W-:Y:S08]  /*3d50*/  BSSY.RECONVERGENT B2, `(.L_x_632) ;  /* 0x000000a000027945 */ /* 0x000ff00003800200 */
[----:B------:R-:W-:Y:S05]  /*3d60*/  @P0 BRA `(.L_x_633) ;  /* 0x0000000000200947 */ /* 0x000fea0003800000 */
[----:B------:R-:W-:-:S05]  /*3d70*/  IMAD.MOV.U32 R11, RZ, RZ, 0x500 ;  /* 0x00000500ff0b7424 */ /* 0x000fca00078e00ff */
[----:B------:R-:W2:Y:S01]  /*3d80*/  ATOMG.E.ADD.STRONG.GPU PT, R8, desc[UR10][R4.64], R11 ;  /* 0x8000000b040879a8 */ /* 0x000ea200081ef10a */
[----:B------:R-:W0:Y:S01]  /*3d90*/  S2UR UR5, SR_CgaCtaId ;  /* 0x00000000000579c3 */ /* 0x000e220000008800 */
[----:B------:R-:W-:Y:S02]  /*3da0*/  UMOV UR4, 0x400 ;  /* 0x0000040000047882 */ /* 0x000fe40000000000 */
[----:B0-----:R-:W-:Y:S01]  /*3db0*/  ULEA UR4, UR5, UR4, 0x18 ;  /* 0x0000000405047291 */ /* 0x001fe2000f8ec0ff */
[----:B--2---:R-:W-:-:S05]  /*3dc0*/  VIADD R9, R8, UR6 ;  /* 0x0000000608097c36 */ /* 0x004fca0008000000 */
[----:B------:R-:W-:-:S05]  /*3dd0*/  IMAD.U32 R8, RZ, RZ, UR4 ;  /* 0x00000004ff087e24 */ /* 0x000fca000f8e00ff */
[----:B------:R0:W-:Y:S02]  /*3de0*/  STS [R8+0x98], R9 ;  /* 0x0000980908007388 */ /* 0x0001e40000000800 */
.L_x_633:
[----:B------:R-:W-:Y:S05]  /*3df0*/  BSYNC.RECONVERGENT B2 ;  /* 0x0000000000027941 */ /* 0x000fea0003800200 */
.L_x_632:
[----:B------:R-:W-:Y:S01]  /*3e00*/  BAR.SYNC.DEFER_BLOCKING 0x0 ;  /* 0x0000000000007b1d */ /* 0x000fe20000010000 */
[----:B------:R-:W-:-:S05]  /*3e10*/  IMAD.U32 R10, RZ, RZ, UR7 ;  /* 0x00000007ff0a7e24 */ /* 0x000fca000f8e00ff */
[----:B------:R-:W0:Y:S02]  /*3e20*/  LDS R11, [R8+0x98] ;  /* 0x00009800080b7984 */ /* 0x000e240000000800 */
[----:B0-----:R-:W-:-:S05]  /*3e30*/  VIADD R9, R11, 0x500 ;  /* 0x000005000b097836 */ /* 0x001fca0000000000 */
[----:B------:R-:W-:-:S13]  /*3e40*/  ISETP.GT.AND P0, PT, R9, R10, PT ;  /* 0x0000000a0900720c */ /* 0x000fda0003f04270 */
[----:B------:R-:W-:Y:S05]  /*3e50*/  @!P0 BRA `(.L_x_634) ;  /* 0xfffffff800008947 */ /* 0x000fea000383ffff */
[----:B------:R-:W-:Y:S05]  /*3e60*/  BSYNC.RECONVERGENT B1 ;  /* 0x0000000000017941 */ /* 0x000fea0003800200 */
.L_x_621:
[----:B------:R-:W-:Y:S01]  /*3e70*/  ISETP.GE.AND P0, PT, R11, R10, PT ;  /* 0x0000000a0b00720c */ /* 0x000fe20003f06270 */
[----:B------:R-:W0:Y:S01]  /*3e80*/  LDCU.64 UR6, c[0x0][0x388] ;  /* 0x00007100ff0677ac */ /* 0x000e220008000a00 */
[----:B------:R-:W-:Y:S01]  /*3e90*/  BSSY.RECONVERGENT B1, `(.L_x_618) ;  /* 0x0000094000017945 */ /* 0x000fe20003800200 */
[----:B------:R-:W1:Y:S10]  /*3ea0*/  LDCU.64 UR4, c[0x0][0x388] ;  /* 0x00007100ff0477ac */ /* 0x000e740008000a00 */
[----:B------:R-:W-:Y:S05]  /*3eb0*/  @P0 BRA `(.L_x_635) ;  /* 0x0000000800440947 */ /* 0x000fea0003800000 */
[----:B------:R-:W-:-:S05]  /*3ec0*/  IMAD.IADD R9, R10, 0x1, -R11 ;  /* 0x000000010a097824 */ /* 0x000fca00078e0a0b */
[----:B------:R-:W-:-:S13]  /*3ed0*/  ISETP.GE.AND P0, PT, R2, R9, PT ;  /* 0x000000090200720c */ /* 0x000fda0003f06270 */
[----:B------:R-:W-:Y:S05]  /*3ee0*/  @P0 BRA `(.L_x_635) ;  /* 0x0000000800380947 */ /* 0x000fea0003800000 */
[----:B------:R-:W-:Y:S01]  /*3ef0*/  LOP3.LUT R4, RZ, R2, RZ, 0x33, !PT ;  /* 0x00000002ff047212 */ /* 0x000fe200078e33ff */
[----:B------:R-:W-:Y:S01]  /*3f00*/  BSSY.RECONVERGENT B2, `(.L_x_636) ;  /* 0x0000027000027945 */ /* 0x000fe20003800200 */
[----:B------:R-:W-:Y:S02]  /*3f10*/  IMAD.MOV.U32 R8, RZ, RZ, R2 ;  /* 0x000000ffff087224 */ /* 0x000fe400078e0002 */
[----:B------:R-:W-:-:S04]  /*3f20*/  IADD3 R16, PT, PT, -R11, R10, R4 ;  /* 0x0000000a0b107210 */ /* 0x000fc80007ffe104 */
[----:B------:R-:W-:-:S04]  /*3f30*/  LOP3.LUT R4, R16, 0x300, RZ, 0xc0, !PT ;  /* 0x0000030010047812 */ /* 0x000fc800078ec0ff */
[----:B------:R-:W-:-:S13]  /*3f40*/  ISETP.NE.AND P0, PT, R4, 0x300, PT ;  /* 0x000003000400780c */ /* 0x000fda0003f05270 */
[----:B------:R-:W-:Y:S05]  /*3f50*/  @!P0 BRA `(.L_x_637) ;  /* 0x0000000000848947 */ /* 0x000fea0003800000 */
[----:B------:R-:W2:Y:S01]  /*3f60*/  LDC.64 R4, c[0x0][0x380] ;  /* 0x0000e000ff047b82 */ /* 0x000ea20000000a00 */
[----:B------:R-:W-:Y:S01]  /*3f70*/  LEA.HI R8, R16, 0x1, RZ, 0x18 ;  /* 0x0000000110087811 */ /* 0x000fe200078fc0ff */
[----:B------:R-:W-:-:S03]  /*3f80*/  IMAD.IADD R15, R2, 0x1, R11 ;  /* 0x00000001020f7824 */ /* 0x000fc600078e020b */
[----:B------:R-:W-:Y:S01]  /*3f90*/  LOP3.LUT R10, R8, 0x3, RZ, 0xc0, !PT ;  /* 0x00000003080a7812 */ /* 0x000fe200078ec0ff */
[----:B------:R-:W-:-:S04]  /*3fa0*/  IMAD.MOV.U32 R8, RZ, RZ, R2 ;  /* 0x000000ffff087224 */ /* 0x000fc800078e0002 */
[----:B------:R-:W-:-:S07]  /*3fb0*/  IMAD.MOV R10, RZ, RZ, -R10 ;  /* 0x000000ffff0a7224 */ /* 0x000fce00078e0a0a */
.L_x_640:
[----:B--2---:R-:W-:-:S05]  /*3fc0*/  IMAD.WIDE R12, R15, 0x4, R4 ;  /* 0x000000040f0c7825 */ /* 0x004fca00078e0204 */
[----:B------:R-:W2:Y:S01]  /*3fd0*/  LDG.E R20, desc[UR10][R12.64] ;  /* 0x0000000a0c147981 */ /* 0x000ea2000c1e1900 */
[----:B------:R-:W-:Y:S01]  /*3fe0*/  VIADD R10, R10, 0x1 ;  /* 0x000000010a0a7836 */ /* 0x000fe20000000000 */
[C---:B-1----:R-:W-:Y:S01]  /*3ff0*/  IADD3 R18, P1, PT, R15.reuse, UR4, RZ ;  /* 0x000000040f127c10 */ /* 0x042fe2000ff3e0ff */
[----:B------:R-:W-:Y:S03]  /*4000*/  BSSY.RECONVERGENT B3, `(.L_x_638) ;  /* 0x0000013000037945 */ /* 0x000fe60003800200 */
[----:B------:R-:W-:Y:S02]  /*4010*/  ISETP.NE.AND P2, PT, R10, RZ, PT ;  /* 0x000000ff0a00720c */ /* 0x000fe40003f45270 */
[----:B------:R-:W-:Y:S02]  /*4020*/  LEA.HI.X.SX32 R17, R15, UR5, 0x1, P1 ;  /* 0x000000050f117c11 */ /* 0x000fe400088f0eff */
        /* <DEDUP_REMOVED lines=16> */
.L_x_639:
[----:B0-----:R-:W-:Y:S05]  /*4130*/  BSYNC.RECONVERGENT B3 ;  /* 0x0000000000037941 */ /* 0x001fea0003800200 */
.L_x_638:
[----:B------:R-:W-:Y:S02]  /*4140*/  VIADD R8, R8, 0x100 ;  /* 0x0000010008087836 */ /* 0x000fe40000000000 */
[----:B------:R-:W-:Y:S01]  /*4150*/  VIADD R15, R15, 0x100 ;  /* 0x000001000f0f7836 */ /* 0x000fe20000000000 */
[----:B------:R-:W-:Y:S06]  /*4160*/  @P2 BRA `(.L_x_640) ;  /* 0xfffffffc00942947 */ /* 0x000fec000383ffff */
.L_x_637:
[----:B01----:R-:W-:Y:S05]  /*4170*/  BSYNC.RECONVERGENT B2 ;  /* 0x0000000000027941 */ /* 0x003fea0003800200 */
.L_x_636:
        /* <DEDUP_REMOVED lines=9> */
.L_x_649:
[----:B------:R-:W-:-:S05]  /*4210*/  IMAD.WIDE R14, R11, 0x4, R4 ;  /* 0x000000040b0e7825 */ /* 0x000fca00078e0204 */
[----:B------:R-:W2:Y:S04]  /*4220*/  LDG.E R24, desc[UR10][R14.64+-0x800] ;  /* 0xfff8000a0e187981 */ /* 0x000ea8000c1e1900 */
[----:B------:R0:W5:Y:S04]  /*4230*/  LDG.E R26, desc[UR10][R14.64+-0x400] ;  /* 0xfffc000a0e1a7981 */ /* 0x000168000c1e1900 */
        /* <DEDUP_REMOVED lines=21> */
.L_x_642:
[----:B------:R-:W-:Y:S05]  /*4390*/  BSYNC.RECONVERGENT B2 ;  /* 0x0000000000027941 */ /* 0x000fea0003800200 */
.L_x_641:
        /* <DEDUP_REMOVED lines=19> */
.L_x_644:
[----:B------:R-:W-:Y:S05]  /*44d0*/  BSYNC.RECONVERGENT B2 ;  /* 0x0000000000027941 */ /* 0x000fea0003800200 */
.L_x_643:
[----:B------:R-:W-:Y:S01]  /*44e0*/  FSETP.GEU.AND P0, PT, R3, R10, PT ;  /* 0x0000000a0300720b */ /* 0x000fe20003f0e000 */
[----:B------:R-:W-:Y:S01]  /*44f0*/  BSSY.RECONVERGENT B2, `(.L_x_645) ;  /* 0x0000013000027945 */ /* 0x000fe20003800200 */
[C---:B------:R-:W-:Y:S01]  /*4500*/  IADD3 R17, P1, PT, R19.reuse, UR6, RZ ;  /* 0x0000000613117c10 */ /* 0x040fe2000ff3e0ff */
        /* <DEDUP_REMOVED lines=17> */
.L_x_646:
[----:B------:R-:W-:Y:S05]  /*4620*/  BSYNC.RECONVERGENT B2 ;  /* 0x0000000000027941 */ /* 0x000fea0003800200 */
.L_x_645:
        /* <DEDUP_REMOVED lines=18> */
.L_x_648:
[----:B------:R-:W-:Y:S05]  /*4750*/  BSYNC.RECONVERGENT B2 ;  /* 0x0000000000027941 */ /* 0x000fea0003800200 */
.L_x_647:
[----:B------:R-:W-:Y:S02]  /*4760*/  VIADD R8, R8, 0x400 ;  /* 0x0000040008087836 */ /* 0x000fe40000000000 */
[----:B------:R-:W-:Y:S02]  /*4770*/  VIADD R20, R20, 0x400 ;  /* 0x0000040014147836 */ /* 0x000fe40000000000 */
[----:B------:R-:W-:Y:S01]  /*4780*/  VIADD R19, R19, 0x400 ;  /* 0x0000040013137836 */ /* 0x000fe20000000000 */
[----:B------:R-:W-:Y:S01]  /*4790*/  ISETP.GE.AND P0, PT, R8, R9, PT ;  /* 0x000000090800720c */ /* 0x000fe20003f06270 */
[----:B------:R-:W-:Y:S02]  /*47a0*/  VIADD R18, R18, 0x400 ;  /* 0x0000040012127836 */ /* 0x000fe40000000000 */
[----:B------:R-:W-:-:S10]  /*47b0*/  VIADD R11, R11, 0x400 ;  /* 0x000004000b0b7836 */ /* 0x000fd40000000000 */
[----:B------:R-:W-:Y:S05]  /*47c0*/  @!P0 BRA `(.L_x_649) ;  /* 0xfffffff800908947 */ /* 0x000fea000383ffff */
.L_x_635:
[----:B01----:R-:W-:Y:S05]  /*47d0*/  BSYNC.RECONVERGENT B1 ;  /* 0x0000000000017941 */ /* 0x003fea0003800200 */
.L_x_618:
        /* <DEDUP_REMOVED lines=22> */
.L_x_651:
[----:B------:R-:W-:Y:S05]  /*4940*/  BSYNC.RECONVERGENT B1 ;  /* 0x0000000000017941 */ /* 0x000fea0003800200 */
.L_x_650:
        /* <DEDUP_REMOVED lines=21> */
.L_x_653:
[----:B------:R-:W-:Y:S05]  /*4aa0*/  BSYNC.RECONVERGENT B1 ;  /* 0x0000000000017941 */ /* 0x000fea0003800200 */
.L_x_652:
        /* <DEDUP_REMOVED lines=21> */
.L_x_655:
[----:B------:R-:W-:Y:S05]  /*4c00*/  BSYNC.RECONVERGENT B1 ;  /* 0x0000000000017941 */ /* 0x000fea0003800200 */
.L_x_654:
        /* <DEDUP_REMOVED lines=21> */
.L_x_657:
[----:B------:R-:W-:Y:S05]  /*4d60*/  BSYNC.RECONVERGENT B1 ;  /* 0x0000000000017941 */ /* 0x000fea0003800200 */
.L_x_656:
        /* <DEDUP_REMOVED lines=22> */
.L_x_659:
[----:B------:R-:W-:Y:S05]  /*4ed0*/  BSYNC.RECONVERGENT B1 ;  /* 0x0000000000017941 */ /* 0x000fea0003800200 */
.L_x_658:
        /* <DEDUP_REMOVED lines=12> */
.L_x_661:
[----:B------:R-:W-:Y:S05]  /*4fa0*/  BSYNC.RECONVERGENT B1 ;  /* 0x0000000000017941 */ /* 0x000fea0003800200 */
.L_x_660:
[----:B------:R-:W-:Y:S01]  /*4fb0*/  BAR.SYNC.DEFER_BLOCKING 0x0 ;  /* 0x0000000000007b1d */ /* 0x000fe20000010000 */
[----:B------:R-:W-:-:S13]  /*4fc0*/  ISETP.NE.AND P2, PT, R2, RZ, PT ;  /* 0x000000ff0200720c */ /* 0x000fda0003f45270 */
[----:B------:R-:W-:Y:S05]  /*4fd0*/  @P2 BRA `(.L_x_577) ;  /* 0x00000008002c2947 */ /* 0x000fea0003800000 */
[----:B------:R-:W1:Y:S01]  /*4fe0*/  S2R R2, SR_CgaCtaId ;  /* 0x0000000000027919 */ /* 0x000e620000008800 */
[----:B------:R-:W-:Y:S01]  /*4ff0*/  MOV R7, 0x400 ;  /* 0x0000040000077802 */ /* 0x000fe20000000f00 */
[----:B------:R-:W-:Y:S01]  /*5000*/  BSSY.RECONVERGENT B1, `(.L_x_662) ;  /* 0x0000019000017945 */ /* 0x000fe20003800200 */
[----:B------:R-:W-:Y:S02]  /*5010*/  IMAD.MOV.U32 R12, RZ, RZ, R6 ;  /* 0x000000ffff0c7224 */ /* 0x000fe400078e0006 */
[----:B------:R-:W-:Y:S02]  /*5020*/  IMAD.MOV.U32 R10, RZ, RZ, R5 ;  /* 0x000000ffff0a7224 */ /* 0x000fe400078e0005 */
[----:B------:R-:W-:Y:S01]  /*5030*/  IMAD.MOV.U32 R14, RZ, RZ, R4 ;  /* 0x000000ffff0e7224 */ /* 0x000fe200078e0004 */
[----:B-1----:R-:W-:-:S05]  /*5040*/  LEA R7, R2, R7, 0x18 ;  /* 0x0000000702077211 */ /* 0x002fca00078ec0ff */
[----:B------:R-:W1:Y:S04]  /*5050*/  LDS R13, [R7+0x18] ;  /* 0x00001800070d7984 */ /* 0x000e680000000800 */
[----:B------:R2:W3:Y:S04]  /*5060*/  LDS R15, [R7+0x28] ;  /* 0x00002800070f7984 */ /* 0x0004e80000000800 */
[----:B------:R2:W4:Y:S04]  /*5070*/  LDS R17, [R7+0x38] ;  /* 0x0000380007117984 */ /* 0x0005280000000800 */
[----:B0-----:R2:W0:Y:S04]  /*5080*/  LDS R9, [R7+0x48] ;  /* 0x0000480007097984 */ /* 0x0014280000000800 */
[----:B------:R2:W0:Y:S04]  /*5090*/  LDS R8, [R7+0x58] ;  /* 0x0000580007087984 */ /* 0x0004280000000800 */
[----:B------:R2:W0:Y:S04]  /*50a0*/  LDS R3, [R7+0x68] ;  /* 0x0000680007037984 */ /* 0x0004280000000800 */
[----:B------:R2:W0:Y:S01]  /*50b0*/  LDS R2, [R7+0x78] ;  /* 0x0000780007027984 */ /* 0x0004220000000800 */
[----:B-1----:R-:W-:-:S13]  /*50c0*/  FSETP.GEU.AND P0, PT, R6, R13, PT ;  /* 0x0000000d0600720b */ /* 0x002fda0003f0e000 */
[----:B--234-:R-:W-:Y:S05]  /*50d0*/  @!P0 BRA `(.L_x_663) ;  /* 0x00000000002c8947 */ /* 0x01cfea0003800000 */
[----:B------:R-:W1:Y:S01]  /*50e0*/  LDS.64 R10, [R7+0x20] ;  /* 0x00002000070a7984 */ /* 0x000e620000000a00 */
[----:B------:R-:W-:Y:S01]  /*50f0*/  FSETP.GEU.AND P3, PT, R13, R6, PT ;  /* 0x000000060d00720b */ /* 0x000fe20003f6e000 */
[----:B------:R-:W-:-:S12]  /*5100*/  IMAD.MOV.U32 R12, RZ, RZ, R13 ;  /* 0x000000ffff0c7224 */ /* 0x000fd800078e000d */
[CC--:B-1----:R-:W-:Y:S01]  /*5110*/  @P3 ISETP.GE.U32.AND P0, PT, R5.reuse, R10.reuse, PT ;  /* 0x0000000a0500320c */ /* 0x0c2fe20003f06070 */
[----:B------:R-:W-:Y:S01]  /*5120*/  IMAD.MOV.U32 R14, RZ, RZ, R11 ;  /* 0x000000ffff0e7224 */ /* 0x000fe200078e000b */
[CC--:B------:R-:W-:Y:S02]  /*5130*/  @P3 ISETP.LT.U32.AND P1, PT, R5.reuse, R10.reuse, PT ;  /* 0x0000000a0500320c */ /* 0x0c0fe40003f21070 */
[CC--:B------:R-:W-:Y:S02]  /*5140*/  @P3 ISETP.GE.AND.EX P0, PT, R4.reuse, R11.reuse, PT, P0 ;  /* 0x0000000b0400320c */ /* 0x0c0fe40003f06300 */
[----:B------:R-:W-:Y:S02]  /*5150*/  @P3 ISETP.LT.AND.EX P1, PT, R4, R11, PT, P1 ;  /* 0x0000000b0400320c */ /* 0x000fe40003f21310 */
[----:B------:R-:W-:Y:S02]  /*5160*/  @P3 FSEL R12, R6, R13, !P0 ;  /* 0x0000000d060c3208 */ /* 0x000fe40004000000 */
[----:B------:R-:W-:-:S02]  /*5170*/  @P3 SEL R10, R5, R10, P1 ;  /* 0x0000000a050a3207 */ /* 0x000fc40000800000 */
[----:B------:R-:W-:-:S07]  /*5180*/  @P3 SEL R14, R4, R11, P1 ;  /* 0x0000000b040e3207 */ /* 0x000fce0000800000 */
.L_x_663:
[----:B------:R-:W-:Y:S05]  /*5190*/  BSYNC.RECONVERGENT B1 ;  /* 0x0000000000017941 */ /* 0x000fea0003800200 */
.L_x_662:
[----:B------:R-:W-:Y:S01]  /*51a0*/  FSETP.GEU.AND P0, PT, R12, R15, PT ;  /* 0x0000000f0c00720b */ /* 0x000fe20003f0e000 */
[----:B------:R-:W-:Y:S01]  /*51b0*/  BSSY.RECONVERGENT B1, `(.L_x_664) ;  /* 0x0000010000017945 */ /* 0x000fe20003800200 */
[----:B------:R-:W-:Y:S02]  /*51c0*/  IMAD.MOV.U32 R6, RZ, RZ, R12 ;  /* 0x000000ffff067224 */ /* 0x000fe400078e000c */
[----:B------:R-:W-:Y:S02]  /*51d0*/  IMAD.MOV.U32 R11, RZ, RZ, R10 ;  /* 0x000000ffff0b7224 */ /* 0x000fe400078e000a */
[----:B------:R-:W-:-:S07]  /*51e0*/  IMAD.MOV.U32 R5, RZ, RZ, R14 ;  /* 0x000000ffff057224 */ /* 0x000fce00078e000e */
[----:B------:R-:W-:Y:S05]  /*51f0*/  @!P0 BRA `(.L_x_665) ;  /* 0x00000000002c8947 */ /* 0x000fea0003800000 */
[----:B------:R-:W1:Y:S01]  /*5200*/  LDS.64 R4, [R7+0x30] ;  /* 0x0000300007047984 */ /* 0x000e620000000a00 */
[----:B------:R-:W-:Y:S01]  /*5210*/  FSETP.GEU.AND P3, PT, R15, R12, PT ;  /* 0x0000000c0f00720b */ /* 0x000fe20003f6e000 */
[----:B------:R-:W-:-:S12]  /*5220*/  IMAD.MOV.U32 R6, RZ, RZ, R15 ;  /* 0x000000ffff067224 */ /* 0x000fd800078e000f */
[CC--:B-1----:R-:W-:Y:S01]  /*5230*/  @P3 ISETP.GE.U32.AND P0, PT, R10.reuse, R4.reuse, PT ;  /* 0x000000040a00320c */ /* 0x0c2fe20003f06070 */
[----:B------:R-:W-:Y:S01]  /*5240*/  IMAD.MOV.U32 R11, RZ, RZ, R4 ;  /* 0x000000ffff0b7224 */ /* 0x000fe200078e0004 */
[-C--:B------:R-:W-:Y:S02]  /*5250*/  @P3 ISETP.LT.U32.AND P1, PT, R10, R4.reuse, PT ;  /* 0x000000040a00320c */ /* 0x080fe40003f21070 */
[CC--:B------:R-:W-:Y:S02]  /*5260*/  @P3 ISETP.GE.AND.EX P0, PT, R14.reuse, R5.reuse, PT, P0 ;  /* 0x000000050e00320c */ /* 0x0c0fe40003f06300 */
[----:B------:R-:W-:Y:S02]  /*5270*/  @P3 ISETP.LT.AND.EX P1, PT, R14, R5, PT, P1 ;  /* 0x000000050e00320c */ /* 0x000fe40003f21310 */
[----:B------:R-:W-:Y:S02]  /*5280*/  @P3 FSEL R6, R12, R15, !P0 ;  /* 0x0000000f0c063208 */ /* 0x000fe40004000000 */
[----:B------:R-:W-:-:S02]  /*5290*/  @P3 SEL R11, R10, R4, P1 ;  /* 0x000000040a0b3207 */ /* 0x000fc40000800000 */
[----:B------:R-:W-:-:S07]  /*52a0*/  @P3 SEL R5, R14, R5, P1 ;  /* 0x000000050e053207 */ /* 0x000fce0000800000 */
.L_x_665:
[----:B------:R-:W-:Y:S05]  /*52b0*/  BSYNC.RECONVERGENT B1 ;  /* 0x0000000000017941 */ /* 0x000fea0003800200 */
.L_x_664:
        /* <DEDUP_REMOVED lines=18> */
.L_x_667:
[----:B------:R-:W-:Y:S05]  /*53e0*/  BSYNC.RECONVERGENT B1 ;  /* 0x0000000000017941 */ /* 0x000fea0003800200 */
.L_x_666:
[----:B0-----:R-:W-:Y:S01]  /*53f0*/  FSETP.GEU.AND P0, PT, R4, R9, PT ;  /* 0x000000090400720b */ /* 0x001fe20003f0e000 */
        /* <DEDUP_REMOVED lines=17> */
.L_x_669:
[----:B------:R-:W-:Y:S05]  /*5510*/  BSYNC.RECONVERGENT B1 ;  /* 0x0000000000017941 */ /* 0x000fea0003800200 */
.L_x_668:
        /* <DEDUP_REMOVED lines=18> */
.L_x_671:
[----:B------:R-:W-:Y:S05]  /*5640*/  BSYNC.RECONVERGENT B1 ;  /* 0x0000000000017941 */ /* 0x000fea0003800200 */
.L_x_670:
        /* <DEDUP_REMOVED lines=18> */
.L_x_673:
[----:B------:R-:W-:Y:S05]  /*5770*/  BSYNC.RECONVERGENT B1 ;  /* 0x0000000000017941 */ /* 0x000fea0003800200 */
.L_x_672:
        /* <DEDUP_REMOVED lines=17> */
.L_x_577:
[----:B------:R-:W-:Y:S05]  /*5890*/  BSYNC.RECONVERGENT B0 ;  /* 0x0000000000007941 */ /* 0x000fea0003800200 */
.L_x_544:
        /* <DEDUP_REMOVED lines=9> */
.L_x_674:
        /* <DEDUP_REMOVED lines=13> */
.L_x_878:


//--------------------- .text._ZN6thrust24THRUST_300001_SM_1000_NS8cuda_cub4core6detail13_kernel_agentINS1_8__reduce11ReduceAgentINS0_12zip_iteratorIN4cuda3std3__45tupleIJNS0_10device_ptrIfEENS0_17counting_iteratorIlNS0_11use_defaultESF_SF_EEEEEEEPNSB_IJflEEESJ_iNS1_9__extrema9arg_min_fIflNSA_4lessIfEEEEEEJSI_SK_iSP_EEEvDpT0_ --------------------------
	.section	.text._ZN6thrust24THRUST_300001_SM_1000_NS8cuda_cub4core6detail13_kernel_agentINS1_8__reduce11ReduceAgentINS0_12zip_iteratorIN4cuda3std3__45tupleIJNS0_10device_ptrIfEENS0_17counting_iteratorIlNS0_11use_defaultESF_SF_EEEEEEEPNSB_IJflEEESJ_iNS1_9__extrema9arg_min_fIflNSA_4lessIfEEEEEEJSI_SK_iSP_EEEvDpT0_,"ax",@progbits
	.align	128
        .global         _ZN6thrust24THRUST_300001_SM_1000_NS8cuda_cub4core6detail13_kernel_agentINS1_8__reduce11ReduceAgentINS0_12zip_iteratorIN4cuda3std3__45tupleIJNS0_10device_ptrIfEENS0_17counting_iteratorIlNS0_11use_defaultESF_SF_EEEEEEEPNSB_IJflEEESJ_iNS1_9__extrema9arg_min_fIflNSA_4lessIfEEEEEEJSI_SK_iSP_EEEvDpT0_
        .type           _ZN6thrust24THRUST_300001_SM_1000_NS8cuda_cub4core6detail13_kernel_agentINS1_8__reduce11ReduceAgentINS0_12zip_iteratorIN4cuda3std3__45tupleIJNS0_10device_ptrIfEENS0_17counting_iteratorIlNS0_11use_defaultESF_SF_EEEEEEEPNSB_IJflEEESJ_iNS1_9__extrema9arg_min_fIflNSA_4lessIfEEEEEEJSI_SK_iSP_EEEvDpT0_,@function
        .size           _ZN6thrust24THRUST_300001_SM_1000_NS8cuda_cub4core6detail13_kernel_agentINS1_8__reduce11ReduceAgentINS0_12zip_iteratorIN4cuda3std3__45tupleIJNS0_10device_ptrIfEENS0_17counting_iteratorIlNS0_11use_defaultESF_SF_EEEEEEEPNSB_IJflEEESJ_iNS1_9__extrema9arg_min_fIflNSA_4lessIfEEEEEEJSI_SK_iSP_EEEvDpT0_,(.L_x_879 - _ZN6thrust24THRUST_300001_SM_1000_NS8cuda_cub4core6detail13_kernel_agentINS1_8__reduce11ReduceAgentINS0_12zip_iteratorIN4cuda3std3__45tupleIJNS0_10device_ptrIfEENS0_17counting_iteratorIlNS0_11use_defaultESF_SF_EEEEEEEPNSB_IJflEEESJ_iNS1_9__extrema9arg_min_fIflNSA_4lessIfEEEEEEJSI_SK_iSP_EEEvDpT0_)
        .other          _ZN6thrust24THRUST_300001_SM_1000_NS8cuda_cub4core6detail13_kernel_agentINS1_8__reduce11ReduceAgentINS0_12zip_iteratorIN4cuda3std3__45tupleIJNS0_10device_ptrIfEENS0_17counting_iteratorIlNS0_11use_defaultESF_SF_EEEEEEEPNSB_IJflEEESJ_iNS1_9__extrema9arg_min_fIflNSA_4lessIfEEEEEEJSI_SK_iSP_EEEvDpT0_,@"STO_CUDA_ENTRY STV_DEFAULT"
_ZN6thrust24THRUST_300001_SM_1000_NS8cuda_cub4core6detail13_kernel_agentINS1_8__reduce11ReduceAgentINS0_12zip_iteratorIN4cuda3std3__45tupleIJNS0_10device_ptrIfEENS0_17counting_iteratorIlNS0_11use_defaultESF_SF_EEEEEEEPNSB_IJflEEESJ_iNS1_9__extrema9arg_min_fIflNSA_4lessIfEEEEEEJSI_SK_iSP_EEEvDpT0_:
.text._ZN6thrust24THRUST_300001_SM_1000_NS8cuda_cub4core6detail13_kernel_agentINS1_8__reduce11ReduceAgentINS0_12zip_iteratorIN4cuda3std3__45tupleIJNS0_10device_ptrIfEENS0_17counting_iteratorIlNS0_11use_defaultESF_SF_EEEEEEEPNSB_IJflEEESJ_iNS1_9__extrema9arg_min_fIflNSA_4lessIfEEEEEEJSI_SK_iSP_EEEvDpT0_:
        /* <DEDUP_REMOVED lines=23> */
.L_x_678:
[----:B0-----:R-:W-:Y:S05]  /*0170*/  BSYNC.RECONVERGENT B1 ;  /* 0x0000000000017941 */ /* 0x001fea0003800200 */
.L_x_677:
        /* <DEDUP_REMOVED lines=19> */
.L_x_685:
        /* <DEDUP_REMOVED lines=23> */
.L_x_684:
[----:B------:R-:W-:Y:S05]  /*0420*/  BSYNC.RECONVERGENT B3 ;  /* 0x0000000000037941 */ /* 0x000fea0003800200 */
.L_x_683:
[----:B------:R-:W-:Y:S01]  /*0430*/  IADD3 R12, P0, PT, R12, 0x100, RZ ;  /* 0x000001000c0c7810 */ /* 0x000fe20007f1e0ff */
[----:B------:R-:W-:Y:S02]  /*0440*/  VIADD R11, R11, 0x100 ;  /* 0x000001000b0b7836 */ /* 0x000fe40000000000 */
[----:B------:R-:W-:Y:S02]  /*0450*/  IMAD.X R10, RZ, RZ, R10, P3 ;  /* 0x000000ffff0a7224 */ /* 0x000fe400018e060a */
[----:B------:R-:W-:Y:S01]  /*0460*/  IMAD.X R13, RZ, RZ, R13, P0 ;  /* 0x000000ffff0d7224 */ /* 0x000fe200000e060d */
[----:B------:R-:W-:Y:S07]  /*0470*/  @P2 BRA `(.L_x_685) ;  /* 0xfffffffc008c2947 */ /* 0x000fee000383ffff */
.L_x_682:
[----:B------:R-:W-:Y:S05]  /*0480*/  BSYNC.RECONVERGENT B2 ;  /* 0x0000000000027941 */ /* 0x000fea0003800200 */
.L_x_681:
[----:B------:R-:W-:-:S13]  /*0490*/  ISETP.GE.U32.AND P0, PT, R14, 0x300, PT ;  /* 0x000003000e00780c */ /* 0x000fda0003f06070 */
[----:B------:R-:W-:Y:S05]  /*04a0*/  @!P0 BRA `(.L_x_680) ;  /* 0x00000004007c8947 */ /* 0x000fea0003800000 */
[----:B------:R-:W0:Y:S01]  /*04b0*/  LDC.64 R8, c[0x0][0x380] ;  /* 0x0000e000ff087b82 */ /* 0x000e220000000a00 */
[----:B------:R-:W-:-:S07]  /*04c0*/  VIADD R10, R11, 0x200 ;  /* 0x000002000b0a7836 */ /* 0x000fce0000000000 */
[----:B------:R-:W1:Y:S02]  /*04d0*/  LDC.64 R6, c[0x0][0x388] ;  /* 0x0000e200ff067b82 */ /* 0x000e640000000a00 */
.L_x_694:
        /* <DEDUP_REMOVED lines=26> */
.L_x_687:
[----:B------:R-:W-:Y:S05]  /*0680*/  BSYNC.RECONVERGENT B2 ;  /* 0x0000000000027941 */ /* 0x000fea0003800200 */
.L_x_686:
        /* <DEDUP_REMOVED lines=20> */
.L_x_689:
[----:B------:R-:W-:Y:S05]  /*07d0*/  BSYNC.RECONVERGENT B2 ;  /* 0x0000000000027941 */ /* 0x000fea0003800200 */
.L_x_688:
        /* <DEDUP_REMOVED lines=20> */
.L_x_691:
[----:B------:R-:W-:Y:S05]  /*0920*/  BSYNC.RECONVERGENT B2 ;  /* 0x0000000000027941 */ /* 0x000fea0003800200 */
.L_x_690:
        /* <DEDUP_REMOVED lines=18> */
.L_x_693:
[----:B------:R-:W-:Y:S05]  /*0a50*/  BSYNC.RECONVERGENT B2 ;  /* 0x0000000000027941 */ /* 0x000fea0003800200 */
.L_x_692:
[C---:B------:R-:W-:Y:S02]  /*0a60*/  VIADD R5, R10.reuse, 0x200 ;  /* 0x000002000a057836 */ /* 0x040fe40000000000 */
[----:B------:R-:W-:-:S03]  /*0a70*/  VIADD R10, R10, 0x400 ;  /* 0x000004000a0a7836 */ /* 0x000fc60000000000 */
[----:B------:R-:W-:-:S13]  /*0a80*/  ISETP.GE.AND P0, PT, R5, UR5, PT ;  /* 0x0000000505007c0c */ /* 0x000fda000bf06270 */
[----:B------:R-:W-:Y:S05]  /*0a90*/  @!P0 BRA `(.L_x_694) ;  /* 0xfffffff800908947 */ /* 0x000fea000383ffff */
.L_x_680:
[----:B------:R-:W-:Y:S05]  /*0aa0*/  BSYNC.RECONVERGENT B1 ;  /* 0x0000000000017941 */ /* 0x000fea0003800200 */
.L_x_679:
        /* <DEDUP_REMOVED lines=25> */
.L_x_697:
[----:B------:R-:W-:Y:S05]  /*0c40*/  BSYNC.RECONVERGENT B1 ;  /* 0x0000000000017941 */ /* 0x000fea0003800200 */
.L_x_696:
        /* <DEDUP_REMOVED lines=21> */
.L_x_699:
[----:B------:R-:W-:Y:S05]  /*0da0*/  BSYNC.RECONVERGENT B1 ;  /* 0x0000000000017941 */ /* 0x000fea0003800200 */
.L_x_698:
        /* <DEDUP_REMOVED lines=21> */
.L_x_701:
[----:B------:R-:W-:Y:S05]  /*0f00*/  BSYNC.RECONVERGENT B1 ;  /* 0x0000000000017941 */ /* 0x000fea0003800200 */
.L_x_700:
        /* <DEDUP_REMOVED lines=21> */
.L_x_703:
[----:B------:R-:W-:Y:S05]  /*1060*/  BSYNC.RECONVERGENT B1 ;  /* 0x0000000000017941 */ /* 0x000fea0003800200 */
.L_x_702:
        /* <DEDUP_REMOVED lines=22> */
.L_x_705:
[----:B------:R-:W-:Y:S05]  /*11d0*/  BSYNC.RECONVERGENT B1 ;  /* 0x0000000000017941 */ /* 0x000fea0003800200 */
.L_x_704:
        /* <DEDUP_REMOVED lines=12> */
.L_x_707:
[----:B------:R-:W-:Y:S05]  /*12a0*/  BSYNC.RECONVERGENT B1 ;  /* 0x0000000000017941 */ /* 0x000fea0003800200 */
.L_x_706:
        /* <DEDUP_REMOVED lines=31> */
.L_x_710:
[----:B------:R-:W-:Y:S05]  /*14a0*/  BSYNC.RECONVERGENT B1 ;  /* 0x0000000000017941 */ /* 0x000fea0003800200 */
.L_x_709:
        /* <DEDUP_REMOVED lines=18> */
.L_x_712:
[----:B------:R-:W-:Y:S05]  /*15d0*/  BSYNC.RECONVERGENT B1 ;  /* 0x0000000000017941 */ /* 0x000fea0003800200 */
.L_x_711:
        /* <DEDUP_REMOVED lines=18> */
.L_x_714:
[----:B------:R-:W-:Y:S05]  /*1700*/  BSYNC.RECONVERGENT B1 ;  /* 0x0000000000017941 */ /* 0x000fea0003800200 */
.L_x_713:
        /* <DEDUP_REMOVED lines=18> */
.L_x_716:
[----:B------:R-:W-:Y:S05]  /*1830*/  BSYNC.RECONVERGENT B1 ;  /* 0x0000000000017941 */ /* 0x000fea0003800200 */
.L_x_715:
        /* <DEDUP_REMOVED lines=18> */
.L_x_718:
[----:B------:R-:W-:Y:S05]  /*1960*/  BSYNC.RECONVERGENT B1 ;  /* 0x0000000000017941 */ /* 0x000fea0003800200 */
.L_x_717:
        /* <DEDUP_REMOVED lines=18> */
.L_x_720:
[----:B------:R-:W-:Y:S05]  /*1a90*/  BSYNC.RECONVERGENT B1 ;  /* 0x0000000000017941 */ /* 0x000fea0003800200 */
.L_x_719:
        /* <DEDUP_REMOVED lines=19> */
.L_x_695:
        /* <DEDUP_REMOVED lines=28> */
.L_x_722:
[----:B------:R-:W-:Y:S05]  /*1d90*/  BSYNC.RECONVERGENT B1 ;  /* 0x0000000000017941 */ /* 0x000fea0003800200 */
.L_x_721:
        /* <DEDUP_REMOVED lines=22> */
.L_x_724:
[----:B------:R-:W-:Y:S05]  /*1f00*/  BSYNC.RECONVERGENT B1 ;  /* 0x0000000000017941 */ /* 0x000fea0003800200 */
.L_x_723:
        /* <DEDUP_REMOVED lines=22> */
.L_x_726:
[----:B------:R-:W-:Y:S05]  /*2070*/  BSYNC.RECONVERGENT B1 ;  /* 0x0000000000017941 */ /* 0x000fea0003800200 */
.L_x_725:
        /* <DEDUP_REMOVED lines=22> */
.L_x_728:
[----:B------:R-:W-:Y:S05]  /*21e0*/  BSYNC.RECONVERGENT B1 ;  /* 0x0000000000017941 */ /* 0x000fea0003800200 */
.L_x_727:
        /* <DEDUP_REMOVED lines=23> */
.L_x_730:
[----:B------:R-:W-:Y:S05]  /*2360*/  BSYNC.RECONVERGENT B1 ;  /* 0x0000000000017941 */ /* 0x000fea0003800200 */
.L_x_729:
        /* <DEDUP_REMOVED lines=12> */
.L_x_732:
[----:B------:R-:W-:Y:S05]  /*2430*/  BSYNC.RECONVERGENT B1 ;  /* 0x0000000000017941 */ /* 0x000fea0003800200 */
.L_x_731:
        /* <DEDUP_REMOVED lines=30> */
.L_x_734:
[----:B------:R-:W-:Y:S05]  /*2620*/  BSYNC.RECONVERGENT B1 ;  /* 0x0000000000017941 */ /* 0x000fea0003800200 */
.L_x_733:
        /* <DEDUP_REMOVED lines=27> */
.L_x_736:
[----:B------:R-:W-:Y:S05]  /*27e0*/  BSYNC.RECONVERGENT B1 ;  /* 0x0000000000017941 */ /* 0x000fea0003800200 */
.L_x_735:
        /* <DEDUP_REMOVED lines=27> */
.L_x_738:
[----:B------:R-:W-:Y:S05]  /*29a0*/  BSYNC.RECONVERGENT B1 ;  /* 0x0000000000017941 */ /* 0x000fea0003800200 */
.L_x_737:
        /* <DEDUP_REMOVED lines=27> */
.L_x_740:
[----:B------:R-:W-:Y:S05]  /*2b60*/  BSYNC.RECONVERGENT B1 ;  /* 0x0000000000017941 */ /* 0x000fea0003800200 */
.L_x_739:
        /* <DEDUP_REMOVED lines=27> */
.L_x_742:
[----:B------:R-:W-:Y:S05]  /*2d20*/  BSYNC.RECONVERGENT B1 ;  /* 0x0000000000017941 */ /* 0x000fea0003800200 */
.L_x_741:
        /* <DEDUP_REMOVED lines=27> */
.L_x_744:
[----:B------:R-:W-:Y:S05]  /*2ee0*/  BSYNC.RECONVERGENT B1 ;  /* 0x0000000000017941 */ /* 0x000fea0003800200 */
.L_x_743:
        /* <DEDUP_REMOVED lines=28> */
.L_x_676:
        /* <DEDUP_REMOVED lines=26> */
.L_x_746:
[----:B------:R-:W-:Y:S05]  /*3250*/  BSYNC.RECONVERGENT B1 ;  /* 0x0000000000017941 */ /* 0x000fea0003800200 */
.L_x_745:
        /* <DEDUP_REMOVED lines=21> */
.L_x_748:
[----:B------:R-:W-:Y:S05]  /*33b0*/  BSYNC.RECONVERGENT B1 ;  /* 0x0000000000017941 */ /* 0x000fea0003800200 */
.L_x_747:
[----:B------:R-:W-:Y:S01]  /*33c0*/  UISETP.GE.U32.AND UP0, UPT, UR4, 0xa00, UPT ;  /* 0x00000a000400788c */ /* 0x000fe2000bf06070 */
[----:B------:R-:W-:-:S08]  /*33d0*/  IMAD.MOV.U32 R5, RZ, RZ, 0x500 ;  /* 0x00000500ff057424 */ /* 0x000fd000078e00ff */
[----:B------:R-:W-:Y:S05]  /*33e0*/  BRA.U !UP0, `(.L_x_749) ;  /* 0x0000000508c47547 */ /* 0x000fea000b800000 */
[----:B------:R-:W-:Y:S01]  /*33f0*/  IMAD.MOV.U32 R5, RZ, RZ, 0x500 ;  /* 0x00000500ff057424 */ /* 0x000fe200078e00ff */
[----:B------:R-:W0:Y:S01]  /*3400*/  LDCU UR4, c[0x0][0x398] ;  /* 0x00007300ff0477ac */ /* 0x000e220008000800 */
[----:B------:R-:W1:Y:S05]  /*3410*/  LDCU.64 UR6, c[0x0][0x388] ;  /* 0x00007100ff0677ac */ /* 0x000e6a0008000a00 */
.L_x_760:
[----:B------:R-:W-:-:S05]  /*3420*/  IMAD.WIDE.U32 R12, R5, 0x4, R2 ;  /* 0x00000004050c7825 */ /* 0x000fca00078e0002 */
[----:B------:R-:W2:Y:S04]  /*3430*/  LDG.E R17, desc[UR8][R12.64] ;  /* 0x000000080c117981 */ /* 0x000ea8000c1e1900 */
[----:B------:R3:W5:Y:S04]  /*3440*/  LDG.E R18, desc[UR8][R12.64+0x400] ;  /* 0x000400080c127981 */ /* 0x000768000c1e1900 */
[----:B------:R3:W5:Y:S04]  /*3450*/  LDG.E R19, desc[UR8][R12.64+0x800] ;  /* 0x000800080c137981 */ /* 0x000768000c1e1900 */
[----:B------:R3:W5:Y:S04]  /*3460*/  LDG.E R4, desc[UR8][R12.64+0xc00] ;  /* 0x000c00080c047981 */ /* 0x000768000c1e1900 */
[----:B------:R3:W5:Y:S01]  /*3470*/  LDG.E R10, desc[UR8][R12.64+0x1000] ;  /* 0x001000080c0a7981 */ /* 0x000762000c1e1900 */
[----:B-1----:R-:W-:Y:S01]  /*3480*/  IADD3 R16, P1, P2, R0, UR6, R5 ;  /* 0x0000000600107c10 */ /* 0x002fe2000fa3e005 */
[----:B------:R-:W-:Y:S01]  /*3490*/  BSSY.RECONVERGENT B1, `(.L_x_750) ;  /* 0x0000012000017945 */ /* 0x000fe20003800200 */
[----:B------:R-:W-:-:S02]  /*34a0*/  IMAD.MOV.U32 R11, RZ, RZ, R6 ;  /* 0x000000ffff0b7224 */ /* 0x000fc400078e0006 */
[----:B------:R-:W-:Y:S01]  /*34b0*/  IMAD.MOV.U32 R14, RZ, RZ, R7 ;  /* 0x000000ffff0e7224 */ /* 0x000fe200078e0007 */
[----:B------:R-:W-:Y:S01]  /*34c0*/  IADD3.X R9, PT, PT, RZ, UR7, RZ, P1, P2 ;  /* 0x00000007ff097c10 */ /* 0x000fe20008fe44ff */
        /* <DEDUP_REMOVED lines=14> */
.L_x_751:
[----:B0-----:R-:W-:Y:S05]  /*35b0*/  BSYNC.RECONVERGENT B1 ;  /* 0x0000000000017941 */ /* 0x001fea0003800200 */
.L_x_750:
[----:B-----5:R-:W-:Y:S01]  /*35c0*/  FSETP.GEU.AND P0, PT, R11, R18, PT ;  /* 0x000000120b00720b */ /* 0x020fe20003f0e000 */
[----:B------:R-:W-:Y:S01]  /*35d0*/  BSSY.RECONVERGENT B1, `(.L_x_752) ;  /* 0x0000012000017945 */ /* 0x000fe20003800200 */
[----:B------:R-:W-:Y:S01]  /*35e0*/  IADD3 RZ, P1, PT, R16, 0x100, RZ ;  /* 0x0000010010ff7810 */ /* 0x000fe20007f3e0ff */
[----:B------:R-:W-:Y:S02]  /*35f0*/  IMAD.MOV.U32 R6, RZ, RZ, R11 ;  /* 0x000000ffff067224 */ /* 0x000fe400078e000b */
[----:B------:R-:W-:Y:S02]  /*3600*/  IMAD.MOV.U32 R12, RZ, RZ, R14 ;  /* 0x000000ffff0c7224 */ /* 0x000fe400078e000e */
[----:B------:R-:W-:Y:S02]  /*3610*/  IMAD.X R8, RZ, RZ, R9, P1 ;  /* 0x000000ffff087224 */ /* 0x000fe400008e0609 */
[----:B------:R-:W-:-:S04]  /*3620*/  IMAD.MOV.U32 R13, RZ, RZ, R15 ;  /* 0x000000ffff0d7224 */ /* 0x000fc800078e000f */
[----:B------:R-:W-:Y:S05]  /*3630*/  @!P0 BRA `(.L_x_753) ;  /* 0x00000000002c8947 */ /* 0x000fea0003800000 */
[----:B------:R-:W-:Y:S01]  /*3640*/  FSETP.GEU.AND P2, PT, R18, R11, PT ;  /* 0x0000000b1200720b */ /* 0x000fe20003f4e000 */
[----:B------:R-:W-:Y:S02]  /*3650*/  VIADD R12, R16, 0x100 ;  /* 0x00000100100c7836 */ /* 0x000fe40000000000 */
        /* <DEDUP_REMOVED lines=9> */
.L_x_753:
[----:B------:R-:W-:Y:S05]  /*36f0*/  BSYNC.RECONVERGENT B1 ;  /* 0x0000000000017941 */ /* 0x000fea0003800200 */
.L_x_752:
[----:B------:R-:W-:Y:S01]  /*3700*/  FSETP.GEU.AND P0, PT, R6, R19, PT ;  /* 0x000000130600720b */ /* 0x000fe20003f0e000 */
        /* <DEDUP_REMOVED lines=18> */
.L_x_755:
[----:B------:R-:W-:Y:S05]  /*3830*/  BSYNC.RECONVERGENT B1 ;  /* 0x0000000000017941 */ /* 0x000fea0003800200 */
.L_x_754:
[----:B------:R-:W-:Y:S01]  /*3840*/  FSETP.GEU.AND P0, PT, R7, R4, PT ;  /* 0x000000040700720b */ /* 0x000fe20003f0e000 */
[----:B------:R-:W-:Y:S01]  /*3850*/  BSSY.RECONVERGENT B1, `(.L_x_756) ;  /* 0x0000013000017945 */ /* 0x000fe20003800200 */
[C---:B------:R-:W-:Y:S01]  /*3860*/  IADD3 R15, P1, PT, R16.reuse, 0x300, RZ ;  /* 0x00000300100f7810 */ /* 0x040fe20007f3e0ff */
[----:B------:R-:W-:Y:S01]  /*3870*/  IMAD.MOV.U32 R11, RZ, RZ, R7 ;  /* 0x000000ffff0b7224 */ /* 0x000fe200078e0007 */
[----:B------:R-:W-:Y:S01]  /*3880*/  IADD3 R19, P2, PT, R16, 0x400, RZ ;  /* 0x0000040010137810 */ /* 0x000fe20007f5e0ff */
        /* <DEDUP_REMOVED lines=15> */
.L_x_757:
[----:B------:R-:W-:Y:S05]  /*3980*/  BSYNC.RECONVERGENT B1 ;  /* 0x0000000000017941 */ /* 0x000fea0003800200 */
.L_x_756:
[----:B------:R-:W-:Y:S01]  /*3990*/  FSETP.GEU.AND P0, PT, R11, R10, PT ;  /* 0x0000000a0b00720b */ /* 0x000fe20003f0e000 */
[----:B------:R-:W-:Y:S01]  /*39a0*/  BSSY.RECONVERGENT B1, `(.L_x_758) ;  /* 0x0000011000017945 */ /* 0x000fe20003800200 */
[----:B------:R-:W-:Y:S02]  /*39b0*/  IMAD.X R4, RZ, RZ, R9, P2 ;  /* 0x000000ffff047224 */ /* 0x000fe400010e0609 */
[----:B------:R-:W-:Y:S02]  /*39c0*/  IMAD.MOV.U32 R6, RZ, RZ, R11 ;  /* 0x000000ffff067224 */ /* 0x000fe400078e000b */
[----:B------:R-:W-:Y:S02]  /*39d0*/  IMAD.MOV.U32 R7, RZ, RZ, R12 ;  /* 0x000000ffff077224 */ /* 0x000fe400078e000c */
[----:B------:R-:W-:-:S05]  /*39e0*/  IMAD.MOV.U32 R8, RZ, RZ, R13 ;  /* 0x000000ffff087224 */ /* 0x000fca00078e000d */
        /* <DEDUP_REMOVED lines=12> */
.L_x_759:
[----:B------:R-:W-:Y:S05]  /*3ab0*/  BSYNC.RECONVERGENT B1 ;  /* 0x0000000000017941 */ /* 0x000fea0003800200 */
.L_x_758:
[C---:B------:R-:W-:Y:S02]  /*3ac0*/  VIADD R4, R5.reuse, 0xa00 ;  /* 0x00000a0005047836 */ /* 0x040fe40000000000 */
[----:B------:R-:W-:-:S03]  /*3ad0*/  VIADD R5, R5, 0x500 ;  /* 0x0000050005057836 */ /* 0x000fc60000000000 */
[----:B------:R-:W-:-:S13]  /*3ae0*/  ISETP.GT.AND P0, PT, R4, UR4, PT ;  /* 0x0000000404007c0c */ /* 0x000fda000bf04270 */
[----:B------:R-:W-:Y:S05]  /*3af0*/  @!P0 BRA `(.L_x_760) ;  /* 0xfffffff800488947 */ /* 0x000fea000383ffff */
.L_x_749:
        /* <DEDUP_REMOVED lines=14> */
[----:B------:R-:W-:Y:S01]  /*3be0*/  IMAD.IADD R11, R0, 0x1, R5 ;  /* 0x00000001000b7824 */ /* 0x000fe200078e0205 */
[----:B------:R-:W-:-:S04]  /*3bf0*/  LEA.HI R4, R15, 0x1, RZ, 0x18 ;  /* 0x000000010f047811 */ /* 0x000fc800078fc0ff */
[C---:B------:R-:W-:Y:S02]  /*3c00*/  IADD3 R14, P0, PT, R11.reuse, UR6, RZ ;  /* 0x000000060b0e7c10 */ /* 0x040fe4000ff1e0ff */
[----:B------:R-:W-:Y:S01]  /*3c10*/  LOP3.LUT R10, R4, 0x3, RZ, 0xc0, !PT ;  /* 0x00000003040a7812 */ /* 0x000fe200078ec0ff */
[----:B------:R-:W-:Y:S02]  /*3c20*/  IMAD.MOV.U32 R4, RZ, RZ, R0 ;  /* 0x000000ffff047224 */ /* 0x000fe400078e0000 */
[----:B------:R-:W-:Y:S02]  /*3c30*/  IMAD.X R16, RZ, RZ, UR7, P0 ;  /* 0x00000007ff107e24 */ /* 0x000fe400080e06ff */
[----:B------:R-:W-:Y:S02]  /*3c40*/  IMAD.MOV R10, RZ, RZ, -R10 ;  /* 0x000000ffff0a7224 */ /* 0x000fe400078e0a0a */
[----:B0-----:R-:W-:-:S04]  /*3c50*/  IMAD.WIDE.U32 R2, R11, 0x4, R2 ;  /* 0x000000040b027825 */ /* 0x001fc800078e0002 */
[----:B------:R-:W-:Y:S02]  /*3c60*/  IMAD.MOV.U32 R12, RZ, RZ, R2 ;  /* 0x000000ffff0c7224 */ /* 0x000fe400078e0002 */
[----:B------:R-:W-:-:S07]  /*3c70*/  IMAD.MOV.U32 R13, RZ, RZ, R3 ;  /* 0x000000ffff0d7224 */ /* 0x000fce00078e0003 */
.L_x_767:
        /* <DEDUP_REMOVED lines=23> */
.L_x_766:
[----:B------:R-:W-:Y:S05]  /*3df0*/  BSYNC.RECONVERGENT B3 ;  /* 0x0000000000037941 */ /* 0x000fea0003800200 */
.L_x_765:
[----:B------:R-:W-:Y:S01]  /*3e00*/  IADD3 R14, P0, PT, R14, 0x100, RZ ;  /* 0x000001000e0e7810 */ /* 0x000fe20007f1e0ff */
[----:B------:R-:W-:Y:S02]  /*3e10*/  VIADD R4, R4, 0x100 ;  /* 0x0000010004047836 */ /* 0x000fe40000000000 */
[----:B------:R-:W-:Y:S02]  /*3e20*/  IMAD.X R13, RZ, RZ, R13, P3 ;  /* 0x000000ffff0d7224 */ /* 0x000fe400018e060d */
[----:B------:R-:W-:Y:S01]  /*3e30*/  IMAD.X R16, RZ, RZ, R16, P0 ;  /* 0x000000ffff107224 */ /* 0x000fe200000e0610 */
[----:B------:R-:W-:Y:S07]  /*3e40*/  @P2 BRA `(.L_x_767) ;  /* 0xfffffffc008c2947 */ /* 0x000fee000383ffff */
.L_x_764:
[----:B------:R-:W-:Y:S05]  /*3e50*/  BSYNC.RECONVERGENT B2 ;  /* 0x0000000000027941 */ /* 0x000fea0003800200 */
.L_x_763:
[----:B------:R-:W-:-:S13]  /*3e60*/  ISETP.GE.U32.AND P0, PT, R15, 0x300, PT ;  /* 0x000003000f00780c */ /* 0x000fda0003f06070 */
[----:B------:R-:W-:Y:S05]  /*3e70*/  @!P0 BRA `(.L_x_762) ;  /* 0x0000000400cc8947 */ /* 0x000fea0003800000 */
[----:B------:R-:W0:Y:S01]  /*3e80*/  LDC.64 R14, c[0x0][0x380] ;  /* 0x0000e000ff0e7b82 */ /* 0x000e220000000a00 */
[----:B------:R-:W1:Y:S01]  /*3e90*/  LDCU.128 UR12, c[0x0][0x380] ;  /* 0x00007000ff0c77ac */ /* 0x000e620008000c00 */
[C---:B------:R-:W-:Y:S01]  /*3ea0*/  IADD3 R16, P1, PT, R4.reuse, R5, RZ ;  /* 0x0000000504107210 */ /* 0x040fe20007f3e0ff */
[----:B------:R-:W-:-:S04]  /*3eb0*/  IMAD.IADD R11, R4, 0x1, R5 ;  /* 0x00000001040b7824 */ /* 0x000fc800078e0205 */
[----:B------:R-:W-:Y:S01]  /*3ec0*/  IMAD.X R5, RZ, RZ, RZ, P1 ;  /* 0x000000ffff057224 */ /* 0x000fe200008e06ff */
[----:B------:R-:W2:Y:S01]  /*3ed0*/  LDC.64 R2, c[0x0][0x388] ;  /* 0x0000e200ff027b82 */ /* 0x000ea20000000a00 */
[C---:B-1----:R-:W-:Y:S02]  /*3ee0*/  LEA R17, P2, R16.reuse, UR12, 0x2 ;  /* 0x0000000c10117c11 */ /* 0x042fe4000f8410ff */
[----:B------:R-:W-:Y:S02]  /*3ef0*/  IADD3 R10, P0, PT, R11, UR14, RZ ;  /* 0x0000000e0b0a7c10 */ /* 0x000fe4000ff1e0ff */
[----:B------:R-:W-:Y:S01]  /*3f00*/  IADD3 R17, P1, PT, R17, 0xc00, RZ ;  /* 0x00000c0011117810 */ /* 0x000fe20007f3e0ff */
[----:B0-----:R-:W-:Y:S01]  /*3f10*/  IMAD.WIDE.U32 R14, R11, 0x4, R14 ;  /* 0x000000040b0e7825 */ /* 0x001fe200078e000e */
[----:B------:R-:W-:-:S03]  /*3f20*/  LEA.HI.X R16, R16, UR13, R5, 0x2, P2 ;  /* 0x0000000d10107c11 */ /* 0x000fc600090f1405 */
[----:B------:R-:W-:Y:S02]  /*3f30*/  IMAD.MOV.U32 R12, RZ, RZ, R14 ;  /* 0x000000ffff0c7224 */ /* 0x000fe400078e000e */
[----:B------:R-:W-:Y:S02]  /*3f40*/  IMAD.X R13, RZ, RZ, UR15, P0 ;  /* 0x0000000fff0d7e24 */ /* 0x000fe400080e06ff */
[----:B------:R-:W-:Y:S02]  /*3f50*/  VIADD R14, R4, 0x200 ;  /* 0x00000200040e7836 */ /* 0x000fe40000000000 */
[----:B--2---:R-:W-:-:S07]  /*3f60*/  IMAD.X R16, RZ, RZ, R16, P1 ;  /* 0x000000ffff107224 */ /* 0x004fce00008e0610 */
.L_x_776:
[----:B------:R-:W-:Y:S02]  /*3f70*/  IMAD.MOV.U32 R4, RZ, RZ, R12 ;  /* 0x000000ffff047224 */ /* 0x000fe400078e000c */
[----:B------:R-:W-:-:S05]  /*3f80*/  IMAD.MOV.U32 R5, RZ, RZ, R15 ;  /* 0x000000ffff057224 */ /* 0x000fca00078e000f */
[----:B------:R0:W2:Y:S02]  /*3f90*/  LDG.E R21, desc[UR8][R4.64] ;  /* 0x0000000804157981 */ /* 0x0000a4000c1e1900 */
[----:B0-----:R-:W-:Y:S02]  /*3fa0*/  IMAD.MOV.U32 R4, RZ, RZ, R17 ;  /* 0x000000ffff047224 */ /* 0x001fe400078e0011 */
[----:B------:R-:W-:-:S05]  /*3fb0*/  IMAD.MOV.U32 R5, RZ, RZ, R16 ;  /* 0x000000ffff057224 */ /* 0x000fca00078e0010 */
[----:B------:R0:W5:Y:S04]  /*3fc0*/  LDG.E R27, desc[UR8][R4.64+-0x800] ;  /* 0xfff80008041b7981 */ /* 0x000168000c1e1900 */
[----:B------:R0:W5:Y:S04]  /*3fd0*/  LDG.E R16, desc[UR8][R4.64+-0x400] ;  /* 0xfffc000804107981 */ /* 0x000168000c1e1900 */
[----:B------:R0:W5:Y:S01]  /*3fe0*/  LDG.E R17, desc[UR8][R4.64] ;  /* 0x0000000804117981 */ /* 0x000162000c1e1900 */
[----:B------:R-:W-:Y:S01]  /*3ff0*/  BSSY.RECONVERGENT B2, `(.L_x_768) ;  /* 0x0000012000027945 */ /* 0x000fe20003800200 */
[----:B------:R-:W-:-:S02]  /*4000*/  IMAD.MOV.U32 R18, RZ, RZ, R6 ;  /* 0x000000ffff127224 */ /* 0x000fc400078e0006 */
[----:B------:R-:W-:Y:S02]  /*4010*/  IMAD.MOV.U32 R20, RZ, RZ, R7 ;  /* 0x000000ffff147224 */ /* 0x000fe400078e0007 */
[----:B------:R-:W-:Y:S02]  /*4020*/  VIADD R19, R11, 0x100 ;  /* 0x000001000b137836 */ /* 0x000fe40000000000 */
        /* <DEDUP_REMOVED lines=14> */
.L_x_769:
[----:B------:R-:W-:Y:S05]  /*4110*/  BSYNC.RECONVERGENT B2 ;  /* 0x0000000000027941 */ /* 0x000fea0003800200 */
.L_x_768:
[----:B-----5:R-:W-:Y:S01]  /*4120*/  FSETP.GEU.AND P0, PT, R18, R27, PT ;  /* 0x0000001b1200720b */ /* 0x020fe20003f0e000 */
[----:B------:R-:W-:Y:S01]  /*4130*/  BSSY.RECONVERGENT B2, `(.L_x_770) ;  /* 0x0000013000027945 */ /* 0x000fe20003800200 */
[----:B------:R-:W-:Y:S01]  /*4140*/  IADD3 R23, P1, PT, R19, R2, RZ ;  /* 0x0000000213177210 */ /* 0x000fe20007f3e0ff */
[----:B------:R-:W-:Y:S02]  /*4150*/  VIADD R21, R11, 0x200 ;  /* 0x000002000b157836 */ /* 0x000fe40000000000 */
[----:B------:R-:W-:Y:S02]  /*4160*/  IMAD.MOV.U32 R19, RZ, RZ, R18 ;  /* 0x000000ffff137224 */ /* 0x000fe400078e0012 */
[----:B------:R-:W-:Y:S02]  /*4170*/  IMAD.X R25, RZ, RZ, R3, P1 ;  /* 0x000000ffff197224 */ /* 0x000fe400008e0603 */
[----:B------:R-:W-:Y:S02]  /*4180*/  IMAD.MOV.U32 R7, RZ, RZ, R20 ;  /* 0x000000ffff077224 */ /* 0x000fe400078e0014 */
[----:B------:R-:W-:-:S02]  /*4190*/  IMAD.MOV.U32 R6, RZ, RZ, R22 ;  /* 0x000000ffff067224 */ /* 0x000fc400078e0016 */
        /* <DEDUP_REMOVED lines=12> */
.L_x_771:
[----:B------:R-:W-:Y:S05]  /*4260*/  BSYNC.RECONVERGENT B2 ;  /* 0x0000000000027941 */ /* 0x000fea0003800200 */
.L_x_770:
[----:B------:R-:W-:Y:S01]  /*4270*/  FSETP.GEU.AND P0, PT, R19, R16, PT ;  /* 0x000000101300720b */ /* 0x000fe20003f0e000 */
[----:B------:R-:W-:Y:S01]  /*4280*/  VIADD R23, R11, 0x300 ;  /* 0x000003000b177836 */ /* 0x000fe20000000000 */
[-C--:B------:R-:W-:Y:S01]  /*4290*/  IADD3 R8, P1, PT, R21, R2.reuse, RZ ;  /* 0x0000000215087210 */ /* 0x080fe20007f3e0ff */
[----:B------:R-:W-:Y:S01]  /*42a0*/  BSSY.RECONVERGENT B2, `(.L_x_772) ;  /* 0x0000012000027945 */ /* 0x000fe20003800200 */
[----:B------:R-:W-:Y:S02]  /*42b0*/  IMAD.MOV.U32 R18, RZ, RZ, R19 ;  /* 0x000000ffff127224 */ /* 0x000fe400078e0013 */
[----:B------:R-:W-:Y:S01]  /*42c0*/  IADD3 R25, P2, PT, R23, R2, RZ ;  /* 0x0000000217197210 */ /* 0x000fe20007f5e0ff */
[----:B------:R-:W-:Y:S02]  /*42d0*/  IMAD.X R23, RZ, RZ, R3, P1 ;  /* 0x000000ffff177224 */ /* 0x000fe400008e0603 */
[----:B------:R-:W-:Y:S02]  /*42e0*/  IMAD.MOV.U32 R20, RZ, RZ, R7 ;  /* 0x000000ffff147224 */ /* 0x000fe400078e0007 */
[----:B------:R-:W-:-:S02]  /*42f0*/  IMAD.MOV.U32 R21, RZ, RZ, R6 ;  /* 0x000000ffff157224 */ /* 0x000fc400078e0006 */
[----:B------:R-:W-:Y:S06]  /*4300*/  @!P0 BRA `(.L_x_773) ;  /* 0x00000000002c8947 */ /* 0x000fec0003800000 */
        /* <DEDUP_REMOVED lines=11> */
.L_x_773:
[----:B------:R-:W-:Y:S05]  /*43c0*/  BSYNC.RECONVERGENT B2 ;  /* 0x0000000000027941 */ /* 0x000fea0003800200 */
.L_x_772:
        /* <DEDUP_REMOVED lines=18> */
.L_x_775:
[----:B------:R-:W-:Y:S05]  /*44f0*/  BSYNC.RECONVERGENT B2 ;  /* 0x0000000000027941 */ /* 0x000fea0003800200 */
.L_x_774:
[----:B------:R-:W-:Y:S01]  /*4500*/  VIADD R16, R14, 0x200 ;  /* 0x000002000e107836 */ /* 0x000fe20000000000 */
[----:B------:R-:W-:Y:S01]  /*4510*/  IADD3 R17, P2, PT, R4, 0x1000, RZ ;  /* 0x0000100004117810 */ /* 0x000fe20007f5e0ff */
[----:B------:R-:W-:Y:S01]  /*4520*/  VIADD R14, R14, 0x400 ;  /* 0x000004000e0e7836 */ /* 0x000fe20000000000 */
[----:B------:R-:W-:Y:S01]  /*4530*/  IADD3 R10, P1, PT, R10, 0x400, RZ ;  /* 0x000004000a0a7810 */ /* 0x000fe20007f3e0ff */
[----:B------:R-:W-:Y:S01]  /*4540*/  VIADD R11, R11, 0x400 ;  /* 0x000004000b0b7836 */ /* 0x000fe20000000000 */
[----:B------:R-:W-:Y:S01]  /*4550*/  ISETP.GE.AND P0, PT, R16, R9, PT ;  /* 0x000000091000720c */ /* 0x000fe20003f06270 */
[----:B------:R-:W-:Y:S01]  /*4560*/  IMAD.X R16, RZ, RZ, R5, P2 ;  /* 0x000000ffff107224 */ /* 0x000fe200010e0605 */
[----:B------:R-:W-:Y:S01]  /*4570*/  IADD3 R12, P2, PT, R12, 0x1000, RZ ;  /* 0x000010000c0c7810 */ /* 0x000fe20007f5e0ff */
[----:B------:R-:W-:-:S04]  /*4580*/  IMAD.X R13, RZ, RZ, R13, P1 ;  /* 0x000000ffff0d7224 */ /* 0x000fc800008e060d */
[----:B------:R-:W-:-:S06]  /*4590*/  IMAD.X R15, RZ, RZ, R15, P2 ;  /* 0x000000ffff0f7224 */ /* 0x000fcc00010e060f */
[----:B------:R-:W-:Y:S05]  /*45a0*/  @!P0 BRA `(.L_x_776) ;  /* 0xfffffff800708947 */ /* 0x000fea000383ffff */
.L_x_762:
[----:B------:R-:W-:Y:S05]  /*45b0*/  BSYNC.RECONVERGENT B1 ;  /* 0x0000000000017941 */ /* 0x000fea0003800200 */
.L_x_761:
        /* <DEDUP_REMOVED lines=22> */
.L_x_778:
[----:B------:R-:W-:Y:S05]  /*4720*/  BSYNC.RECONVERGENT B1 ;  /* 0x0000000000017941 */ /* 0x000fea0003800200 */
.L_x_777:
        /* <DEDUP_REMOVED lines=21> */
.L_x_780:
[----:B------:R-:W-:Y:S05]  /*4880*/  BSYNC.RECONVERGENT B1 ;  /* 0x0000000000017941 */ /* 0x000fea0003800200 */
.L_x_779:
        /* <DEDUP_REMOVED lines=21> */
.L_x_782:
[----:B------:R-:W-:Y:S05]  /*49e0*/  BSYNC.RECONVERGENT B1 ;  /* 0x0000000000017941 */ /* 0x000fea0003800200 */
.L_x_781:
        /* <DEDUP_REMOVED lines=21> */
.L_x_784:
[----:B------:R-:W-:Y:S05]  /*4b40*/  BSYNC.RECONVERGENT B1 ;  /* 0x0000000000017941 */ /* 0x000fea0003800200 */
.L_x_783:
        /* <DEDUP_REMOVED lines=22> */
.L_x_786:
[----:B------:R-:W-:Y:S05]  /*4cb0*/  BSYNC.RECONVERGENT B1 ;  /* 0x0000000000017941 */ /* 0x000fea0003800200 */
.L_x_785:
        /* <DEDUP_REMOVED lines=12> */
.L_x_788:
[----:B------:R-:W-:Y:S05]  /*4d80*/  BSYNC.RECONVERGENT B1 ;  /* 0x0000000000017941 */ /* 0x000fea0003800200 */
.L_x_787:
        /* <DEDUP_REMOVED lines=31> */
.L_x_790:
[----:B------:R-:W-:Y:S05]  /*4f80*/  BSYNC.RECONVERGENT B1 ;  /* 0x0000000000017941 */ /* 0x000fea0003800200 */
.L_x_789:
        /* <DEDUP_REMOVED lines=18> */
.L_x_792:
[----:B------:R-:W-:Y:S05]  /*50b0*/  BSYNC.RECONVERGENT B1 ;  /* 0x0000000000017941 */ /* 0x000fea0003800200 */
.L_x_791:
        /* <DEDUP_REMOVED lines=18> */
.L_x_794:
[----:B------:R-:W-:Y:S05]  /*51e0*/  BSYNC.RECONVERGENT B1 ;  /* 0x0000000000017941 */ /* 0x000fea0003800200 */
.L_x_793:
        /* <DEDUP_REMOVED lines=18> */
.L_x_796:
[----:B------:R-:W-:Y:S05]  /*5310*/  BSYNC.RECONVERGENT B1 ;  /* 0x0000000000017941 */ /* 0x000fea0003800200 */
.L_x_795:
        /* <DEDUP_REMOVED lines=18> */
.L_x_798:
[----:B------:R-:W-:Y:S05]  /*5440*/  BSYNC.RECONVERGENT B1 ;  /* 0x0000000000017941 */ /* 0x000fea0003800200 */
.L_x_797:
        /* <DEDUP_REMOVED lines=18> */
.L_x_800:
[----:B------:R-:W-:Y:S05]  /*5570*/  BSYNC.RECONVERGENT B1 ;  /* 0x0000000000017941 */ /* 0x000fea0003800200 */
.L_x_799:
        /* <DEDUP_REMOVED lines=17> */
.L_x_708:
[----:B------:R-:W-:Y:S05]  /*5690*/  BSYNC.RECONVERGENT B0 ;  /* 0x0000000000007941 */ /* 0x000fea0003800200 */
.L_x_675:
[----:B------:R-:W-:Y:S05]  /*56a0*/  @P1 EXIT ;  /* 0x000000000000194d */ /* 0x000fea0003800000 */
[----:B0-----:R-:W0:Y:S01]  /*56b0*/  LDC.64 R6, c[0x0][0x390] ;  /* 0x0000e400ff067b82 */ /* 0x001e220000000a00 */
[----:B------:R-:W-:Y:S02]  /*56c0*/  IMAD.MOV.U32 R5, RZ, RZ, R4 ;  /* 0x000000ffff057224 */ /* 0x000fe400078e0004 */
[----:B------:R-:W-:-:S05]  /*56d0*/  IMAD.MOV.U32 R4, RZ, RZ, R3 ;  /* 0x000000ffff047224 */ /* 0x000fca00078e0003 */
[----:B0-----:R-:W-:Y:S04]  /*56e0*/  STG.E.64 desc[UR8][R6.64+0x8], R4 ;  /* 0x0000080406007986 */ /* 0x001fe8000c101b08 */
[----:B------:R-:W-:Y:S01]  /*56f0*/  STG.E desc[UR8][R6.64], R2 ;  /* 0x0000000206007986 */ /* 0x000fe2000c101908 */
[----:B------:R-:W-:Y:S05]  /*5700*/  EXIT ;  /* 0x000000000000794d */ /* 0x000fea0003800000 */
.L_x_801:
        /* <DEDUP_REMOVED lines=15> */
.L_x_879:


//--------------------- .text._Z14nextGenerationPfS_S_iibP17curandStateXORWOW --------------------------
	.section	.text._Z14nextGenerationPfS_S_iibP17curandStateXORWOW,"ax",@progbits
	.align	128
        .global         _Z14nextGenerationPfS_S_iibP17curandStateXORWOW
        .type           _Z14nextGenerationPfS_S_iibP17curandStateXORWOW,@function
        .size           _Z14nextGenerationPfS_S_iibP17curandStateXORWOW,(.L_x_880 - _Z14nextGenerationPfS_S_iibP17curandStateXORWOW)
        .other          _Z14nextGenerationPfS_S_iibP17curandStateXORWOW,@"STO_CUDA_ENTRY STV_DEFAULT"
_Z14nextGenerationPfS_S_iibP17curandStateXORWOW:
.text._Z14nextGenerationPfS_S_iibP17curandStateXORWOW:
[----:B------:R-:W-:Y:S01]  /*0000*/  LDC R1, c[0x0][0x37c] ;  /* 0x0000df00ff017b82 */ /* 0x000fe20000000800 */
[----:B------:R-:W0:Y:S01]  /*0010*/  S2R R0, SR_TID.X ;  /* 0x0000000000007919 */ /* 0x000e220000002100 */
[----:B------:R-:W0:Y:S01]  /*0020*/  LDCU UR4, c[0x0][0x360] ;  /* 0x00006c00ff0477ac */ /* 0x000e220008000800 */
[----:B------:R-:W0:Y:S01]  /*0030*/  S2R R3, SR_CTAID.X ;  /* 0x0000000000037919 */ /* 0x000e220000002500 */
[----:B------:R-:W1:Y:S01]  /*0040*/  LDCU UR6, c[0x0][0x398] ;  /* 0x00007300ff0677ac */ /* 0x000e620008000800 */
[----:B0-----:R-:W-:-:S05]  /*0050*/  IMAD R0, R3, UR4, R0 ;  /* 0x0000000403007c24 */ /* 0x001fca000f8e0200 */
[----:B-1----:R-:W-:-:S13]  /*0060*/  ISETP.GE.AND P0, PT, R0, UR6, PT ;  /* 0x0000000600007c0c */ /* 0x002fda000bf06270 */
[----:B------:R-:W-:Y:S05]  /*0070*/  @P0 EXIT ;  /* 0x000000000000094d */ /* 0x000fea0003800000 */
[----:B------:R-:W0:Y:S01]  /*0080*/  LDC.64 R6, c[0x0][0x3a8] ;  /* 0x0000ea00ff067b82 */ /* 0x000e220000000a00 */
[----:B------:R-:W1:Y:S01]  /*0090*/  LDCU.64 UR4, c[0x0][0x358] ;  /* 0x00006b00ff0477ac */ /* 0x000e620008000a00 */
[----:B0-----:R-:W-:-:S05]  /*00a0*/  IMAD.WIDE R6, R0, 0x30, R6 ;  /* 0x0000003000067825 */ /* 0x001fca00078e0206 */
[----:B-1----:R-:W2:Y:S04]  /*00b0*/  LDG.E.64 R10, desc[UR4][R6.64] ;  /* 0x00000004060a7981 */ /* 0x002ea8000c1e1b00 */
[----:B------:R-:W3:Y:S04]  /*00c0*/  LDG.E.64 R2, desc[UR4][R6.64+0x10] ;  /* 0x0000100406027981 */ /* 0x000ee8000c1e1b00 */
[----:B------:R0:W4:Y:S01]  /*00d0*/  LDG.E.64 R4, desc[UR4][R6.64+0x8] ;  /* 0x0000080406047981 */ /* 0x000122000c1e1b00 */
[----:B------:R-:W1:Y:S01]  /*00e0*/  I2F.U32.RP R14, UR6 ;  /* 0x00000006000e7d06 */ /* 0x000e620008209000 */
[----:B------:R-:W-:-:S07]  /*00f0*/  LOP3.LUT R22, RZ, UR6, RZ, 0x33, !PT ;  /* 0x00000006ff167c12 */ /* 0x000fce000f8e33ff */
[----:B-1----:R-:W1:Y:S02]  /*0100*/  MUFU.RCP R14, R14 ;  /* 0x0000000e000e7308 */ /* 0x002e640000001000 */
[----:B-1----:R-:W-:-:S06]  /*0110*/  VIADD R13, R14, 0xffffffe ;  /* 0x0ffffffe0e0d7836 */ /* 0x002fcc0000000000 */
[----:B------:R-:W1:Y:S02]  /*0120*/  F2I.FTZ.U32.TRUNC.NTZ R13, R13 ;  /* 0x0000000d000d7305 */ /* 0x000e64000021f000 */
[----:B-1----:R-:W-:-:S04]  /*0130*/  IMAD.MOV R15, RZ, RZ, -R13 ;  /* 0x000000ffff0f7224 */ /* 0x002fc800078e0a0d */
[----:B0-----:R-:W-:Y:S02]  /*0140*/  IMAD.MOV.U32 R7, RZ, RZ, R15 ;  /* 0x000000ffff077224 */ /* 0x001fe400078e000f */
[----:B------:R-:W0:Y:S02]  /*0150*/  LDC.64 R14, c[0x0][0x390] ;  /* 0x0000e400ff0e7b82 */ /* 0x000e240000000a00 */
[----:B------:R-:W-:Y:S01]  /*0160*/  IMAD R7, R7, UR6, RZ ;  /* 0x0000000607077c24 */ /* 0x000fe2000f8e02ff */
[----:B--2---:R-:W-:-:S04]  /*0170*/  SHF.R.U32.HI R8, RZ, 0x2, R11 ;  /* 0x00000002ff087819 */ /* 0x004fc8000001160b */
[----:B------:R-:W-:Y:S01]  /*0180*/  LOP3.LUT R8, R8, R11, RZ, 0x3c, !PT ;  /* 0x0000000b08087212 */ /* 0x000fe200078e3cff */
[----:B---3--:R-:W-:Y:S01]  /*0190*/  IMAD.SHL.U32 R12, R3, 0x10, RZ ;  /* 0x00000010030c7824 */ /* 0x008fe200078e00ff */
[----:B----4-:R-:W-:-:S03]  /*01a0*/  SHF.R.U32.HI R11, RZ, 0x2, R4 ;  /* 0x00000002ff0b7819 */ /* 0x010fc60000011604 */
[----:B------:R-:W-:Y:S01]  /*01b0*/  IMAD.SHL.U32 R9, R8, 0x2, RZ ;  /* 0x0000000208097824 */ /* 0x000fe200078e00ff */
[----:B------:R-:W-:-:S04]  /*01c0*/  LOP3.LUT R11, R11, R4, RZ, 0x3c, !PT ;  /* 0x000000040b0b7212 */ /* 0x000fc800078e3cff */
[----:B------:R-:W-:Y:S01]  /*01d0*/  LOP3.LUT R9, R3, R12, R9, 0x96, !PT ;  /* 0x0000000c03097212 */ /* 0x000fe200078e9609 */
[----:B------:R-:W-:Y:S02]  /*01e0*/  IMAD.MOV.U32 R12, RZ, RZ, RZ ;  /* 0x000000ffff0c7224 */ /* 0x000fe400078e00ff */
[----:B------:R-:W-:Y:S01]  /*01f0*/  IMAD.SHL.U32 R6, R11, 0x2, RZ ;  /* 0x000000020b067824 */ /* 0x000fe200078e00ff */
[----:B------:R-:W-:Y:S01]  /*0200*/  LOP3.LUT R21, R9, R8, RZ, 0x3c, !PT ;  /* 0x0000000809157212 */ /* 0x000fe200078e3cff */
[----:B------:R-:W-:-:S03]  /*0210*/  IMAD.HI.U32 R12, R13, R7, R12 ;  /* 0x000000070d0c7227 */ /* 0x000fc600078e000c */
[----:B------:R-:W-:Y:S01]  /*0220*/  IADD3 R7, PT, PT, R10, 0x587c5, R21 ;  /* 0x000587c50a077810 */ /* 0x000fe20007ffe015 */
[----:B------:R-:W-:-:S05]  /*0230*/  IMAD.SHL.U32 R4, R21, 0x10, RZ ;  /* 0x0000001015047824 */ /* 0x000fca00078e00ff */
[----:B------:R-:W-:Y:S02]  /*0240*/  LOP3.LUT R4, R21, R4, R6, 0x96, !PT ;  /* 0x0000000415047212 */ /* 0x000fe400078e9606 */
[----:B------:R-:W-:Y:S02]  /*0250*/  SHF.R.U32.HI R6, RZ, 0x2, R5 ;  /* 0x00000002ff067819 */ /* 0x000fe40000011605 */
[----:B------:R-:W-:Y:S01]  /*0260*/  LOP3.LUT R29, R4, R11, RZ, 0x3c, !PT ;  /* 0x0000000b041d7212 */ /* 0x000fe200078e3cff */
[----:B------:R-:W-:Y:S01]  /*0270*/  IMAD.HI.U32 R4, R12, R7, RZ ;  /* 0x000000070c047227 */ /* 0x000fe200078e00ff */
[----:B------:R-:W-:Y:S02]  /*0280*/  LOP3.LUT R5, R6, R5, RZ, 0x3c, !PT ;  /* 0x0000000506057212 */ /* 0x000fe400078e3cff */
[----:B------:R-:W-:Y:S01]  /*0290*/  IADD3 R9, PT, PT, R10, 0xb0f8a, R29 ;  /* 0x000b0f8a0a097810 */ /* 0x000fe20007ffe01d */
[----:B------:R-:W-:Y:S02]  /*02a0*/  IMAD.MOV R8, RZ, RZ, -R4 ;  /* 0x000000ffff087224 */ /* 0x000fe400078e0a04 */
[----:B------:R-:W-:-:S02]  /*02b0*/  IMAD.SHL.U32 R6, R29, 0x10, RZ ;  /* 0x000000101d067824 */ /* 0x000fc400078e00ff */
[----:B------:R-:W-:Y:S02]  /*02c0*/  IMAD R7, R8, UR6, R7 ;  /* 0x0000000608077c24 */ /* 0x000fe4000f8e0207 */
[----:B------:R-:W-:Y:S02]  /*02d0*/  IMAD.SHL.U32 R8, R5, 0x2, RZ ;  /* 0x0000000205087824 */ /* 0x000fe400078e00ff */
[----:B------:R-:W-:Y:S01]  /*02e0*/  IMAD.HI.U32 R4, R12, R9, RZ ;  /* 0x000000090c047227 */ /* 0x000fe200078e00ff */
[----:B------:R-:W-:Y:S02]  /*02f0*/  ISETP.GE.U32.AND P0, PT, R7, UR6, PT ;  /* 0x0000000607007c0c */ /* 0x000fe4000bf06070 */
[----:B------:R-:W-:Y:S01]  /*0300*/  LOP3.LUT R6, R29, R6, R8, 0x96, !PT ;  /* 0x000000061d067212 */ /* 0x000fe200078e9608 */
[----:B------:R-:W-:-:S03]  /*0310*/  IMAD.MOV R4, RZ, RZ, -R4 ;  /* 0x000000ffff047224 */ /* 0x000fc600078e0a04 */
[----:B------:R-:W-:Y:S01]  /*0320*/  LOP3.LUT R5, R6, R5, RZ, 0x3c, !PT ;  /* 0x0000000506057212 */ /* 0x000fe200078e3cff */
[----:B------:R-:W-:-:S03]  /*0330*/  IMAD R9, R4, UR6, R9 ;  /* 0x0000000604097c24 */ /* 0x000fc6000f8e0209 */
[----:B------:R-:W-:Y:S02]  /*0340*/  IADD3 R11, PT, PT, R10, 0x10974f, R5 ;  /* 0x0010974f0a0b7810 */ /* 0x000fe40007ffe005 */
[----:B------:R-:W-:Y:S01]  /*0350*/  ISETP.GE.U32.AND P2, PT, R9, UR6, PT ;  /* 0x0000000609007c0c */ /* 0x000fe2000bf46070 */
[----:B------:R-:W-:Y:S01]  /*0360*/  @P0 VIADD R7, R7, -UR6 ;  /* 0x8000000607070c36 */ /* 0x000fe20008000000 */
[----:B------:R-:W-:Y:S01]  /*0370*/  ISETP.NE.U32.AND P0, PT, RZ, UR6, PT ;  /* 0x00000006ff007c0c */ /* 0x000fe2000bf05070 */
[----:B------:R-:W-:-:S03]  /*0380*/  IMAD.HI.U32 R4, R12, R11, RZ ;  /* 0x0000000b0c047227 */ /* 0x000fc600078e00ff */
[----:B------:R-:W-:Y:S01]  /*0390*/  ISETP.GE.U32.AND P1, PT, R7, UR6, PT ;  /* 0x0000000607007c0c */ /* 0x000fe2000bf26070 */
[----:B------:R-:W-:-:S04]  /*03a0*/  IMAD.MOV R4, RZ, RZ, -R4 ;  /* 0x000000ffff047224 */ /* 0x000fc800078e0a04 */
[----:B------:R-:W-:Y:S02]  /*03b0*/  IMAD R11, R4, UR6, R11 ;  /* 0x00000006040b7c24 */ /* 0x000fe4000f8e020b */
[----:B------:R-:W-:-:S03]  /*03c0*/  @P2 VIADD R9, R9, -UR6 ;  /* 0x8000000609092c36 */ /* 0x000fc60008000000 */
[----:B------:R-:W-:Y:S02]  /*03d0*/  ISETP.GE.U32.AND P3, PT, R11, UR6, PT ;  /* 0x000000060b007c0c */ /* 0x000fe4000bf66070 */
[----:B------:R-:W-:Y:S01]  /*03e0*/  ISETP.GE.U32.AND P2, PT, R9, UR6, PT ;  /* 0x0000000609007c0c */ /* 0x000fe2000bf46070 */
[----:B------:R-:W-:Y:S02]  /*03f0*/  @P1 VIADD R7, R7, -UR6 ;  /* 0x8000000607071c36 */ /* 0x000fe40008000000 */
[----:B------:R-:W-:-:S03]  /*0400*/  IMAD.SHL.U32 R4, R5, 0x10, RZ ;  /* 0x0000001005047824 */ /* 0x000fc600078e00ff */
[----:B------:R-:W-:-:S05]  /*0410*/  SEL R7, R22, R7, !P0 ;  /* 0x0000000716077207 */ /* 0x000fca0004000000 */
[----:B------:R-:W-:Y:S02]  /*0420*/  @P3 VIADD R11, R11, -UR6 ;  /* 0x800000060b0b3c36 */ /* 0x000fe40008000000 */
[----:B------:R-:W-:Y:S02]  /*0430*/  @P2 VIADD R9, R9, -UR6 ;  /* 0x8000000609092c36 */ /* 0x000fe40008000000 */
[----:B0-----:R-:W-:Y:S01]  /*0440*/  IMAD.WIDE R24, R7, 0x4, R14 ;  /* 0x0000000407187825 */ /* 0x001fe200078e020e */
[----:B------:R-:W-:Y:S02]  /*0450*/  ISETP.GE.U32.AND P1, PT, R11, UR6, PT ;  /* 0x000000060b007c0c */ /* 0x000fe4000bf26070 */
[----:B------:R-:W-:Y:S02]  /*0460*/  SEL R18, R22, R9, !P0 ;  /* 0x0000000916127207 */ /* 0x000fe40004000000 */
[----:B------:R-:W-:Y:S01]  /*0470*/  SHF.R.U32.HI R9, RZ, 0x2, R2 ;  /* 0x00000002ff097819 */ /* 0x000fe20000011602 */
[----:B------:R0:W2:Y:S02]  /*0480*/  LDG.E R23, desc[UR4][R24.64] ;  /* 0x0000000418177981 */ /* 0x0000a4000c1e1900 */
[----:B------:R-:W-:Y:S01]  /*0490*/  IMAD.WIDE R26, R18, 0x4, R14 ;  /* 0x00000004121a7825 */ /* 0x000fe200078e020e */
[----:B------:R-:W-:-:S04]  /*04a0*/  LOP3.LUT R2, R9, R2, RZ, 0x3c, !PT ;  /* 0x0000000209027212 */ /* 0x000fc800078e3cff */
[----:B------:R1:W3:Y:S01]  /*04b0*/  LDG.E R6, desc[UR4][R26.64] ;  /* 0x000000041a067981 */ /* 0x0002e2000c1e1900 */
[----:B------:R-:W-:-:S05]  /*04c0*/  @P1 VIADD R11, R11, -UR6 ;  /* 0x800000060b0b1c36 */ /* 0x000fca0008000000 */
[----:B------:R-:W-:Y:S01]  /*04d0*/  SEL R17, R22, R11, !P0 ;  /* 0x0000000b16117207 */ /* 0x000fe20004000000 */
[----:B------:R-:W-:-:S04]  /*04e0*/  IMAD.SHL.U32 R11, R2, 0x2, RZ ;  /* 0x00000002020b7824 */ /* 0x000fc800078e00ff */
[----:B------:R-:W-:Y:S01]  /*04f0*/  IMAD.WIDE R8, R17, 0x4, R14 ;  /* 0x0000000411087825 */ /* 0x000fe200078e020e */
[----:B------:R-:W-:-:S04]  /*0500*/  LOP3.LUT R13, R5, R4, R11, 0x96, !PT ;  /* 0x00000004050d7212 */ /* 0x000fc800078e960b */
[----:B------:R-:W-:Y:S01]  /*0510*/  LOP3.LUT R13, R13, R2, RZ, 0x3c, !PT ;  /* 0x000000020d0d7212 */ /* 0x000fe200078e3cff */
[----:B------:R4:W5:Y:S01]  /*0520*/  LDG.E R11, desc[UR4][R8.64] ;  /* 0x00000004080b7981 */ /* 0x000962000c1e1900 */
[----:B------:R-:W-:Y:S02]  /*0530*/  SHF.R.U32.HI R4, RZ, 0x2, R3 ;  /* 0x00000002ff047819 */ /* 0x000fe40000011603 */
[----:B------:R-:W-:Y:S02]  /*0540*/  IADD3 R19, PT, PT, R10, 0x161f14, R13 ;  /* 0x00161f140a137810 */ /* 0x000fe40007ffe00d */
[----:B------:R-:W-:-:S03]  /*0550*/  LOP3.LUT R4, R4, R3, RZ, 0x3c, !PT ;  /* 0x0000000304047212 */ /* 0x000fc600078e3cff */
[----:B------:R-:W-:-:S04]  /*0560*/  IMAD.HI.U32 R2, R12, R19, RZ ;  /* 0x000000130c027227 */ /* 0x000fc800078e00ff */
[----:B------:R-:W-:Y:S02]  /*0570*/  IMAD.MOV R16, RZ, RZ, -R2 ;  /* 0x000000ffff107224 */ /* 0x000fe400078e0a02 */
[----:B------:R-:W-:Y:S02]  /*0580*/  IMAD.SHL.U32 R3, R4, 0x2, RZ ;  /* 0x0000000204037824 */ /* 0x000fe400078e00ff */
[----:B------:R-:W-:Y:S02]  /*0590*/  IMAD.SHL.U32 R2, R13, 0x10, RZ ;  /* 0x000000100d027824 */ /* 0x000fe400078e00ff */
[----:B0-----:R-:W-:-:S03]  /*05a0*/  IMAD R25, R16, UR6, R19 ;  /* 0x0000000610197c24 */ /* 0x001fc6000f8e0213 */
[----:B------:R-:W-:Y:S02]  /*05b0*/  LOP3.LUT R3, R13, R2, R3, 0x96, !PT ;  /* 0x000000020d037212 */ /* 0x000fe400078e9603 */
[----:B------:R-:W-:Y:S02]  /*05c0*/  ISETP.GE.U32.AND P1, PT, R25, UR6, PT ;  /* 0x0000000619007c0c */ /* 0x000fe4000bf26070 */
[----:B------:R-:W-:-:S04]  /*05d0*/  LOP3.LUT R19, R3, R4, RZ, 0x3c, !PT ;  /* 0x0000000403137212 */ /* 0x000fc800078e3cff */
[----:B-1----:R-:W-:Y:S01]  /*05e0*/  IADD3 R27, PT, PT, R10, 0x1ba6d9, R19 ;  /* 0x001ba6d90a1b7810 */ /* 0x002fe20007ffe013 */
[----:B------:R-:W-:-:S04]  /*05f0*/  IMAD.SHL.U32 R4, R19, 0x10, RZ ;  /* 0x0000001013047824 */ /* 0x000fc800078e00ff */
[----:B------:R-:W-:-:S04]  /*0600*/  IMAD.HI.U32 R2, R12, R27, RZ ;  /* 0x0000001b0c027227 */ /* 0x000fc800078e00ff */
[----:B------:R-:W-:Y:S02]  /*0610*/  IMAD.MOV R2, RZ, RZ, -R2 ;  /* 0x000000ffff027224 */ /* 0x000fe400078e0a02 */
[----:B------:R-:W-:Y:S02]  /*0620*/  @P1 VIADD R25, R25, -UR6 ;  /* 0x8000000619191c36 */ /* 0x000fe40008000000 */
[----:B------:R-:W-:Y:S01]  /*0630*/  IMAD R27, R2, UR6, R27 ;  /* 0x00000006021b7c24 */ /* 0x000fe2000f8e021b */
[----:B------:R-:W-:Y:S02]  /*0640*/  SHF.R.U32.HI R2, RZ, 0x2, R21 ;  /* 0x00000002ff027819 */ /* 0x000fe40000011615 */
[----:B------:R-:W-:Y:S02]  /*0650*/  ISETP.GE.U32.AND P1, PT, R25, UR6, PT ;  /* 0x0000000619007c0c */ /* 0x000fe4000bf26070 */
[----:B------:R-:W-:Y:S02]  /*0660*/  LOP3.LUT R3, R2, R21, RZ, 0x3c, !PT ;  /* 0x0000001502037212 */ /* 0x000fe400078e3cff */
[----:B------:R-:W-:-:S03]  /*0670*/  ISETP.GE.U32.AND P2, PT, R27, UR6, PT ;  /* 0x000000061b007c0c */ /* 0x000fc6000bf46070 */
[----:B------:R-:W-:-:S05]  /*0680*/  IMAD.SHL.U32 R16, R3, 0x2, RZ ;  /* 0x0000000203107824 */ /* 0x000fca00078e00ff */
[----:B------:R-:W-:Y:S01]  /*0690*/  LOP3.LUT R4, R19, R4, R16, 0x96, !PT ;  /* 0x0000000413047212 */ /* 0x000fe200078e9610 */
[----:B------:R-:W-:-:S03]  /*06a0*/  @P1 VIADD R25, R25, -UR6 ;  /* 0x8000000619191c36 */ /* 0x000fc60008000000 */
[----:B------:R-:W-:Y:S01]  /*06b0*/  LOP3.LUT R3, R4, R3, RZ, 0x3c, !PT ;  /* 0x0000000304037212 */ /* 0x000fe200078e3cff */
[----:B------:R-:W-:Y:S01]  /*06c0*/  @P2 VIADD R27, R27, -UR6 ;  /* 0x800000061b1b2c36 */ /* 0x000fe20008000000 */
[----:B------:R-:W-:Y:S02]  /*06d0*/  SEL R25, R22, R25, !P0 ;  /* 0x0000001916197207 */ /* 0x000fe40004000000 */
[----:B------:R-:W-:Y:S02]  /*06e0*/  IADD3 R4, PT, PT, R10, 0x212e9e, R3 ;  /* 0x00212e9e0a047810 */ /* 0x000fe40007ffe003 */
[----:B------:R-:W-:Y:S01]  /*06f0*/  ISETP.GE.U32.AND P1, PT, R27, UR6, PT ;  /* 0x000000061b007c0c */ /* 0x000fe2000bf26070 */
[----:B----4-:R-:W-:-:S04]  /*0700*/  IMAD.WIDE R8, R25, 0x4, R14 ;  /* 0x0000000419087825 */ /* 0x010fc800078e020e */
[----:B------:R-:W-:Y:S01]  /*0710*/  IMAD.HI.U32 R20, R12, R4, RZ ;  /* 0x000000040c147227 */ /* 0x000fe200078e00ff */
[----:B------:R0:W4:Y:S03]  /*0720*/  LDG.E R2, desc[UR4][R8.64] ;  /* 0x0000000408027981 */ /* 0x000126000c1e1900 */
[----:B------:R-:W-:-:S04]  /*0730*/  IMAD.MOV R20, RZ, RZ, -R20 ;  /* 0x000000ffff147224 */ /* 0x000fc800078e0a14 */
[----:B------:R-:W-:Y:S02]  /*0740*/  IMAD R4, R20, UR6, R4 ;  /* 0x0000000614047c24 */ /* 0x000fe4000f8e0204 */
[----:B------:R-:W-:-:S03]  /*0750*/  @P1 VIADD R27, R27, -UR6 ;  /* 0x800000061b1b1c36 */ /* 0x000fc60008000000 */
[----:B------:R-:W-:Y:S02]  /*0760*/  ISETP.GE.U32.AND P1, PT, R4, UR6, PT ;  /* 0x0000000604007c0c */ /* 0x000fe4000bf26070 */
[----:B------:R-:W-:-:S05]  /*0770*/  SEL R16, R22, R27, !P0 ;  /* 0x0000001b16107207 */ /* 0x000fca0004000000 */
[----:B------:R-:W-:-:S05]  /*0780*/  IMAD.WIDE R26, R16, 0x4, R14 ;  /* 0x00000004101a7825 */ /* 0x000fca00078e020e */
[----:B------:R1:W4:Y:S01]  /*0790*/  LDG.E R21, desc[UR4][R26.64] ;  /* 0x000000041a157981 */ /* 0x000322000c1e1900 */
[----:B------:R-:W-:-:S05]  /*07a0*/  @P1 VIADD R4, R4, -UR6 ;  /* 0x8000000604041c36 */ /* 0x000fca0008000000 */
[----:B------:R-:W-:-:S13]  /*07b0*/  ISETP.GE.U32.AND P1, PT, R4, UR6, PT ;  /* 0x0000000604007c0c */ /* 0x000fda000bf26070 */
[----:B------:R-:W-:-:S05]  /*07c0*/  @P1 VIADD R4, R4, -UR6 ;  /* 0x8000000604041c36 */ /* 0x000fca0008000000 */
[----:B------:R-:W-:-:S05]  /*07d0*/  SEL R4, R22, R4, !P0 ;  /* 0x0000000416047207 */ /* 0x000fca0004000000 */
[----:B0-----:R-:W-:Y:S01]  /*07e0*/  IMAD.WIDE R8, R4, 0x4, R14 ;  /* 0x0000000404087825 */ /* 0x001fe200078e020e */
[----:B------:R-:W-:-:S04]  /*07f0*/  SHF.R.U32.HI R24, RZ, 0x2, R29 ;  /* 0x00000002ff187819 */ /* 0x000fc8000001161d */
[----:B------:R0:W4:Y:S01]  /*0800*/  LDG.E R20, desc[UR4][R8.64] ;  /* 0x0000000408147981 */ /* 0x000122000c1e1900 */
[----:B------:R-:W-:Y:S01]  /*0810*/  LOP3.LUT R24, R24, R29, RZ, 0x3c, !PT ;  /* 0x0000001d18187212 */ /* 0x000fe200078e3cff */
[----:B-1----:R-:W-:-:S04]  /*0820*/  IMAD.SHL.U32 R26, R3, 0x10, RZ ;  /* 0x00000010031a7824 */ /* 0x002fc800078e00ff */
[----:B------:R-:W-:-:S05]  /*0830*/  IMAD.SHL.U32 R27, R24, 0x2, RZ ;  /* 0x00000002181b7824 */ /* 0x000fca00078e00ff */
[----:B------:R-:W-:Y:S02]  /*0840*/  LOP3.LUT R27, R3, R26, R27, 0x96, !PT ;  /* 0x0000001a031b7212 */ /* 0x000fe400078e961b */
[----:B------:R-:W-:Y:S02]  /*0850*/  SHF.R.U32.HI R26, RZ, 0x2, R5 ;  /* 0x00000002ff1a7819 */ /* 0x000fe40000011605 */
[----:B------:R-:W-:Y:S02]  /*0860*/  LOP3.LUT R29, R27, R24, RZ, 0x3c, !PT ;  /* 0x000000181b1d7212 */ /* 0x000fe400078e3cff */
[----:B------:R-:W-:Y:S02]  /*0870*/  LOP3.LUT R5, R26, R5, RZ, 0x3c, !PT ;  /* 0x000000051a057212 */ /* 0x000fe400078e3cff */
[----:B0-----:R-:W-:Y:S01]  /*0880*/  IADD3 R9, PT, PT, R10, 0x26b663, R29 ;  /* 0x0026b6630a097810 */ /* 0x001fe20007ffe01d */
[----:B------:R-:W-:Y:S02]  /*0890*/  IMAD.SHL.U32 R24, R29, 0x10, RZ ;  /* 0x000000101d187824 */ /* 0x000fe400078e00ff */
[----:B------:R-:W-:-:S02]  /*08a0*/  IMAD.SHL.U32 R26, R5, 0x2, RZ ;  /* 0x00000002051a7824 */ /* 0x000fc400078e00ff */
[----:B------:R-:W-:-:S03]  /*08b0*/  IMAD.HI.U32 R8, R12, R9, RZ ;  /* 0x000000090c087227 */ /* 0x000fc600078e00ff */
[----:B------:R-:W-:Y:S01]  /*08c0*/  LOP3.LUT R24, R29, R24, R26, 0x96, !PT ;  /* 0x000000181d187212 */ /* 0x000fe200078e961a */
[----:B------:R-:W-:-:S03]  /*08d0*/  IMAD.MOV R8, RZ, RZ, -R8 ;  /* 0x000000ffff087224 */ /* 0x000fc600078e0a08 */
[----:B------:R-:W-:Y:S01]  /*08e0*/  LOP3.LUT R5, R24, R5, RZ, 0x3c, !PT ;  /* 0x0000000518057212 */ /* 0x000fe200078e3cff */
[----:B------:R-:W-:-:S05]  /*08f0*/  IMAD R9, R8, UR6, R9 ;  /* 0x0000000608097c24 */ /* 0x000fca000f8e0209 */
[----:B------:R-:W-:-:S13]  /*0900*/  ISETP.GE.U32.AND P1, PT, R9, UR6, PT ;  /* 0x0000000609007c0c */ /* 0x000fda000bf26070 */
[----:B------:R-:W-:-:S05]  /*0910*/  @P1 VIADD R9, R9, -UR6 ;  /* 0x8000000609091c36 */ /* 0x000fca0008000000 */
[----:B------:R-:W-:-:S13]  /*0920*/  ISETP.GE.U32.AND P1, PT, R9, UR6, PT ;  /* 0x0000000609007c0c */ /* 0x000fda000bf26070 */
[----:B------:R-:W-:-:S05]  /*0930*/  @P1 VIADD R9, R9, -UR6 ;  /* 0x8000000609091c36 */ /* 0x000fca0008000000 */
[----:B------:R-:W-:-:S05]  /*0940*/  SEL R9, R22, R9, !P0 ;  /* 0x0000000916097207 */ /* 0x000fca0004000000 */
[----:B------:R-:W-:-:S06]  /*0950*/  IMAD.WIDE R26, R9, 0x4, R14 ;  /* 0x00000004091a7825 */ /* 0x000fcc00078e020e */
[----:B------:R0:W4:Y:S01]  /*0960*/  LDG.E R26, desc[UR4][R26.64] ;  /* 0x000000041a1a7981 */ /* 0x000122000c1e1900 */
[----:B------:R-:W-:Y:S02]  /*0970*/  IADD3 R24, PT, PT, R10, 0x2c3e28, R5 ;  /* 0x002c3e280a187810 */ /* 0x000fe40007ffe005 */
[C---:B--2---:R-:W-:Y:S02]  /*0980*/  FSETP.GEU.AND P2, PT, R23.reuse, 3.40282346638528859812e+38, PT ;  /* 0x7f7fffff1700780b */ /* 0x044fe40003f4e000 */
[----:B------:R-:W-:-:S04]  /*0990*/  FMNMX R23, R23, 3.40282346638528859812e+38, PT ;  /* 0x7f7fffff17177809 */ /* 0x000fc80003800000 */
[----:B---3--:R-:W-:-:S04]  /*09a0*/  FSETP.GEU.AND P3, PT, R6, R23, PT ;  /* 0x000000170600720b */ /* 0x008fc80003f6e000 */
[----:B------:R-:W-:Y:S01]  /*09b0*/  FSEL R8, R6, R23, !P3 ;  /* 0x0000001706087208 */ /* 0x000fe20005800000 */
[----:B------:R-:W-:-:S04]  /*09c0*/  IMAD.HI.U32 R6, R12, R24, RZ ;  /* 0x000000180c067227 */ /* 0x000fc800078e00ff */
[----:B------:R-:W-:-:S04]  /*09d0*/  IMAD.MOV R23, RZ, RZ, -R6 ;  /* 0x000000ffff177224 */ /* 0x000fc800078e0a06 */
[----:B------:R-:W-:Y:S01]  /*09e0*/  IMAD R6, R23, UR6, R24 ;  /* 0x0000000617067c24 */ /* 0x000fe2000f8e0218 */
[----:B------:R-:W-:Y:S02]  /*09f0*/  SHF.R.U32.HI R24, RZ, 0x2, R13 ;  /* 0x00000002ff187819 */ /* 0x000fe4000001160d */
[----:B------:R-:W-:Y:S02]  /*0a00*/  @P3 SEL R18, R7, 0xffffffff, !P2 ;  /* 0xffffffff07123807 */ /* 0x000fe40005000000 */
[----:B------:R-:W-:Y:S02]  /*0a10*/  LOP3.LUT R13, R24, R13, RZ, 0x3c, !PT ;  /* 0x0000000d180d7212 */ /* 0x000fe400078e3cff */
[CC--:B-----5:R-:W-:Y:S02]  /*0a20*/  FSETP.GEU.AND P4, PT, R11.reuse, R8.reuse, PT ;  /* 0x000000080b00720b */ /* 0x0e0fe40003f8e000 */
[----:B------:R-:W-:Y:S02]  /*0a30*/  SHF.R.U32.HI R24, RZ, 0x2, R19 ;  /* 0x00000002ff187819 */ /* 0x000fe40000011613 */
[----:B0-----:R-:W-:Y:S01]  /*0a40*/  FSEL R27, R11, R8, !P4 ;  /* 0x000000080b1b7208 */ /* 0x001fe20006000000 */
[----:B------:R-:W-:Y:S01]  /*0a50*/  IMAD.SHL.U32 R11, R13, 0x2, RZ ;  /* 0x000000020d0b7824 */ /* 0x000fe200078e00ff */
[----:B------:R-:W-:Y:S01]  /*0a60*/  LOP3.LUT R19, R24, R19, RZ, 0x3c, !PT ;  /* 0x0000001318137212 */ /* 0x000fe200078e3cff */
[----:B------:R-:W-:Y:S01]  /*0a70*/  IMAD.SHL.U32 R8, R5, 0x10, RZ ;  /* 0x0000001005087824 */ /* 0x000fe200078e00ff */
[----:B------:R-:W-:-:S02]  /*0a80*/  SHF.R.U32.HI R24, RZ, 0x2, R3 ;  /* 0x00000002ff187819 */ /* 0x000fc40000011603 */
[----:B------:R-:W-:Y:S02]  /*0a90*/  ISETP.GE.U32.AND P1, PT, R6, UR6, PT ;  /* 0x0000000606007c0c */ /* 0x000fe4000bf26070 */
[----:B------:R-:W-:Y:S02]  /*0aa0*/  LOP3.LUT R8, R5, R8, R11, 0x96, !PT ;  /* 0x0000000805087212 */ /* 0x000fe400078e960b */
[----:B------:R-:W-:Y:S02]  /*0ab0*/  LOP3.LUT R3, R24, R3, RZ, 0x3c, !PT ;  /* 0x0000000318037212 */ /* 0x000fe400078e3cff */
[----:B------:R-:W-:Y:S01]  /*0ac0*/  LOP3.LUT R11, R8, R13, RZ, 0x3c, !PT ;  /* 0x0000000d080b7212 */ /* 0x000fe200078e3cff */
[----:B------:R-:W-:Y:S01]  /*0ad0*/  IMAD.SHL.U32 R13, R19, 0x2, RZ ;  /* 0x00000002130d7824 */ /* 0x000fe200078e00ff */
[----:B------:R-:W-:-:S03]  /*0ae0*/  SHF.R.U32.HI R24, RZ, 0x2, R29 ;  /* 0x00000002ff187819 */ /* 0x000fc6000001161d */
[----:B------:R-:W-:Y:S01]  /*0af0*/  IMAD.SHL.U32 R8, R11, 0x10, RZ ;  /* 0x000000100b087824 */ /* 0x000fe200078e00ff */
[----:B------:R-:W-:Y:S01]  /*0b00*/  LOP3.LUT R24, R24, R29, RZ, 0x3c, !PT ;  /* 0x0000001d18187212 */ /* 0x000fe200078e3cff */
[----:B------:R-:W-:-:S03]  /*0b10*/  @P1 VIADD R6, R6, -UR6 ;  /* 0x8000000606061c36 */ /* 0x000fc60008000000 */
[----:B------:R-:W-:Y:S01]  /*0b20*/  LOP3.LUT R8, R11, R8, R13, 0x96, !PT ;  /* 0x000000080b087212 */ /* 0x000fe200078e960d */
[----:B------:R-:W-:Y:S01]  /*0b30*/  IMAD.SHL.U32 R13, R3, 0x2, RZ ;  /* 0x00000002030d7824 */ /* 0x000fe200078e00ff */
[----:B------:R-:W-:Y:S02]  /*0b40*/  ISETP.GE.U32.AND P1, PT, R6, UR6, PT ;  /* 0x0000000606007c0c */ /* 0x000fe4000bf26070 */
[----:B------:R-:W-:-:S05]  /*0b50*/  LOP3.LUT R23, R8, R19, RZ, 0x3c, !PT ;  /* 0x0000001308177212 */ /* 0x000fca00078e3cff */
[----:B------:R-:W-:-:S05]  /*0b60*/  IMAD.SHL.U32 R8, R23, 0x10, RZ ;  /* 0x0000001017087824 */ /* 0x000fca00078e00ff */
[----:B------:R-:W-:Y:S01]  /*0b70*/  LOP3.LUT R8, R23, R8, R13, 0x96, !PT ;  /* 0x0000000817087212 */ /* 0x000fe200078e960d */
[----:B------:R-:W-:-:S03]  /*0b80*/  @P1 VIADD R6, R6, -UR6 ;  /* 0x8000000606061c36 */ /* 0x000fc60008000000 */
[----:B------:R-:W-:Y:S01]  /*0b90*/  LOP3.LUT R13, R8, R3, RZ, 0x3c, !PT ;  /* 0x00000003080d7212 */ /* 0x000fe200078e3cff */
[----:B------:R-:W-:-:S03]  /*0ba0*/  IMAD.SHL.U32 R3, R24, 0x2, RZ ;  /* 0x0000000218037824 */ /* 0x000fc600078e00ff */
[----:B------:R-:W-:Y:S01]  /*0bb0*/  IADD3 R29, PT, PT, R10, 0x3cd577, R13 ;  /* 0x003cd5770a1d7810 */ /* 0x000fe20007ffe00d */
[----:B------:R-:W-:-:S05]  /*0bc0*/  IMAD.SHL.U32 R8, R13, 0x10, RZ ;  /* 0x000000100d087824 */ /* 0x000fca00078e00ff */
[----:B------:R-:W-:Y:S01]  /*0bd0*/  LOP3.LUT R3, R13, R8, R3, 0x96, !PT ;  /* 0x000000080d037212 */ /* 0x000fe200078e9603 */
[----:B------:R-:W-:-:S03]  /*0be0*/  IMAD.HI.U32 R8, R12, R29, RZ ;  /* 0x0000001d0c087227 */ /* 0x000fc600078e00ff */
[----:B------:R-:W-:Y:S01]  /*0bf0*/  LOP3.LUT R3, R3, R24, RZ, 0x3c, !PT ;  /* 0x0000001803037212 */ /* 0x000fe200078e3cff */
[----:B------:R-:W-:Y:S01]  /*0c00*/  IMAD.MOV R8, RZ, RZ, -R8 ;  /* 0x000000ffff087224 */ /* 0x000fe200078e0a08 */
[----:B------:R-:W-:Y:S02]  /*0c10*/  SHF.R.U32.HI R24, RZ, 0x2, R5 ;  /* 0x00000002ff187819 */ /* 0x000fe40000011605 */
[----:B------:R-:W-:Y:S01]  /*0c20*/  IADD3 R19, PT, PT, R10, 0x425d3c, R3 ;  /* 0x00425d3c0a137810 */ /* 0x000fe20007ffe003 */
[----:B------:R-:W-:Y:S01]  /*0c30*/  IMAD R29, R8, UR6, R29 ;  /* 0x00000006081d7c24 */ /* 0x000fe2000f8e021d */
[----:B------:R-:W-:Y:S02]  /*0c40*/  LOP3.LUT R5, R24, R5, RZ, 0x3c, !PT ;  /* 0x0000000518057212 */ /* 0x000fe400078e3cff */
[----:B----4-:R-:W-:-:S04]  /*0c50*/  FSETP.GEU.AND P5, PT, R2, R27, PT ;  /* 0x0000001b0200720b */ /* 0x010fc80003fae000 */
[----:B------:R-:W-:Y:S01]  /*0c60*/  FSEL R8, R2, R27, !P5 ;  /* 0x0000001b02087208 */ /* 0x000fe20006800000 */
[----:B------:R-:W-:-:S04]  /*0c70*/  IMAD.HI.U32 R2, R12, R19, RZ ;  /* 0x000000130c027227 */ /* 0x000fc800078e00ff */
[----:B------:R-:W-:-:S04]  /*0c80*/  IMAD.MOV R2, RZ, RZ, -R2 ;  /* 0x000000ffff027224 */ /* 0x000fc800078e0a02 */
[----:B------:R-:W-:Y:S01]  /*0c90*/  IMAD R19, R2, UR6, R19 ;  /* 0x0000000602137c24 */ /* 0x000fe2000f8e0213 */
[----:B------:R-:W-:Y:S02]  /*0ca0*/  ISETP.GE.U32.AND P2, PT, R29, UR6, PT ;  /* 0x000000061d007c0c */ /* 0x000fe4000bf46070 */
[----:B------:R-:W-:Y:S02]  /*0cb0*/  SEL R2, R22, R6, !P0 ;  /* 0x0000000616027207 */ /* 0x000fe40004000000 */
[----:B------:R-:W-:Y:S01]  /*0cc0*/  ISETP.GE.U32.AND P6, PT, R19, UR6, PT ;  /* 0x0000000613007c0c */ /* 0x000fe2000bfc6070 */
[----:B------:R-:W-:Y:S02]  /*0cd0*/  IMAD.SHL.U32 R27, R5, 0x2, RZ ;  /* 0x00000002051b7824 */ /* 0x000fe400078e00ff */
[----:B------:R-:W-:Y:S01]  /*0ce0*/  IMAD.WIDE R6, R2, 0x4, R14 ;  /* 0x0000000402067825 */ /* 0x000fe200078e020e */
[----:B------:R-:W-:-:S04]  /*0cf0*/  FSETP.GEU.AND P1, PT, R21, R8, PT ;  /* 0x000000081500720b */ /* 0x000fc80003f2e000 */
[----:B------:R-:W-:Y:S01]  /*0d00*/  FSEL R21, R21, R8, !P1 ;  /* 0x0000000815157208 */ /* 0x000fe20004800000 */
[----:B------:R-:W-:Y:S01]  /*0d10*/  @P2 VIADD R29, R29, -UR6 ;  /* 0x800000061d1d2c36 */ /* 0x000fe20008000000 */
[----:B------:R0:W2:Y:S03]  /*0d20*/  LDG.E R8, desc[UR4][R6.64] ;  /* 0x0000000406087981 */ /* 0x0000a6000c1e1900 */
[----:B------:R-:W-:Y:S01]  /*0d30*/  @P6 VIADD R19, R19, -UR6 ;  /* 0x8000000613136c36 */ /* 0x000fe20008000000 */
[----:B------:R-:W-:Y:S01]  /*0d40*/  @P5 SEL R25, R17, R18, !P4 ;  /* 0x0000001211195207 */ /* 0x000fe20006000000 */
[----:B------:R-:W-:Y:S01]  /*0d50*/  IMAD.SHL.U32 R24, R3, 0x10, RZ ;  /* 0x0000001003187824 */ /* 0x000fe200078e00ff */
[----:B------:R-:W-:Y:S02]  /*0d60*/  ISETP.GE.U32.AND P3, PT, R29, UR6, PT ;  /* 0x000000061d007c0c */ /* 0x000fe4000bf66070 */
[----:B------:R-:W-:-:S02]  /*0d70*/  ISETP.GE.U32.AND P4, PT, R19, UR6, PT ;  /* 0x0000000613007c0c */ /* 0x000fc4000bf86070 */
[----:B------:R-:W-:Y:S02]  /*0d80*/  LOP3.LUT R24, R3, R24, R27, 0x96, !PT ;  /* 0x0000001803187212 */ /* 0x000fe400078e961b */
[----:B0-----:R-:W-:Y:S02]  /*0d90*/  SHF.R.U32.HI R6, RZ, 0x2, R11 ;  /* 0x00000002ff067819 */ /* 0x001fe4000001160b */
[----:B------:R-:W-:Y:S02]  /*0da0*/  LOP3.LUT R5, R24, R5, RZ, 0x3c, !PT ;  /* 0x0000000518057212 */ /* 0x000fe400078e3cff */
[----:B------:R-:W-:Y:S02]  /*0db0*/  LOP3.LUT R7, R6, R11, RZ, 0x3c, !PT ;  /* 0x0000000b06077212 */ /* 0x000fe400078e3cff */
[----:B------:R-:W-:Y:S01]  /*0dc0*/  IADD3 R27, PT, PT, R10, 0x47e501, R5 ;  /* 0x0047e5010a1b7810 */ /* 0x000fe20007ffe005 */
[----:B------:R-:W-:Y:S02]  /*0dd0*/  IMAD.SHL.U32 R6, R5, 0x10, RZ ;  /* 0x0000001005067824 */ /* 0x000fe400078e00ff */
[----:B------:R-:W-:-:S02]  /*0de0*/  @P3 VIADD R29, R29, -UR6 ;  /* 0x800000061d1d3c36 */ /* 0x000fc40008000000 */
[----:B------:R-:W-:-:S04]  /*0df0*/  IMAD.HI.U32 R24, R12, R27, RZ ;  /* 0x0000001b0c187227 */ /* 0x000fc800078e00ff */
[----:B------:R-:W-:Y:S02]  /*0e00*/  IMAD.MOV R24, RZ, RZ, -R24 ;  /* 0x000000ffff187224 */ /* 0x000fe400078e0a18 */
[----:B------:R-:W-:Y:S01]  /*0e10*/  @P4 VIADD R19, R19, -UR6 ;  /* 0x8000000613134c36 */ /* 0x000fe20008000000 */
[----:B------:R-:W-:Y:S01]  /*0e20*/  FSETP.GEU.AND P6, PT, R20, R21, PT ;  /* 0x000000151400720b */ /* 0x000fe20003fce000 */
[----:B------:R-:W-:-:S05]  /*0e30*/  IMAD R27, R24, UR6, R27 ;  /* 0x00000006181b7c24 */ /* 0x000fca000f8e021b */
[----:B------:R-:W-:-:S07]  /*0e40*/  ISETP.GE.U32.AND P2, PT, R27, UR6, PT ;  /* 0x000000061b007c0c */ /* 0x000fce000bf46070 */
[----:B------:R-:W-:Y:S01]  /*0e50*/  @P6 SEL R4, R16, R25, !P1 ;  /* 0x0000001910046207 */ /* 0x000fe20004800000 */
[----:B------:R-:W-:Y:S01]  /*0e60*/  IMAD.SHL.U32 R16, R7, 0x2, RZ ;  /* 0x0000000207107824 */ /* 0x000fe200078e00ff */
[----:B------:R-:W-:-:S04]  /*0e70*/  SEL R25, R22, R29, !P0 ;  /* 0x0000001d16197207 */ /* 0x000fc80004000000 */
[----:B------:R-:W-:Y:S01]  /*0e80*/  LOP3.LUT R18, R5, R6, R16, 0x96, !PT ;  /* 0x0000000605127212 */ /* 0x000fe200078e9610 */
[----:B------:R-:W-:Y:S01]  /*0e90*/  IMAD.WIDE R16, R25, 0x4, R14 ;  /* 0x0000000419107825 */ /* 0x000fe200078e020e */
[----:B------:R-:W-:Y:S02]  /*0ea0*/  SEL R6, R22, R19, !P0 ;  /* 0x0000001316067207 */ /* 0x000fe40004000000 */
[----:B------:R-:W-:Y:S01]  /*0eb0*/  LOP3.LUT R7, R18, R7, RZ, 0x3c, !PT ;  /* 0x0000000712077212 */ /* 0x000fe200078e3cff */
[----:B------:R-:W-:Y:S01]  /*0ec0*/  @P2 VIADD R27, R27, -UR6 ;  /* 0x800000061b1b2c36 */ /* 0x000fe20008000000 */
[----:B------:R0:W3:Y:S02]  /*0ed0*/  LDG.E R24, desc[UR4][R16.64] ;  /* 0x0000000410187981 */ /* 0x0000e4000c1e1900 */
[----:B------:R-:W-:Y:S02]  /*0ee0*/  IADD3 R28, PT, PT, R10, 0x4d6cc6, R7 ;  /* 0x004d6cc60a1c7810 */ /* 0x000fe40007ffe007 */
[----:B------:R-:W-:-:S03]  /*0ef0*/  ISETP.GE.U32.AND P2, PT, R27, UR6, PT ;  /* 0x000000061b007c0c */ /* 0x000fc6000bf46070 */
[----:B0-----:R-:W-:-:S04]  /*0f00*/  IMAD.HI.U32 R16, R12, R28, RZ ;  /* 0x0000001c0c107227 */ /* 0x001fc800078e00ff */
[----:B------:R-:W-:-:S06]  /*0f10*/  IMAD.MOV R17, RZ, RZ, -R16 ;  /* 0x000000ffff117224 */ /* 0x000fcc00078e0a10 */
[----:B------:R-:W-:Y:S02]  /*0f20*/  @P2 VIADD R27, R27, -UR6 ;  /* 0x800000061b1b2c36 */ /* 0x000fe40008000000 */
[----:B------:R-:W-:-:S05]  /*0f30*/  IMAD R28, R17, UR6, R28 ;  /* 0x00000006111c7c24 */ /* 0x000fca000f8e021c */
[----:B------:R-:W-:Y:S01]  /*0f40*/  ISETP.GE.U32.AND P1, PT, R28, UR6, PT ;  /* 0x000000061c007c0c */ /* 0x000fe2000bf26070 */
[----:B------:R-:W-:Y:S01]  /*0f50*/  IMAD.WIDE R18, R6, 0x4, R14 ;  /* 0x0000000406127825 */ /* 0x000fe200078e020e */
[----:B------:R-:W-:Y:S02]  /*0f60*/  SEL R27, R22, R27, !P0 ;  /* 0x0000001b161b7207 */ /* 0x000fe40004000000 */
[----:B------:R-:W-:-:S03]  /*0f70*/  FSEL R29, R20, R21, !P6 ;  /* 0x00000015141d7208 */ /* 0x000fc60007000000 */
[----:B------:R0:W4:Y:S06]  /*0f80*/  LDG.E R18, desc[UR4][R18.64] ;  /* 0x0000000412127981 */ /* 0x00012c000c1e1900 */
[----:B------:R-:W-:-:S05]  /*0f90*/  @P1 VIADD R28, R28, -UR6 ;  /* 0x800000061c1c1c36 */ /* 0x000fca0008000000 */
[----:B------:R-:W-:Y:S01]  /*0fa0*/  ISETP.GE.U32.AND P1, PT, R28, UR6, PT ;  /* 0x000000061c007c0c */ /* 0x000fe2000bf26070 */
[----:B------:R-:W-:-:S06]  /*0fb0*/  IMAD.WIDE R20, R27, 0x4, R14 ;  /* 0x000000041b147825 */ /* 0x000fcc00078e020e */
[----:B------:R1:W5:Y:S06]  /*0fc0*/  LDG.E R20, desc[UR4][R20.64] ;  /* 0x0000000414147981 */ /* 0x00036c000c1e1900 */
[----:B------:R-:W-:-:S05]  /*0fd0*/  @P1 VIADD R28, R28, -UR6 ;  /* 0x800000061c1c1c36 */ /* 0x000fca0008000000 */
[----:B0-----:R-:W-:Y:S02]  /*0fe0*/  SEL R19, R22, R28, !P0 ;  /* 0x0000001c16137207 */ /* 0x001fe40004000000 */
[----:B------:R-:W-:-:S03]  /*0ff0*/  FSETP.GEU.AND P1, PT, R26, R29, PT ;  /* 0x0000001d1a00720b */ /* 0x000fc60003f2e000 */
[----:B------:R-:W-:Y:S01]  /*1000*/  IMAD.WIDE R16, R19, 0x4, R14 ;  /* 0x0000000413107825 */ /* 0x000fe200078e020e */
[----:B------:R-:W-:-:S04]  /*1010*/  FSEL R29, R26, R29, !P1 ;  /* 0x0000001d1a1d7208 */ /* 0x000fc80004800000 */
[----:B------:R0:W5:Y:S01]  /*1020*/  LDG.E R26, desc[UR4][R16.64] ;  /* 0x00000004101a7981 */ /* 0x000162000c1e1900 */
[----:B------:R-:W-:Y:S02]  /*1030*/  SHF.R.U32.HI R28, RZ, 0x2, R23 ;  /* 0x00000002ff1c7819 */ /* 0x000fe40000011617 */
[----:B-1----:R-:W-:Y:S02]  /*1040*/  IADD3 R21, PT, PT, R10, 0x31c5ed, R11 ;  /* 0x0031c5ed0a157810 */ /* 0x002fe40007ffe00b */
[----:B------:R-:W-:Y:S01]  /*1050*/  LOP3.LUT R11, R28, R23, RZ, 0x3c, !PT ;  /* 0x000000171c0b7212 */ /* 0x000fe200078e3cff */
[----:B------:R-:W-:Y:S01]  /*1060*/  IMAD.SHL.U32 R28, R7, 0x10, RZ ;  /* 0x00000010071c7824 */ /* 0x000fe200078e00ff */
[----:B0-----:R-:W-:Y:S02]  /*1070*/  SHF.R.U32.HI R16, RZ, 0x2, R13 ;  /* 0x00000002ff107819 */ /* 0x001fe4000001160d */
[----:B------:R-:W-:Y:S02]  /*1080*/  IADD3 R23, PT, PT, R10, 0x374db2, R23 ;  /* 0x00374db20a177810 */ /* 0x000fe40007ffe017 */
[----:B--2---:R-:W-:-:S13]  /*1090*/  FSETP.GEU.AND P2, PT, R8, R29, PT ;  /* 0x0000001d0800720b */ /* 0x004fda0003f4e000 */
[----:B------:R-:W-:Y:S01]  /*10a0*/  @P2 SEL R2, R9, R4, !P1 ;  /* 0x0000000409022207 */ /* 0x000fe20004800000 */
[----:B------:R-:W-:Y:S02]  /*10b0*/  IMAD.SHL.U32 R9, R11, 0x2, RZ ;  /* 0x000000020b097824 */ /* 0x000fe400078e00ff */
[----:B------:R-:W-:-:S03]  /*10c0*/  IMAD.HI.U32 R4, R12, R21, RZ ;  /* 0x000000150c047227 */ /* 0x000fc600078e00ff */
[----:B------:R-:W-:Y:S02]  /*10d0*/  LOP3.LUT R28, R7, R28, R9, 0x96, !PT ;  /* 0x0000001c071c7212 */ /* 0x000fe400078e9609 */
[----:B------:R-:W-:Y:S02]  /*10e0*/  LOP3.LUT R9, R16, R13, RZ, 0x3c, !PT ;  /* 0x0000000d10097212 */ /* 0x000fe400078e3cff */
[----:B------:R-:W-:Y:S01]  /*10f0*/  LOP3.LUT R11, R28, R11, RZ, 0x3c, !PT ;  /* 0x0000000b1c0b7212 */ /* 0x000fe200078e3cff */
[----:B------:R-:W-:Y:S02]  /*1100*/  IMAD.MOV R4, RZ, RZ, -R4 ;  /* 0x000000ffff047224 */ /* 0x000fe400078e0a04 */
[----:B------:R-:W-:Y:S02]  /*1110*/  IMAD.SHL.U32 R13, R9, 0x2, RZ ;  /* 0x00000002090d7824 */ /* 0x000fe400078e00ff */
[----:B------:R-:W-:Y:S02]  /*1120*/  IMAD.SHL.U32 R16, R11, 0x10, RZ ;  /* 0x000000100b107824 */ /* 0x000fe400078e00ff */
[----:B------:R-:W-:Y:S01]  /*1130*/  IMAD R4, R4, UR6, R21 ;  /* 0x0000000604047c24 */ /* 0x000fe2000f8e0215 */
[----:B------:R-:W-:-:S02]  /*1140*/  IADD3 R17, PT, PT, R10, 0x52f48b, R11 ;  /* 0x0052f48b0a117810 */ /* 0x000fc40007ffe00b */
[----:B------:R-:W-:Y:S02]  /*1150*/  LOP3.LUT R16, R11, R16, R13, 0x96, !PT ;  /* 0x000000100b107212 */ /* 0x000fe400078e960d */
[----:B------:R-:W-:Y:S02]  /*1160*/  ISETP.GE.U32.AND P4, PT, R4, UR6, PT ;  /* 0x0000000604007c0c */ /* 0x000fe4000bf86070 */
[----:B------:R-:W-:Y:S01]  /*1170*/  LOP3.LUT R9, R16, R9, RZ, 0x3c, !PT ;  /* 0x0000000910097212 */ /* 0x000fe200078e3cff */
[----:B------:R-:W-:-:S03]  /*1180*/  IMAD.HI.U32 R16, R12, R17, RZ ;  /* 0x000000110c107227 */ /* 0x000fc600078e00ff */
[----:B------:R-:W-:Y:S01]  /*1190*/  IADD3 R21, PT, PT, R10, 0x587c50, R9 ;  /* 0x00587c500a157810 */ /* 0x000fe20007ffe009 */
[----:B------:R-:W-:-:S04]  /*11a0*/  IMAD.MOV R16, RZ, RZ, -R16 ;  /* 0x000000ffff107224 */ /* 0x000fc800078e0a10 */
[----:B------:R-:W-:Y:S02]  /*11b0*/  IMAD R17, R16, UR6, R17 ;  /* 0x0000000610117c24 */ /* 0x000fe4000f8e0211 */
[----:B------:R-:W-:-:S04]  /*11c0*/  IMAD.HI.U32 R16, R12, R21, RZ ;  /* 0x000000150c107227 */ /* 0x000fc800078e00ff */
[----:B------:R-:W-:Y:S02]  /*11d0*/  @P4 VIADD R4, R4, -UR6 ;  /* 0x8000000604044c36 */ /* 0x000fe40008000000 */
[----:B------:R-:W-:Y:S01]  /*11e0*/  IMAD.MOV R16, RZ, RZ, -R16 ;  /* 0x000000ffff107224 */ /* 0x000fe200078e0a10 */
[----:B---3--:R-:W-:Y:S02]  /*11f0*/  FMNMX R13, R24, 3.40282346638528859812e+38, PT ;  /* 0x7f7fffff180d7809 */ /* 0x008fe40003800000 */
[----:B------:R-:W-:Y:S01]  /*1200*/  ISETP.GE.U32.AND P6, PT, R4, UR6, PT ;  /* 0x0000000604007c0c */ /* 0x000fe2000bfc6070 */
[----:B------:R-:W-:Y:S01]  /*1210*/  IMAD R21, R16, UR6, R21 ;  /* 0x0000000610157c24 */ /* 0x000fe2000f8e0215 */
[----:B------:R-:W-:-:S04]  /*1220*/  ISETP.GE.U32.AND P5, PT, R17, UR6, PT ;  /* 0x0000000611007c0c */ /* 0x000fc8000bfa6070 */
[----:B------:R-:W-:-:S07]  /*1230*/  ISETP.GE.U32.AND P4, PT, R21, UR6, PT ;  /* 0x0000000615007c0c */ /* 0x000fce000bf86070 */
[----:B------:R-:W-:Y:S02]  /*1240*/  @P6 VIADD R4, R4, -UR6 ;  /* 0x8000000604046c36 */ /* 0x000fe40008000000 */
[----:B------:R-:W-:Y:S01]  /*1250*/  @P5 VIADD R17, R17, -UR6 ;  /* 0x8000000611115c36 */ /* 0x000fe20008000000 */
[----:B----4-:R-:W-:-:S04]  /*1260*/  FSETP.GEU.AND P1, PT, R18, R13, PT ;  /* 0x0000000d1200720b */ /* 0x010fc80003f2e000 */
[----:B------:R-:W-:Y:S01]  /*1270*/  FSEL R13, R18, R13, !P1 ;  /* 0x0000000d120d7208 */ /* 0x000fe20004800000 */
[----:B------:R-:W-:Y:S01]  /*1280*/  @P4 VIADD R21, R21, -UR6 ;  /* 0x8000000615154c36 */ /* 0x000fe20008000000 */
[----:B------:R-:W-:Y:S02]  /*1290*/  ISETP.GE.U32.AND P5, PT, R17, UR6, PT ;  /* 0x0000000611007c0c */ /* 0x000fe4000bfa6070 */
[----:B-----5:R-:W-:-:S04]  /*12a0*/  FSETP.GEU.AND P6, PT, R20, R13, PT ;  /* 0x0000000d1400720b */ /* 0x020fc80003fce000 */
[----:B------:R-:W-:Y:S02]  /*12b0*/  FSEL R13, R20, R13, !P6 ;  /* 0x0000000d140d7208 */ /* 0x000fe40007000000 */
[----:B------:R-:W-:Y:S01]  /*12c0*/  FSETP.GEU.AND P3, PT, R24, 3.40282346638528859812e+38, PT ;  /* 0x7f7fffff1800780b */ /* 0x000fe20003f6e000 */
[----:B------:R-:W-:-:S03]  /*12d0*/  IMAD.HI.U32 R16, R12, R23, RZ ;  /* 0x000000170c107227 */ /* 0x000fc600078e00ff */
[----:B------:R-:W-:Y:S02]  /*12e0*/  @P1 SEL R6, R25, 0xffffffff, !P3 ;  /* 0xffffffff19061807 */ /* 0x000fe40005800000 */
[----:B------:R-:W-:Y:S01]  /*12f0*/  FSETP.GEU.AND P4, PT, R26, R13, PT ;  /* 0x0000000d1a00720b */ /* 0x000fe20003f8e000 */
[----:B------:R-:W-:Y:S01]  /*1300*/  @P5 VIADD R17, R17, -UR6 ;  /* 0x8000000611115c36 */ /* 0x000fe20008000000 */
[C---:B------:R-:W-:Y:S01]  /*1310*/  SEL R18, R22.reuse, R4, !P0 ;  /* 0x0000000416127207 */ /* 0x040fe20004000000 */
[----:B------:R-:W-:Y:S01]  /*1320*/  IMAD.MOV R16, RZ, RZ, -R16 ;  /* 0x000000ffff107224 */ /* 0x000fe200078e0a10 */
[----:B------:R-:W-:Y:S02]  /*1330*/  ISETP.GE.U32.AND P5, PT, R21, UR6, PT ;  /* 0x0000000615007c0c */ /* 0x000fe4000bfa6070 */
[----:B------:R-:W-:Y:S01]  /*1340*/  SEL R4, R22, R17, !P0 ;  /* 0x0000001116047207 */ /* 0x000fe20004000000 */
[----:B------:R-:W-:Y:S02]  /*1350*/  IMAD R23, R16, UR6, R23 ;  /* 0x0000000610177c24 */ /* 0x000fe4000f8e0217 */
[----:B------:R-:W-:-:S04]  /*1360*/  IMAD.WIDE R16, R18, 0x4, R14 ;  /* 0x0000000412107825 */ /* 0x000fc800078e020e */
[----:B------:R-:W-:Y:S02]  /*1370*/  @P4 SEL R19, R27, R6, !P6 ;  /* 0x000000061b134207 */ /* 0x000fe40007000000 */
[----:B------:R-:W-:-:S04]  /*1380*/  SHF.R.U32.HI R6, RZ, 0x2, R3 ;  /* 0x00000002ff067819 */ /* 0x000fc80000011603 */
[----:B------:R-:W-:Y:S01]  /*1390*/  LOP3.LUT R6, R6, R3, RZ, 0x3c, !PT ;  /* 0x0000000306067212 */ /* 0x000fe200078e3cff */
[----:B------:R-:W-:Y:S01]  /*13a0*/  IMAD.SHL.U32 R28, R9, 0x10, RZ ;  /* 0x00000010091c7824 */ /* 0x000fe200078e00ff */
[----:B------:R0:W2:Y:S01]  /*13b0*/  LDG.E R3, desc[UR4][R16.64] ;  /* 0x0000000410037981 */ /* 0x0000a2000c1e1900 */
[----:B------:R-:W-:Y:S02]  /*13c0*/  @P5 VIADD R21, R21, -UR6 ;  /* 0x8000000615155c36 */ /* 0x000fe40008000000 */
[----:B0-----:R-:W-:-:S05]  /*13d0*/  IMAD.SHL.U32 R16, R6, 0x2, RZ ;  /* 0x0000000206107824 */ /* 0x001fca00078e00ff */
[----:B------:R-:W-:Y:S02]  /*13e0*/  LOP3.LUT R17, R9, R28, R16, 0x96, !PT ;  /* 0x0000001c09117212 */ /* 0x000fe400078e9610 */
[----:B------:R-:W-:-:S04]  /*13f0*/  SHF.R.U32.HI R28, RZ, 0x2, R5 ;  /* 0x00000002ff1c7819 */ /* 0x000fc80000011605 */
[----:B------:R-:W-:Y:S02]  /*1400*/  LOP3.LUT R28, R28, R5, RZ, 0x3c, !PT ;  /* 0x000000051c1c7212 */ /* 0x000fe400078e3cff */
[----:B------:R-:W-:Y:S02]  /*1410*/  LOP3.LUT R5, R17, R6, RZ, 0x3c, !PT ;  /* 0x0000000611057212 */ /* 0x000fe400078e3cff */
[----:B------:R-:W-:Y:S01]  /*1420*/  SEL R27, R22, R21, !P0 ;  /* 0x00000015161b7207 */ /* 0x000fe20004000000 */
[----:B------:R-:W-:Y:S01]  /*1430*/  IMAD.WIDE R20, R4, 0x4, R14 ;  /* 0x0000000404147825 */ /* 0x000fe200078e020e */
[----:B------:R-:W-:Y:S02]  /*1440*/  FSEL R6, R8, R29, !P2 ;  /* 0x0000001d08067208 */ /* 0x000fe40005000000 */
[----:B------:R-:W-:Y:S01]  /*1450*/  IADD3 R17, PT, PT, R10, 0x5e0415, R5 ;  /* 0x005e04150a117810 */ /* 0x000fe20007ffe005 */
[----:B------:R-:W-:Y:S02]  /*1460*/  IMAD.SHL.U32 R16, R28, 0x2, RZ ;  /* 0x000000021c107824 */ /* 0x000fe400078e00ff */
[C---:B------:R-:W-:Y:S01]  /*1470*/  IMAD.SHL.U32 R8, R5.reuse, 0x10, RZ ;  /* 0x0000001005087824 */ /* 0x040fe200078e00ff */
[----:B------:R0:W3:Y:S04]  /*1480*/  LDG.E R20, desc[UR4][R20.64] ;  /* 0x0000000414147981 */ /* 0x0000e8000c1e1900 */
[----:B0-----:R-:W-:Y:S01]  /*1490*/  LOP3.LUT R21, R5, R8, R16, 0x96, !PT ;  /* 0x0000000805157212 */ /* 0x001fe200078e9610 */
[----:B------:R-:W-:-:S04]  /*14a0*/  IMAD.HI.U32 R8, R12, R17, RZ ;  /* 0x000000110c087227 */ /* 0x000fc800078e00ff */
[----:B------:R-:W-:-:S04]  /*14b0*/  IMAD.MOV R8, RZ, RZ, -R8 ;  /* 0x000000ffff087224 */ /* 0x000fc800078e0a08 */
[----:B------:R-:W-:-:S05]  /*14c0*/  IMAD R17, R8, UR6, R17 ;  /* 0x0000000608117c24 */ /* 0x000fca000f8e0211 */
[----:B------:R-:W-:Y:S01]  /*14d0*/  ISETP.GE.U32.AND P1, PT, R17, UR6, PT ;  /* 0x0000000611007c0c */ /* 0x000fe2000bf26070 */
[----:B------:R-:W-:-:S06]  /*14e0*/  IMAD.WIDE R24, R27, 0x4, R14 ;  /* 0x000000041b187825 */ /* 0x000fcc00078e020e */
[----:B------:R-:W4:Y:S06]  /*14f0*/  LDG.E R24, desc[UR4][R24.64] ;  /* 0x0000000418187981 */ /* 0x000f2c000c1e1900 */
[----:B------:R-:W-:-:S05]  /*1500*/  @P1 VIADD R17, R17, -UR6 ;  /* 0x8000000611111c36 */ /* 0x000fca0008000000 */
[----:B------:R-:W-:-:S13]  /*1510*/  ISETP.GE.U32.AND P1, PT, R17, UR6, PT ;  /* 0x0000000611007c0c */ /* 0x000fda000bf26070 */
[----:B------:R-:W-:-:S05]  /*1520*/  @P1 VIADD R17, R17, -UR6 ;  /* 0x8000000611111c36 */ /* 0x000fca0008000000 */
[----:B------:R-:W-:-:S05]  /*1530*/  SEL R8, R22, R17, !P0 ;  /* 0x0000001116087207 */ /* 0x000fca0004000000 */
[----:B------:R-:W-:-:S05]  /*1540*/  IMAD.WIDE R16, R8, 0x4, R14 ;  /* 0x0000000408107825 */ /* 0x000fca00078e020e */
[----:B------:R0:W5:Y:S01]  /*1550*/  LDG.E R25, desc[UR4][R16.64] ;  /* 0x0000000410197981 */ /* 0x000162000c1e1900 */
[----:B------:R-:W-:-:S04]  /*1560*/  LOP3.LUT R21, R21, R28, RZ, 0x3c, !PT ;  /* 0x0000001c15157212 */ /* 0x000fc800078e3cff */
[----:B------:R-:W-:Y:S02]  /*1570*/  IADD3 R29, PT, PT, R10, 0x638bda, R21 ;  /* 0x00638bda0a1d7810 */ /* 0x000fe40007ffe015 */
[----:B------:R-:W-:-:S03]  /*1580*/  FSEL R13, R26, R13, !P4 ;  /* 0x0000000d1a0d7208 */ /* 0x000fc60006000000 */
[----:B------:R-:W-:-:S04]  /*1590*/  IMAD.HI.U32 R26, R12, R29, RZ ;  /* 0x0000001d0c1a7227 */ /* 0x000fc800078e00ff */
[----:B------:R-:W-:-:S04]  /*15a0*/  IMAD.MOV R26, RZ, RZ, -R26 ;  /* 0x000000ffff1a7224 */ /* 0x000fc800078e0a1a */
[----:B------:R-:W-:-:S05]  /*15b0*/  IMAD R26, R26, UR6, R29 ;  /* 0x000000061a1a7c24 */ /* 0x000fca000f8e021d */
[----:B------:R-:W-:Y:S02]  /*15c0*/  ISETP.GE.U32.AND P2, PT, R26, UR6, PT ;  /* 0x000000061a007c0c */ /* 0x000fe4000bf46070 */
[----:B------:R-:W-:-:S11]  /*15d0*/  ISETP.GE.U32.AND P1, PT, R23, UR6, PT ;  /* 0x0000000617007c0c */ /* 0x000fd6000bf26070 */
[----:B------:R-:W-:-:S05]  /*15e0*/  @P2 VIADD R26, R26, -UR6 ;  /* 0x800000061a1a2c36 */ /* 0x000fca0008000000 */
[----:B------:R-:W-:Y:S01]  /*15f0*/  ISETP.GE.U32.AND P2, PT, R26, UR6, PT ;  /* 0x000000061a007c0c */ /* 0x000fe2000bf46070 */
[----:B------:R-:W-:-:S05]  /*1600*/  @P1 VIADD R23, R23, -UR6 ;  /* 0x8000000617171c36 */ /* 0x000fca0008000000 */
[----:B------:R-:W-:-:S07]  /*1610*/  ISETP.GE.U32.AND P1, PT, R23, UR6, PT ;  /* 0x0000000617007c0c */ /* 0x000fce000bf26070 */
[----:B------:R-:W-:Y:S02]  /*1620*/  @P2 VIADD R26, R26, -UR6 ;  /* 0x800000061a1a2c36 */ /* 0x000fe40008000000 */
[----:B------:R-:W-:-:S04]  /*1630*/  IMAD.SHL.U32 R28, R21, 0x10, RZ ;  /* 0x00000010151c7824 */ /* 0x000fc800078e00ff */
[----:B------:R-:W-:-:S05]  /*1640*/  @P1 VIADD R23, R23, -UR6 ;  /* 0x8000000617171c36 */ /* 0x000fca0008000000 */
[----:B------:R-:W-:-:S05]  /*1650*/  SEL R23, R22, R23, !P0 ;  /* 0x0000001716177207 */ /* 0x000fca0004000000 */
[----:B0-----:R-:W-:-:S06]  /*1660*/  IMAD.WIDE R16, R23, 0x4, R14 ;  /* 0x0000000417107825 */ /* 0x001fcc00078e020e */
[----:B------:R0:W5:Y:S01]  /*1670*/  LDG.E R16, desc[UR4][R16.64] ;  /* 0x0000000410107981 */ /* 0x000162000c1e1900 */
[----:B--2---:R-:W-:Y:S02]  /*1680*/  FSETP.GEU.AND P4, PT, R3, R6, PT ;  /* 0x000000060300720b */ /* 0x004fe40003f8e000 */
[----:B---3--:R-:W-:-:S04]  /*1690*/  FSETP.GEU.AND P5, PT, R20, R13, PT ;  /* 0x0000000d1400720b */ /* 0x008fc80003fae000 */
[----:B------:R-:W-:Y:S02]  /*16a0*/  FSEL R29, R20, R13, !P5 ;  /* 0x0000000d141d7208 */ /* 0x000fe40006800000 */
[----:B------:R-:W-:Y:S02]  /*16b0*/  FSEL R13, R3, R6, !P4 ;  /* 0x00000006030d7208 */ /* 0x000fe40006000000 */
[----:B------:R-:W-:Y:S02]  /*16c0*/  SHF.R.U32.HI R6, RZ, 0x2, R7 ;  /* 0x00000002ff067819 */ /* 0x000fe40000011607 */
[----:B------:R-:W-:Y:S02]  /*16d0*/  SEL R3, R22, R26, !P0 ;  /* 0x0000001a16037207 */ /* 0x000fe40004000000 */
[----:B------:R-:W-:-:S03]  /*16e0*/  LOP3.LUT R26, R6, R7, RZ, 0x3c, !PT ;  /* 0x00000007061a7212 */ /* 0x000fc600078e3cff */
[----:B------:R-:W-:-:S05]  /*16f0*/  IMAD.WIDE R6, R3, 0x4, R14 ;  /* 0x0000000403067825 */ /* 0x000fca00078e020e */
[----:B------:R1:W2:Y:S01]  /*1700*/  LDG.E R20, desc[UR4][R6.64] ;  /* 0x0000000406147981 */ /* 0x0002a2000c1e1900 */
[----:B----4-:R-:W-:-:S04]  /*1710*/  FSETP.GEU.AND P6, PT, R24, R29, PT ;  /* 0x0000001d1800720b */ /* 0x010fc80003fce000 */
[----:B------:R-:W-:Y:S01]  /*1720*/  FSEL R24, R24, R29, !P6 ;  /* 0x0000001d18187208 */ /* 0x000fe20007000000 */
[----:B------:R-:W-:-:S05]  /*1730*/  IMAD.SHL.U32 R29, R26, 0x2, RZ ;  /* 0x000000021a1d7824 */ /* 0x000fca00078e00ff */
[----:B------:R-:W-:Y:S02]  /*1740*/  LOP3.LUT R29, R21, R28, R29, 0x96, !PT ;  /* 0x0000001c151d7212 */ /* 0x000fe400078e961d */
[----:B------:R-:W-:-:S04]  /*1750*/  SHF.R.U32.HI R28, RZ, 0x2, R11 ;  /* 0x00000002ff1c7819 */ /* 0x000fc8000001160b */
[----:B------:R-:W-:Y:S02]  /*1760*/  LOP3.LUT R28, R28, R11, RZ, 0x3c, !PT ;  /* 0x0000000b1c1c7212 */ /* 0x000fe400078e3cff */
[----:B------:R-:W-:-:S04]  /*1770*/  LOP3.LUT R11, R29, R26, RZ, 0x3c, !PT ;  /* 0x0000001a1d0b7212 */ /* 0x000fc800078e3cff */
[----:B0-----:R-:W-:Y:S01]  /*1780*/  IADD3 R17, PT, PT, R10, 0x69139f, R11 ;  /* 0x0069139f0a117810 */ /* 0x001fe20007ffe00b */
[----:B-1----:R-:W-:Y:S01]  /*1790*/  IMAD.SHL.U32 R6, R11, 0x10, RZ ;  /* 0x000000100b067824 */ /* 0x002fe200078e00ff */
[----:B-----5:R-:W-:-:S04]  /*17a0*/  FSETP.GEU.AND P2, PT, R25, R24, PT ;  /* 0x000000181900720b */ /* 0x020fc80003f4e000 */
[----:B------:R-:W-:Y:S01]  /*17b0*/  FSEL R25, R25, R24, !P2 ;  /* 0x0000001819197208 */ /* 0x000fe20005000000 */
[----:B------:R-:W-:-:S05]  /*17c0*/  IMAD.SHL.U32 R24, R28, 0x2, RZ ;  /* 0x000000021c187824 */ /* 0x000fca00078e00ff */
[----:B------:R-:W-:Y:S01]  /*17d0*/  LOP3.LUT R29, R11, R6, R24, 0x96, !PT ;  /* 0x000000060b1d7212 */ /* 0x000fe200078e9618 */
[----:B------:R-:W-:-:S04]  /*17e0*/  IMAD.HI.U32 R6, R12, R17, RZ ;  /* 0x000000110c067227 */ /* 0x000fc800078e00ff */
[----:B------:R-:W-:-:S04]  /*17f0*/  IMAD.MOV R6, RZ, RZ, -R6 ;  /* 0x000000ffff067224 */ /* 0x000fc800078e0a06 */
[----:B------:R-:W-:-:S05]  /*1800*/  IMAD R7, R6, UR6, R17 ;  /* 0x0000000606077c24 */ /* 0x000fca000f8e0211 */
[----:B------:R-:W-:Y:S02]  /*1810*/  ISETP.GE.U32.AND P1, PT, R7, UR6, PT ;  /* 0x0000000607007c0c */ /* 0x000fe4000bf26070 */
[----:B------:R-:W-:-:S11]  /*1820*/  LOP3.LUT R17, R29, R28, RZ, 0x3c, !PT ;  /* 0x0000001c1d117212 */ /* 0x000fd600078e3cff */
[----:B------:R-:W-:-:S05]  /*1830*/  @P1 VIADD R7, R7, -UR6 ;  /* 0x8000000607071c36 */ /* 0x000fca0008000000 */
[----:B------:R-:W-:Y:S02]  /*1840*/  ISETP.GE.U32.AND P1, PT, R7, UR6, PT ;  /* 0x0000000607007c0c */ /* 0x000fe4000bf26070 */
[----:B------:R-:W-:-:S05]  /*1850*/  IADD3 R29, PT, PT, R10, 0x6e9b64, R17 ;  /* 0x006e9b640a1d7810 */ /* 0x000fca0007ffe011 */
[----:B------:R-:W-:-:S06]  /*1860*/  IMAD.HI.U32 R12, R12, R29, RZ ;  /* 0x0000001d0c0c7227 */ /* 0x000fcc00078e00ff */
[----:B------:R-:W-:Y:S02]  /*1870*/  @P1 VIADD R7, R7, -UR6 ;  /* 0x8000000607071c36 */ /* 0x000fe40008000000 */
[----:B------:R-:W-:-:S03]  /*1880*/  IMAD.MOV R6, RZ, RZ, -R12 ;  /* 0x000000ffff067224 */ /* 0x000fc600078e0a0c */
[----:B------:R-:W-:Y:S01]  /*1890*/  SEL R12, R22, R7, !P0 ;  /* 0x00000007160c7207 */ /* 0x000fe20004000000 */
[----:B------:R-:W-:-:S04]  /*18a0*/  IMAD R29, R6, UR6, R29 ;  /* 0x00000006061d7c24 */ /* 0x000fc8000f8e021d */
[----:B------:R-:W-:Y:S01]  /*18b0*/  IMAD.WIDE R6, R12, 0x4, R14 ;  /* 0x000000040c067825 */ /* 0x000fe200078e020e */
[----:B------:R-:W-:-:S05]  /*18c0*/  ISETP.GE.U32.AND P1, PT, R29, UR6, PT ;  /* 0x000000061d007c0c */ /* 0x000fca000bf26070 */
[----:B------:R0:W3:Y:S08]  /*18d0*/  LDG.E R6, desc[UR4][R6.64] ;  /* 0x0000000406067981 */ /* 0x0000f0000c1e1900 */
[----:B------:R-:W-:-:S05]  /*18e0*/  @P1 VIADD R29, R29, -UR6 ;  /* 0x800000061d1d1c36 */ /* 0x000fca0008000000 */
[----:B------:R-:W-:-:S13]  /*18f0*/  ISETP.GE.U32.AND P1, PT, R29, UR6, PT ;  /* 0x000000061d007c0c */ /* 0x000fda000bf26070 */
[----:B------:R-:W-:-:S05]  /*1900*/  @P1 VIADD R29, R29, -UR6 ;  /* 0x800000061d1d1c36 */ /* 0x000fca0008000000 */
[----:B------:R-:W-:Y:S02]  /*1910*/  SEL R22, R22, R29, !P0 ;  /* 0x0000001d16167207 */ /* 0x000fe40004000000 */
[----:B------:R-:W1:Y:S03]  /*1920*/  LDC R29, c[0x0][0x39c] ;  /* 0x0000e700ff1d7b82 */ /* 0x000e660000000800 */
[----:B------:R-:W-:-:S06]  /*1930*/  IMAD.WIDE R14, R22, 0x4, R14 ;  /* 0x00000004160e7825 */ /* 0x000fcc00078e020e */
[----:B------:R4:W5:Y:S01]  /*1940*/  LDG.E R14, desc[UR4][R14.64] ;  /* 0x000000040e0e7981 */ /* 0x000962000c1e1900 */
[----:B-1----:R-:W1:Y:S01]  /*1950*/  I2F.U32.RP R26, R29 ;  /* 0x0000001d001a7306 */ /* 0x002e620000209000 */
[----:B------:R-:W-:-:S04]  /*1960*/  SHF.R.U32.HI R24, RZ, 0x2, R9 ;  /* 0x00000002ff187819 */ /* 0x000fc80000011609 */
[----:B------:R-:W-:-:S03]  /*1970*/  LOP3.LUT R9, R24, R9, RZ, 0x3c, !PT ;  /* 0x0000000918097212 */ /* 0x000fc600078e3cff */
[----:B-1----:R-:W1:Y:S02]  /*1980*/  MUFU.RCP R26, R26 ;  /* 0x0000001a001a7308 */ /* 0x002e640000001000 */
[----:B0-----:R-:W-:Y:S02]  /*1990*/  IMAD.SHL.U32 R7, R9, 0x2, RZ ;  /* 0x0000000209077824 */ /* 0x001fe400078e00ff */
[----:B------:R-:W-:-:S05]  /*19a0*/  IMAD.SHL.U32 R24, R17, 0x10, RZ ;  /* 0x0000001011187824 */ /* 0x000fca00078e00ff */
[----:B------:R-:W-:Y:S01]  /*19b0*/  LOP3.LUT R24, R17, R24, R7, 0x96, !PT ;  /* 0x0000001811187212 */ /* 0x000fe200078e9607 */
[----:B-1----:R-:W-:-:S06]  /*19c0*/  VIADD R7, R26, 0xffffffe ;  /* 0x0ffffffe1a077836 */ /* 0x002fcc0000000000 */
[----:B------:R-:W0:Y:S01]  /*19d0*/  F2I.FTZ.U32.TRUNC.NTZ R7, R7 ;  /* 0x0000000700077305 */ /* 0x000e22000021f000 */
[----:B------:R-:W-:Y:S02]  /*19e0*/  LOP3.LUT R9, R24, R9, RZ, 0x3c, !PT ;  /* 0x0000000918097212 */ /* 0x000fe400078e3cff */
[----:B------:R-:W-:Y:S02]  /*19f0*/  @P6 SEL R27, R4, R19, !P5 ;  /* 0x00000013041b6207 */ /* 0x000fe40006800000 */
[----:B------:R-:W-:Y:S01]  /*1a00*/  FSETP.GEU.AND P5, PT, R16, R13, PT ;  /* 0x0000000d1000720b */ /* 0x000fe20003fae000 */
[----:B------:R-:W-:Y:S02]  /*1a10*/  IMAD R13, R0, R29, R0 ;  /* 0x0000001d000d7224 */ /* 0x000fe400078e0200 */
[----:B------:R-:W-:Y:S01]  /*1a20*/  VIADD R0, R29, 0x1 ;  /* 0x000000011d007836 */ /* 0x000fe20000000000 */
[----:B--2---:R-:W-:-:S04]  /*1a30*/  FSETP.GEU.AND P0, PT, R20, R25, PT ;  /* 0x000000191400720b */ /* 0x004fc80003f0e000 */
[----:B----4-:R-:W-:Y:S01]  /*1a40*/  FSEL R15, R20, R25, !P0 ;  /* 0x00000019140f7208 */ /* 0x010fe20004000000 */
[----:B0-----:R-:W-:-:S04]  /*1a50*/  IMAD.MOV R20, RZ, RZ, -R7 ;  /* 0x000000ffff147224 */ /* 0x001fc800078e0a07 */
[----:B------:R-:W-:Y:S02]  /*1a60*/  IMAD R25, R20, R29, RZ ;  /* 0x0000001d14197224 */ /* 0x000fe400078e02ff */
[----:B------:R-:W-:-:S04]  /*1a70*/  VIADD R20, R10, 0x742329 ;  /* 0x007423290a147836 */ /* 0x000fc80000000000 */
[----:B------:R-:W-:Y:S01]  /*1a80*/  IMAD.IADD R10, R9, 0x1, R20 ;  /* 0x00000001090a7824 */ /* 0x000fe200078e0214 */
[----:B------:R-:W-:Y:S02]  /*1a90*/  @P0 SEL R3, R8, R27, !P2 ;  /* 0x0000001b08030207 */ /* 0x000fe40005000000 */
[C---:B------:R-:W-:Y:S02]  /*1aa0*/  ISETP.GE.AND P0, PT, R29.reuse, RZ, PT ;  /* 0x000000ff1d00720c */ /* 0x040fe40003f06270 */
[----:B------:R-:W-:Y:S02]  /*1ab0*/  ISETP.NE.U32.AND P2, PT, R29, RZ, PT ;  /* 0x000000ff1d00720c */ /* 0x000fe40003f45070 */
[----:B------:R-:W-:Y:S02]  /*1ac0*/  @P5 SEL R23, R18, R2, !P4 ;  /* 0x0000000212175207 */ /* 0x000fe40006000000 */
[----:B---3--:R-:W-:-:S04]  /*1ad0*/  FSETP.GEU.AND P3, PT, R6, R15, PT ;  /* 0x0000000f0600720b */ /* 0x008fc80003f6e000 */
[----:B------:R-:W-:Y:S01]  /*1ae0*/  FSEL R15, R6, R15, !P3 ;  /* 0x0000000f060f7208 */ /* 0x000fe20005800000 */
[----:B------:R-:W-:-:S04]  /*1af0*/  IMAD.MOV.U32 R6, RZ, RZ, RZ ;  /* 0x000000ffff067224 */ /* 0x000fc800078e00ff */
[----:B------:R-:W-:Y:S02]  /*1b00*/  IMAD.HI.U32 R25, R7, R25, R6 ;  /* 0x0000001907197227 */ /* 0x000fe400078e0006 */
[----:B------:R-:W0:Y:S04]  /*1b10*/  LDC.64 R6, c[0x0][0x388] ;  /* 0x0000e200ff067b82 */ /* 0x000e280000000a00 */
[----:B------:R-:W-:-:S04]  /*1b20*/  IMAD.HI.U32 R25, R25, R10, RZ ;  /* 0x0000000a19197227 */ /* 0x000fc800078e00ff */
[----:B------:R-:W-:-:S04]  /*1b30*/  IMAD.MOV R25, RZ, RZ, -R25 ;  /* 0x000000ffff197224 */ /* 0x000fc800078e0a19 */
[----:B------:R-:W-:-:S05]  /*1b40*/  IMAD R10, R29, R25, R10 ;  /* 0x000000191d0a7224 */ /* 0x000fca00078e020a */
[----:B------:R-:W-:-:S13]  /*1b50*/  ISETP.GE.U32.AND P1, PT, R10, R29, PT ;  /* 0x0000001d0a00720c */ /* 0x000fda0003f26070 */
[----:B------:R-:W-:Y:S01]  /*1b60*/  @P1 IMAD.IADD R10, R10, 0x1, -R29 ;  /* 0x000000010a0a1824 */ /* 0x000fe200078e0a1d */
[----:B-----5:R-:W-:-:S04]  /*1b70*/  FSETP.GEU.AND P6, PT, R14, R15, PT ;  /* 0x0000000f0e00720b */ /* 0x020fc80003fce000 */
[----:B------:R-:W-:Y:S01]  /*1b80*/  ISETP.GE.U32.AND P1, PT, R10, R29, PT ;  /* 0x0000001d0a00720c */ /* 0x000fe20003f26070 */
[----:B0-----:R-:W-:-:S08]  /*1b90*/  IMAD.WIDE R6, R13, 0x4, R6 ;  /* 0x000000040d067825 */ /* 0x001fd000078e0206 */
[----:B------:R-:W-:-:S04]  /*1ba0*/  @P6 SEL R22, R12, R3, !P3 ;  /* 0x000000030c166207 */ /* 0x000fc80005800000 */
[----:B------:R-:W-:Y:S01]  /*1bb0*/  @P1 IMAD.IADD R10, R10, 0x1, -R29 ;  /* 0x000000010a0a1824 */ /* 0x000fe200078e0a1d */
[----:B------:R-:W-:Y:S01]  /*1bc0*/  @!P2 LOP3.LUT R10, RZ, R29, RZ, 0x33, !PT ;  /* 0x0000001dff0aa212 */ /* 0x000fe200078e33ff */
[----:B------:R-:W-:Y:S06]  /*1bd0*/  @!P0 BRA `(.L_x_802) ;  /* 0x0000000800e88947 */ /* 0x000fec0003800000 */
[----:B------:R-:W-:Y:S01]  /*1be0*/  ISETP.GE.U32.AND P1, PT, R29, 0x7, PT ;  /* 0x000000071d00780c */ /* 0x000fe20003f26070 */
[----:B------:R-:W-:Y:S01]  /*1bf0*/  VIADD R10, R10, 0x1 ;  /* 0x000000010a0a7836 */ /* 0x000fe20000000000 */
[----:B------:R-:W-:Y:S01]  /*1c00*/  LOP3.LUT R4, R0, 0x7, RZ, 0xc0, !PT ;  /* 0x0000000700047812 */ /* 0x000fe200078ec0ff */
[----:B------:R-:W-:-:S10]  /*1c10*/  IMAD.MOV.U32 R19, RZ, RZ, RZ ;  /* 0x000000ffff137224 */ /* 0x000fd400078e00ff */
[----:B------:R-:W-:Y:S05]  /*1c20*/  @!P1 BRA `(.L_x_803) ;  /* 0x00000004007c9947 */ /* 0x000fea0003800000 */
[----:B------:R-:W-:Y:S01]  /*1c30*/  IADD3 R14, P1, PT, R6, 0x10, RZ ;  /* 0x00000010060e7810 */ /* 0x000fe20007f3e0ff */
[----:B------:R-:W-:Y:S01]  /*1c40*/  IMAD.MOV.U32 R19, RZ, RZ, RZ ;  /* 0x000000ffff137224 */ /* 0x000fe200078e00ff */
[----:B------:R-:W-:Y:S01]  /*1c50*/  LOP3.LUT R8, R0, 0xfffffff8, RZ, 0xc0, !PT ;  /* 0xfffffff800087812 */ /* 0x000fe200078ec0ff */
[----:B------:R-:W-:Y:S01]  /*1c60*/  IMAD.MOV.U32 R16, RZ, RZ, RZ ;  /* 0x000000ffff107224 */ /* 0x000fe200078e00ff */
[----:B------:R-:W0:Y:S01]  /*1c70*/  LDCU.64 UR6, c[0x0][0x380] ;  /* 0x00007000ff0677ac */ /* 0x000e220008000a00 */
[----:B------:R-:W-:-:S08]  /*1c80*/  IMAD.X R15, RZ, RZ, R7, P1 ;  /* 0x000000ffff0f7224 */ /* 0x000fd000008e0607 */
.L_x_804:
[----:B------:R-:W-:-:S04]  /*1c90*/  ISETP.GE.AND P1, PT, R19, R10, PT ;  /* 0x0000000a1300720c */ /* 0x000fc80003f26270 */
[----:B-1----:R-:W-:-:S05]  /*1ca0*/  SEL R3, R23, R22, !P1 ;  /* 0x0000001617037207 */ /* 0x002fca0004800000 */
[----:B------:R-:W-:-:S05]  /*1cb0*/  IMAD R3, R0, R3, RZ ;  /* 0x0000000300037224 */ /* 0x000fca00078e02ff */
[----:B------:R-:W-:-:S04]  /*1cc0*/  IADD3 R12, P1, PT, R3, R19, RZ ;  /* 0x00000013030c7210 */ /* 0x000fc80007f3e0ff */
[----:B------:R-:W-:Y:S02]  /*1cd0*/  LEA.HI.X.SX32 R3, R3, R16, 0x1, P1 ;  /* 0x0000001003037211 */ /* 0x000fe400008f0eff */
[----:B0-----:R-:W-:-:S04]  /*1ce0*/  LEA R2, P1, R12, UR6, 0x2 ;  /* 0x000000060c027c11 */ /* 0x001fc8000f8210ff */
[----:B------:R-:W-:-:S05]  /*1cf0*/  LEA.HI.X R3, R12, UR7, R3, 0x2, P1 ;  /* 0x000000070c037c11 */ /* 0x000fca00088f1403 */
[----:B------:R0:W2:Y:S01]  /*1d00*/  LDG.E R25, desc[UR4][R2.64] ;  /* 0x0000000402197981 */ /* 0x0000a2000c1e1900 */
[----:B------:R-:W-:-:S05]  /*1d10*/  VIADD R13, R19, 0x1 ;  /* 0x00000001130d7836 */ /* 0x000fca0000000000 */
[----:B------:R-:W-:-:S04]  /*1d20*/  ISETP.GE.AND P1, PT, R13, R10, PT ;  /* 0x0000000a0d00720c */ /* 0x000fc80003f26270 */
[----:B------:R-:W-:Y:S01]  /*1d30*/  SEL R13, R23, R22, !P1 ;  /* 0x00000016170d7207 */ /* 0x000fe20004800000 */
[----:B0-----:R-:W-:Y:S02]  /*1d40*/  IMAD.MOV.U32 R2, RZ, RZ, R14 ;  /* 0x000000ffff027224 */ /* 0x001fe400078e000e */
[----:B------:R-:W-:Y:S02]  /*1d50*/  IMAD.MOV.U32 R3, RZ, RZ, R15 ;  /* 0x000000ffff037224 */ /* 0x000fe400078e000f */
[----:B------:R-:W-:-:S05]  /*1d60*/  IMAD R13, R0, R13, RZ ;  /* 0x0000000d000d7224 */ /* 0x000fca00078e02ff */
[----:B------:R-:W-:-:S04]  /*1d70*/  IADD3 R18, P1, PT, R13, R19, RZ ;  /* 0x000000130d127210 */ /* 0x000fc80007f3e0ff */
[----:B------:R-:W-:Y:S02]  /*1d80*/  LEA.HI.X.SX32 R13, R13, R16, 0x1, P1 ;  /* 0x000000100d0d7211 */ /* 0x000fe400008f0eff */
[----:B------:R-:W-:-:S04]  /*1d90*/  LEA R12, P1, R18, UR6, 0x2 ;  /* 0x00000006120c7c11 */ /* 0x000fc8000f8210ff */
[----:B------:R-:W-:Y:S01]  /*1da0*/  LEA.HI.X R13, R18, UR7, R13, 0x2, P1 ;  /* 0x00000007120d7c11 */ /* 0x000fe200088f140d */
[----:B------:R-:W-:Y:S01]  /*1db0*/  VIADD R15, R19, 0x2 ;  /* 0x00000002130f7836 */ /* 0x000fe20000000000 */
[----:B--2---:R0:W-:Y:S04]  /*1dc0*/  STG.E desc[UR4][R2.64+-0x10], R25 ;  /* 0xfffff01902007986 */ /* 0x0041e8000c101904 */
[----:B------:R1:W2:Y:S01]  /*1dd0*/  LDG.E R27, desc[UR4][R12.64+0x4] ;  /* 0x000004040c1b7981 */ /* 0x0002a2000c1e1900 */
[----:B------:R-:W-:-:S04]  /*1de0*/  ISETP.GE.AND P1, PT, R15, R10, PT ;  /* 0x0000000a0f00720c */ /* 0x000fc80003f26270 */
[----:B------:R-:W-:-:S05]  /*1df0*/  SEL R15, R23, R22, !P1 ;  /* 0x00000016170f7207 */ /* 0x000fca0004800000 */
[----:B------:R-:W-:-:S05]  /*1e00*/  IMAD R15, R0, R15, RZ ;  /* 0x0000000f000f7224 */ /* 0x000fca00078e02ff */
[----:B------:R-:W-:-:S04]  /*1e10*/  IADD3 R18, P1, PT, R15, R19, RZ ;  /* 0x000000130f127210 */ /* 0x000fc80007f3e0ff */
[----:B------:R-:W-:Y:S02]  /*1e20*/  LEA.HI.X.SX32 R15, R15, R16, 0x1, P1 ;  /* 0x000000100f0f7211 */ /* 0x000fe400008f0eff */
[----:B------:R-:W-:-:S04]  /*1e30*/  LEA R14, P1, R18, UR6, 0x2 ;  /* 0x00000006120e7c11 */ /* 0x000fc8000f8210ff */
[----:B------:R-:W-:Y:S01]  /*1e40*/  LEA.HI.X R15, R18, UR7, R15, 0x2, P1 ;  /* 0x00000007120f7c11 */ /* 0x000fe200088f140f */
[----:B-1----:R-:W-:Y:S01]  /*1e50*/  VIADD R13, R19, 0x3 ;  /* 0x00000003130d7836 */ /* 0x002fe20000000000 */
[----:B--2---:R1:W-:Y:S04]  /*1e60*/  STG.E desc[UR4][R2.64+-0xc], R27 ;  /* 0xfffff41b02007986 */ /* 0x0043e8000c101904 */
[----:B0-----:R0:W2:Y:S01]  /*1e70*/  LDG.E R25, desc[UR4][R14.64+0x8] ;  /* 0x000008040e197981 */ /* 0x0010a2000c1e1900 */
[----:B------:R-:W-:-:S04]  /*1e80*/  ISETP.GE.AND P1, PT, R13, R10, PT ;  /* 0x0000000a0d00720c */ /* 0x000fc80003f26270 */
[----:B------:R-:W-:-:S05]  /*1e90*/  SEL R13, R23, R22, !P1 ;  /* 0x00000016170d7207 */ /* 0x000fca0004800000 */
[----:B------:R-:W-:-:S05]  /*1ea0*/  IMAD R13, R0, R13, RZ ;  /* 0x0000000d000d7224 */ /* 0x000fca00078e02ff */
[----:B------:R-:W-:-:S04]  /*1eb0*/  IADD3 R18, P1, PT, R13, R19, RZ ;  /* 0x000000130d127210 */ /* 0x000fc80007f3e0ff */
[----:B------:R-:W-:Y:S02]  /*1ec0*/  LEA.HI.X.SX32 R13, R13, R16, 0x1, P1 ;  /* 0x000000100d0d7211 */ /* 0x000fe400008f0eff */
[----:B------:R-:W-:-:S04]  /*1ed0*/  LEA R12, P1, R18, UR6, 0x2 ;  /* 0x00000006120c7c11 */ /* 0x000fc8000f8210ff */
[----:B------:R-:W-:Y:S01]  /*1ee0*/  LEA.HI.X R13, R18, UR7, R13, 0x2, P1 ;  /* 0x00000007120d7c11 */ /* 0x000fe200088f140d */
[----:B0-----:R-:W-:Y:S01]  /*1ef0*/  VIADD R15, R19, 0x4 ;  /* 0x00000004130f7836 */ /* 0x001fe20000000000 */
[----:B--2---:R0:W-:Y:S04]  /*1f00*/  STG.E desc[UR4][R2.64+-0x8], R25 ;  /* 0xfffff81902007986 */ /* 0x0041e8000c101904 */
[----:B-1----:R1:W2:Y:S01]  /*1f10*/  LDG.E R27, desc[UR4][R12.64+0xc] ;  /* 0x00000c040c1b7981 */ /* 0x0022a2000c1e1900 */
        /* <DEDUP_REMOVED lines=29> */
[----:B0-----:R-:W2:Y:S01]  /*20f0*/  LDG.E R25, desc[UR4][R14.64+0x18] ;  /* 0x000018040e197981 */ /* 0x001ea2000c1e1900 */
[----:B------:R-:W-:-:S04]  /*2100*/  ISETP.GE.AND P1, PT, R13, R10, PT ;  /* 0x0000000a0d00720c */ /* 0x000fc80003f26270 */
[----:B------:R-:W-:-:S05]  /*2110*/  SEL R13, R23, R22, !P1 ;  /* 0x00000016170d7207 */ /* 0x000fca0004800000 */
[----:B------:R-:W-:-:S05]  /*2120*/  IMAD R13, R0, R13, RZ ;  /* 0x0000000d000d7224 */ /* 0x000fca00078e02ff */
[----:B------:R-:W-:-:S04]  /*2130*/  IADD3 R18, P1, PT, R13, R19, RZ ;  /* 0x000000130d127210 */ /* 0x000fc80007f3e0ff */
[----:B------:R-:W-:Y:S02]  /*2140*/  LEA.HI.X.SX32 R13, R13, R16, 0x1, P1 ;  /* 0x000000100d0d7211 */ /* 0x000fe400008f0eff */
[----:B------:R-:W-:-:S04]  /*2150*/  LEA R12, P1, R18, UR6, 0x2 ;  /* 0x00000006120c7c11 */ /* 0x000fc8000f8210ff */
[----:B------:R-:W-:Y:S01]  /*2160*/  LEA.HI.X R13, R18, UR7, R13, 0x2, P1 ;  /* 0x00000007120d7c11 */ /* 0x000fe200088f140d */
[----:B--2---:R1:W-:Y:S05]  /*2170*/  STG.E desc[UR4][R2.64+0x8], R25 ;  /* 0x0000081902007986 */ /* 0x0043ea000c101904 */
[----:B------:R-:W2:Y:S01]  /*2180*/  LDG.E R13, desc[UR4][R12.64+0x1c] ;  /* 0x00001c040c0d7981 */ /* 0x000ea2000c1e1900 */
[----:B------:R-:W-:Y:S01]  /*2190*/  IMAD.MOV.U32 R18, RZ, RZ, R19 ;  /* 0x000000ffff127224 */ /* 0x000fe200078e0013 */
[----:B------:R-:W-:Y:S02]  /*21a0*/  IADD3 R19, P2, PT, R19, 0x8, RZ ;  /* 0x0000000813137810 */ /* 0x000fe40007f5e0ff */
[----:B------:R-:W-:-:S02]  /*21b0*/  IADD3 R14, P3, PT, R2, 0x20, RZ ;  /* 0x00000020020e7810 */ /* 0x000fc40007f7e0ff */
[----:B------:R-:W-:Y:S01]  /*21c0*/  ISETP.NE.AND P1, PT, R19, R8, PT ;  /* 0x000000081300720c */ /* 0x000fe20003f25270 */
[----:B------:R-:W-:Y:S02]  /*21d0*/  IMAD.X R16, RZ, RZ, R16, P2 ;  /* 0x000000ffff107224 */ /* 0x000fe400010e0610 */
[----:B------:R-:W-:Y:S01]  /*21e0*/  IMAD.X R15, RZ, RZ, R3, P3 ;  /* 0x000000ffff0f7224 */ /* 0x000fe200018e0603 */
[----:B--2---:R1:W-:Y:S09]  /*21f0*/  STG.E desc[UR4][R2.64+0xc], R13 ;  /* 0x00000c0d02007986 */ /* 0x0043f2000c101904 */
[----:B------:R-:W-:Y:S05]  /*2200*/  @P1 BRA `(.L_x_804) ;  /* 0xfffffff800a01947 */ /* 0x000fea000383ffff */
[----:B------:R-:W-:-:S07]  /*2210*/  VIADD R19, R18, 0x8 ;  /* 0x0000000812137836 */ /* 0x000fce0000000000 */
.L_x_803:
[----:B------:R-:W-:-:S13]  /*2220*/  ISETP.NE.AND P1, PT, R4, RZ, PT ;  /* 0x000000ff0400720c */ /* 0x000fda0003f25270 */
[----:B------:R-:W-:Y:S05]  /*2230*/  @!P1 BRA `(.L_x_802) ;  /* 0x0000000400509947 */ /* 0x000fea0003800000 */
[----:B------:R-:W-:-:S13]  /*2240*/  ISETP.GE.U32.AND P1, PT, R4, 0x4, PT ;  /* 0x000000040400780c */ /* 0x000fda0003f26070 */
[----:B------:R-:W-:Y:S05]  /*2250*/  @!P1 BRA `(.L_x_805) ;  /* 0x0000000000a89947 */ /* 0x000fea0003800000 */
[----:B------:R-:W-:Y:S01]  /*2260*/  ISETP.GE.AND P1, PT, R19, R10, PT ;  /* 0x0000000a1300720c */ /* 0x000fe20003f26270 */
[----:B------:R-:W0:Y:S03]  /*2270*/  LDCU.64 UR6, c[0x0][0x380] ;  /* 0x00007000ff0677ac */ /* 0x000e260008000a00 */
[----:B-1----:R-:W-:-:S05]  /*2280*/  SEL R3, R23, R22, !P1 ;  /* 0x0000001617037207 */ /* 0x002fca0004800000 */
[----:B------:R-:W-:-:S05]  /*2290*/  IMAD R2, R0, R3, RZ ;  /* 0x0000000300027224 */ /* 0x000fca00078e02ff */
[----:B------:R-:W-:-:S04]  /*22a0*/  IADD3 R3, P1, PT, R19, R2, RZ ;  /* 0x0000000213037210 */ /* 0x000fc80007f3e0ff */
[----:B------:R-:W-:Y:S02]  /*22b0*/  LEA.HI.X.SX32 R2, R2, RZ, 0x1, P1 ;  /* 0x000000ff02027211 */ /* 0x000fe400008f0eff */
[----:B0-----:R-:W-:-:S04]  /*22c0*/  LEA R14, P1, R3, UR6, 0x2 ;  /* 0x00000006030e7c11 */ /* 0x001fc8000f8210ff */
[----:B------:R-:W-:-:S05]  /*22d0*/  LEA.HI.X R15, R3, UR7, R2, 0x2, P1 ;  /* 0x00000007030f7c11 */ /* 0x000fca00088f1402 */
[----:B------:R-:W2:Y:S01]  /*22e0*/  LDG.E R25, desc[UR4][R14.64] ;  /* 0x000000040e197981 */ /* 0x000ea2000c1e1900 */
[----:B------:R-:W-:-:S05]  /*22f0*/  VIADD R3, R19, 0x1 ;  /* 0x0000000113037836 */ /* 0x000fca0000000000 */
[----:B------:R-:W-:-:S04]  /*2300*/  ISETP.GE.AND P1, PT, R3, R10, PT ;  /* 0x0000000a0300720c */ /* 0x000fc80003f26270 */
[----:B------:R-:W-:-:S05]  /*2310*/  SEL R3, R23, R22, !P1 ;  /* 0x0000001617037207 */ /* 0x000fca0004800000 */
[----:B------:R-:W-:-:S05]  /*2320*/  IMAD R2, R0, R3, RZ ;  /* 0x0000000300027224 */ /* 0x000fca00078e02ff */
[----:B------:R-:W-:-:S04]  /*2330*/  IADD3 R3, P1, PT, R19, R2, RZ ;  /* 0x0000000213037210 */ /* 0x000fc80007f3e0ff */
[----:B------:R-:W-:Y:S02]  /*2340*/  LEA.HI.X.SX32 R2, R2, RZ, 0x1, P1 ;  /* 0x000000ff02027211 */ /* 0x000fe400008f0eff */
[----:B------:R-:W-:-:S04]  /*2350*/  LEA R12, P1, R3, UR6, 0x2 ;  /* 0x00000006030c7c11 */ /* 0x000fc8000f8210ff */
[----:B------:R-:W-:Y:S01]  /*2360*/  LEA.HI.X R13, R3, UR7, R2, 0x2, P1 ;  /* 0x00000007030d7c11 */ /* 0x000fe200088f1402 */
[----:B------:R-:W-:-:S05]  /*2370*/  IMAD.WIDE.U32 R2, R19, 0x4, R6 ;  /* 0x0000000413027825 */ /* 0x000fca00078e0006 */
[----:B--2---:R0:W-:Y:S04]  /*2380*/  STG.E desc[UR4][R2.64], R25 ;  /* 0x0000001902007986 */ /* 0x0041e8000c101904 */
[----:B------:R1:W2:Y:S01]  /*2390*/  LDG.E R27, desc[UR4][R12.64+0x4] ;  /* 0x000004040c1b7981 */ /* 0x0002a2000c1e1900 */
        /* <DEDUP_REMOVED lines=8> */
[----:B-1----:R-:W-:Y:S01]  /*2420*/  VIADD R13, R19, 0x3 ;  /* 0x00000003130d7836 */ /* 0x002fe20000000000 */
[----:B--2---:R0:W-:Y:S04]  /*2430*/  STG.E desc[UR4][R2.64+0x4], R27 ;  /* 0x0000041b02007986 */ /* 0x0041e8000c101904 */
[----:B------:R-:W2:Y:S01]  /*2440*/  LDG.E R15, desc[UR4][R14.64+0x8] ;  /* 0x000008040e0f7981 */ /* 0x000ea2000c1e1900 */
[----:B------:R-:W-:-:S04]  /*2450*/  ISETP.GE.AND P1, PT, R13, R10, PT ;  /* 0x0000000a0d00720c */ /* 0x000fc80003f26270 */
[----:B------:R-:W-:-:S05]  /*2460*/  SEL R13, R23, R22, !P1 ;  /* 0x00000016170d7207 */ /* 0x000fca0004800000 */
[----:B------:R-:W-:-:S05]  /*2470*/  IMAD R4, R0, R13, RZ ;  /* 0x0000000d00047224 */ /* 0x000fca00078e02ff */
[----:B------:R-:W-:-:S04]  /*2480*/  IADD3 R8, P1, PT, R19, R4, RZ ;  /* 0x0000000413087210 */ /* 0x000fc80007f3e0ff */
[----:B------:R-:W-:Y:S02]  /*2490*/  LEA.HI.X.SX32 R13, R4, RZ, 0x1, P1 ;  /* 0x000000ff040d7211 */ /* 0x000fe400008f0eff */
[----:B------:R-:W-:-:S04]  /*24a0*/  LEA R12, P1, R8, UR6, 0x2 ;  /* 0x00000006080c7c11 */ /* 0x000fc8000f8210ff */
[----:B------:R-:W-:Y:S01]  /*24b0*/  LEA.HI.X R13, R8, UR7, R13, 0x2, P1 ;  /* 0x00000007080d7c11 */ /* 0x000fe200088f140d */
[----:B--2---:R0:W-:Y:S05]  /*24c0*/  STG.E desc[UR4][R2.64+0x8], R15 ;  /* 0x0000080f02007986 */ /* 0x0041ea000c101904 */
[----:B------:R-:W2:Y:S01]  /*24d0*/  LDG.E R13, desc[UR4][R12.64+0xc] ;  /* 0x00000c040c0d7981 */ /* 0x000ea2000c1e1900 */
[----:B------:R-:W-:-:S03]  /*24e0*/  VIADD R19, R19, 0x4 ;  /* 0x0000000413137836 */ /* 0x000fc60000000000 */
[----:B--2---:R0:W-:Y:S04]  /*24f0*/  STG.E desc[UR4][R2.64+0xc], R13 ;  /* 0x00000c0d02007986 */ /* 0x0041e8000c101904 */
.L_x_805:
[----:B01----:R-:W-:-:S13]  /*2500*/  LOP3.LUT P1, R2, R0, 0x3, RZ, 0xc0, !PT ;  /* 0x0000000300027812 */ /* 0x003fda000782c0ff */
[----:B------:R-:W-:Y:S05]  /*2510*/  @!P1 BRA `(.L_x_802) ;  /* 0x0000000000989947 */ /* 0x000fea0003800000 */
[----:B------:R-:W-:Y:S02]  /*2520*/  ISETP.NE.AND P2, PT, R2, 0x1, PT ;  /* 0x000000010200780c */ /* 0x000fe40003f45270 */
[----:B------:R-:W-:-:S04]  /*2530*/  LOP3.LUT R3, R29, 0x1, RZ, 0xc0, !PT ;  /* 0x000000011d037812 */ /* 0x000fc800078ec0ff */
[----:B------:R-:W-:-:S07]  /*2540*/  ISETP.NE.U32.AND P1, PT, R3, 0x1, PT ;  /* 0x000000010300780c */ /* 0x000fce0003f25070 */
[----:B------:R-:W-:Y:S06]  /*2550*/  @!P2 BRA `(.L_x_806) ;  /* 0x000000000058a947 */ /* 0x000fec0003800000 */
[----:B------:R-:W-:Y:S01]  /*2560*/  ISETP.GE.AND P2, PT, R19, R10, PT ;  /* 0x0000000a1300720c */ /* 0x000fe20003f46270 */
[----:B------:R-:W0:Y:S03]  /*2570*/  LDCU.64 UR6, c[0x0][0x380] ;  /* 0x00007000ff0677ac */ /* 0x000e260008000a00 */
[----:B------:R-:W-:-:S05]  /*2580*/  SEL R3, R23, R22, !P2 ;  /* 0x0000001617037207 */ /* 0x000fca0005000000 */
[----:B------:R-:W-:-:S05]  /*2590*/  IMAD R2, R0, R3, RZ ;  /* 0x0000000300027224 */ /* 0x000fca00078e02ff */
[----:B------:R-:W-:-:S04]  /*25a0*/  IADD3 R3, P2, PT, R19, R2, RZ ;  /* 0x0000000213037210 */ /* 0x000fc80007f5e0ff */
[----:B------:R-:W-:Y:S02]  /*25b0*/  LEA.HI.X.SX32 R2, R2, RZ, 0x1, P2 ;  /* 0x000000ff02027211 */ /* 0x000fe400010f0eff */
[----:B0-----:R-:W-:-:S04]  /*25c0*/  LEA R14, P2, R3, UR6, 0x2 ;  /* 0x00000006030e7c11 */ /* 0x001fc8000f8410ff */
[----:B------:R-:W-:-:S06]  /*25d0*/  LEA.HI.X R15, R3, UR7, R2, 0x2, P2 ;  /* 0x00000007030f7c11 */ /* 0x000fcc00090f1402 */
[----:B------:R-:W2:Y:S01]  /*25e0*/  LDG.E R15, desc[UR4][R14.64] ;  /* 0x000000040e0f7981 */ /* 0x000ea2000c1e1900 */
[C---:B------:R-:W-:Y:S02]  /*25f0*/  VIADD R3, R19.reuse, 0x1 ;  /* 0x0000000113037836 */ /* 0x040fe40000000000 */
[----:B------:R-:W-:-:S03]  /*2600*/  IMAD.WIDE.U32 R12, R19, 0x4, R6 ;  /* 0x00000004130c7825 */ /* 0x000fc600078e0006 */
        /* <DEDUP_REMOVED lines=11> */
.L_x_806:
[----:B------:R-:W-:Y:S05]  /*26c0*/  @!P1 BRA `(.L_x_802) ;  /* 0x00000000002c9947 */ /* 0x000fea0003800000 */
[----:B------:R-:W-:Y:S01]  /*26d0*/  ISETP.GE.AND P1, PT, R19, R10, PT ;  /* 0x0000000a1300720c */ /* 0x000fe20003f26270 */
[----:B------:R-:W1:Y:S03]  /*26e0*/  LDCU.64 UR6, c[0x0][0x380] ;  /* 0x00007000ff0677ac */ /* 0x000e660008000a00 */
[----:B------:R-:W-:-:S05]  /*26f0*/  SEL R23, R23, R22, !P1 ;  /* 0x0000001617177207 */ /* 0x000fca0004800000 */
[----:B------:R-:W-:-:S05]  /*2700*/  IMAD R2, R0, R23, RZ ;  /* 0x0000001700027224 */ /* 0x000fca00078e02ff */
[----:B0-----:R-:W-:-:S04]  /*2710*/  IADD3 R3, P1, PT, R2, R19, RZ ;  /* 0x0000001302037210 */ /* 0x001fc80007f3e0ff */
[----:B------:R-:W-:Y:S02]  /*2720*/  LEA.HI.X.SX32 R2, R2, RZ, 0x1, P1 ;  /* 0x000000ff02027211 */ /* 0x000fe400008f0eff */
[----:B-1----:R-:W-:-:S04]  /*2730*/  LEA R12, P1, R3, UR6, 0x2 ;  /* 0x00000006030c7c11 */ /* 0x002fc8000f8210ff */
[----:B------:R-:W-:-:S06]  /*2740*/  LEA.HI.X R13, R3, UR7, R2, 0x2, P1 ;  /* 0x00000007030d7c11 */ /* 0x000fcc00088f1402 */
[----:B------:R-:W2:Y:S01]  /*2750*/  LDG.E R13, desc[UR4][R12.64] ;  /* 0x000000040c0d7981 */ /* 0x000ea2000c1e1900 */
[----:B------:R-:W-:-:S05]  /*2760*/  IMAD.WIDE.U32 R2, R19, 0x4, R6 ;  /* 0x0000000413027825 */ /* 0x000fca00078e0006 */
[----:B--2---:R2:W-:Y:S02]  /*2770*/  STG.E desc[UR4][R2.64], R13 ;  /* 0x0000000d02007986 */ /* 0x0045e4000c101904 */
.L_x_802:
[----:B-12---:R-:W1:Y:S02]  /*2780*/  LDC.U8 R2, c[0x0][0x3a0] ;  /* 0x0000e800ff027b82 */ /* 0x006e640000000000 */
[----:B-1----:R-:W-:-:S04]  /*2790*/  PRMT R2, R2, 0x8880, RZ ;  /* 0x0000888002027816 */ /* 0x002fc800000000ff */
[----:B------:R-:W-:-:S13]  /*27a0*/  ISETP.EQ.OR P0, PT, R2, RZ, !P0 ;  /* 0x000000ff0200720c */ /* 0x000fda0004702670 */
[----:B------:R-:W-:Y:S05]  /*27b0*/  @P0 EXIT ;  /* 0x000000000000094d */ /* 0x000fea0003800000 */
[----:B------:R-:W-:Y:S01]  /*27c0*/  ISETP.GE.U32.AND P0, PT, R29, 0x7, PT ;  /* 0x000000071d00780c */ /* 0x000fe20003f06070 */
[----:B0-----:R-:W-:Y:S01]  /*27d0*/  IMAD.MOV.U32 R13, RZ, RZ, RZ ;  /* 0x000000ffff0d7224 */ /* 0x001fe200078e00ff */
[----:B------:R-:W-:-:S04]  /*27e0*/  LOP3.LUT R23, R0, 0x7, RZ, 0xc0, !PT ;  /* 0x0000000700177812 */ /* 0x000fc800078ec0ff */
[----:B------:R-:W-:-:S07]  /*27f0*/  ISETP.NE.AND P1, PT, R23, RZ, PT ;  /* 0x000000ff1700720c */ /* 0x000fce0003f25270 */
[----:B------:R-:W-:Y:S06]  /*2800*/  @!P0 BRA `(.L_x_807) ;  /* 0x0000000400c08947 */ /* 0x000fec0003800000 */
[----:B------:R-:W-:Y:S01]  /*2810*/  LOP3.LUT R13, R0, 0xfffffff8, RZ, 0xc0, !PT ;  /* 0xfffffff8000d7812 */ /* 0x000fe200078ec0ff */
[----:B------:R-:W-:-:S07]  /*2820*/  IMAD.MOV.U32 R4, RZ, RZ, RZ ;  /* 0x000000ffff047224 */ /* 0x000fce00078e00ff */
.L_x_808:
[----:B0-----:R-:W-:-:S05]  /*2830*/  IMAD.WIDE.U32 R2, R4, 0x4, R6 ;  /* 0x0000000404027825 */ /* 0x001fca00078e0006 */
[----:B------:R-:W2:Y:S04]  /*2840*/  LDG.E R16, desc[UR4][R2.64] ;  /* 0x0000000402107981 */ /* 0x000ea8000c1e1900 */
[----:B------:R-:W3:Y:S01]  /*2850*/  LDG.E R14, desc[UR4][R2.64+0x4] ;  /* 0x00000404020e7981 */ /* 0x000ee2000c1e1900 */
[----:B------:R-:W-:Y:S01]  /*2860*/  SHF.R.U32.HI R8, RZ, 0x2, R5 ;  /* 0x00000002ff087819 */ /* 0x000fe20000011605 */
[----:B------:R-:W-:Y:S01]  /*2870*/  IMAD.SHL.U32 R10, R9, 0x10, RZ ;  /* 0x00000010090a7824 */ /* 0x000fe200078e00ff */
[----:B------:R-:W-:Y:S02]  /*2880*/  SHF.R.U32.HI R12, RZ, 0x2, R21 ;  /* 0x00000002ff0c7819 */ /* 0x000fe40000011615 */
[----:B------:R-:W-:Y:S02]  /*2890*/  LOP3.LUT R8, R8, R5, RZ, 0x3c, !PT ;  /* 0x0000000508087212 */ /* 0x000fe400078e3cff */
[----:B------:R-:W-:-:S03]  /*28a0*/  LOP3.LUT R12, R12, R21, RZ, 0x3c, !PT ;  /* 0x000000150c0c7212 */ /* 0x000fc600078e3cff */
[----:B------:R-:W-:-:S05]  /*28b0*/  IMAD.SHL.U32 R5, R8, 0x2, RZ ;  /* 0x0000000208057824 */ /* 0x000fca00078e00ff */
[----:B------:R-:W-:Y:S02]  /*28c0*/  LOP3.LUT R5, R9, R10, R5, 0x96, !PT ;  /* 0x0000000a09057212 */ /* 0x000fe400078e9605 */
[----:B------:R-:W-:Y:S02]  /*28d0*/  SHF.R.U32.HI R10, RZ, 0x2, R11 ;  /* 0x00000002ff0a7819 */ /* 0x000fe4000001160b */
[----:B------:R-:W-:Y:S01]  /*28e0*/  LOP3.LUT R19, R5, R8, RZ, 0x3c, !PT ;  /* 0x0000000805137212 */ /* 0x000fe200078e3cff */
[----:B------:R-:W-:Y:S01]  /*28f0*/  IMAD.SHL.U32 R5, R12, 0x2, RZ ;  /* 0x000000020c057824 */ /* 0x000fe200078e00ff */
[----:B------:R-:W-:-:S03]  /*2900*/  LOP3.LUT R10, R10, R11, RZ, 0x3c, !PT ;  /* 0x0000000b0a0a7212 */ /* 0x000fc600078e3cff */
[----:B------:R-:W-:-:S05]  /*2910*/  IMAD.SHL.U32 R8, R19, 0x10, RZ ;  /* 0x0000001013087824 */ /* 0x000fca00078e00ff */
[----:B------:R-:W-:-:S04]  /*2920*/  LOP3.LUT R5, R19, R8, R5, 0x96, !PT ;  /* 0x0000000813057212 */ /* 0x000fc800078e9605 */
[----:B------:R-:W-:Y:S01]  /*2930*/  LOP3.LUT R25, R5, R12, RZ, 0x3c, !PT ;  /* 0x0000000c05197212 */ /* 0x000fe200078e3cff */
[----:B------:R-:W-:Y:S01]  /*2940*/  IMAD.SHL.U32 R5, R10, 0x2, RZ ;  /* 0x000000020a057824 */ /* 0x000fe200078e00ff */
[----:B------:R-:W-:-:S03]  /*2950*/  SHF.R.U32.HI R12, RZ, 0x2, R17 ;  /* 0x00000002ff0c7819 */ /* 0x000fc60000011611 */
[----:B------:R-:W-:Y:S01]  /*2960*/  IMAD.SHL.U32 R8, R25, 0x10, RZ ;  /* 0x0000001019087824 */ /* 0x000fe200078e00ff */
[----:B------:R-:W-:-:S04]  /*2970*/  LOP3.LUT R12, R12, R17, RZ, 0x3c, !PT ;  /* 0x000000110c0c7212 */ /* 0x000fc800078e3cff */
[----:B------:R-:W-:-:S04]  /*2980*/  LOP3.LUT R5, R25, R8, R5, 0x96, !PT ;  /* 0x0000000819057212 */ /* 0x000fc800078e9605 */
[----:B------:R-:W-:Y:S01]  /*2990*/  LOP3.LUT R15, R5, R10, RZ, 0x3c, !PT ;  /* 0x0000000a050f7212 */ /* 0x000fe200078e3cff */
[----:B------:R-:W-:Y:S01]  /*29a0*/  IMAD.SHL.U32 R5, R12, 0x2, RZ ;  /* 0x000000020c057824 */ /* 0x000fe200078e00ff */
[----:B------:R-:W-:-:S03]  /*29b0*/  SHF.R.U32.HI R10, RZ, 0x2, R9 ;  /* 0x00000002ff0a7819 */ /* 0x000fc60000011609 */
[----:B------:R-:W-:Y:S01]  /*29c0*/  IMAD.SHL.U32 R8, R15, 0x10, RZ ;  /* 0x000000100f087824 */ /* 0x000fe200078e00ff */
[----:B------:R-:W-:-:S04]  /*29d0*/  LOP3.LUT R10, R10, R9, RZ, 0x3c, !PT ;  /* 0x000000090a0a7212 */ /* 0x000fc800078e3cff */
[----:B------:R-:W-:Y:S01]  /*29e0*/  LOP3.LUT R5, R15, R8, R5, 0x96, !PT ;  /* 0x000000080f057212 */ /* 0x000fe200078e9605 */
[----:B------:R-:W-:-:S03]  /*29f0*/  IMAD.SHL.U32 R9, R10, 0x2, RZ ;  /* 0x000000020a097824 */ /* 0x000fc600078e00ff */
[----:B------:R-:W-:Y:S02]  /*2a00*/  LOP3.LUT R5, R5, R12, RZ, 0x3c, !PT ;  /* 0x0000000c05057212 */ /* 0x000fe400078e3cff */
[----:B------:R-:W-:-:S03]  /*2a10*/  SHF.R.U32.HI R12, RZ, 0x2, R19 ;  /* 0x00000002ff0c7819 */ /* 0x000fc60000011613 */
[----:B------:R-:W-:Y:S01]  /*2a20*/  IMAD.SHL.U32 R8, R5, 0x10, RZ ;  /* 0x0000001005087824 */ /* 0x000fe200078e00ff */
[----:B------:R-:W-:-:S04]  /*2a30*/  LOP3.LUT R12, R12, R19, RZ, 0x3c, !PT ;  /* 0x000000130c0c7212 */ /* 0x000fc800078e3cff */
[----:B------:R-:W-:-:S04]  /*2a40*/  LOP3.LUT R9, R5, R8, R9, 0x96, !PT ;  /* 0x0000000805097212 */ /* 0x000fc800078e9609 */
[----:B------:R-:W-:Y:S01]  /*2a50*/  LOP3.LUT R21, R9, R10, RZ, 0x3c, !PT ;  /* 0x0000000a09157212 */ /* 0x000fe200078e3cff */
[----:B------:R-:W-:Y:S01]  /*2a60*/  IMAD.SHL.U32 R9, R12, 0x2, RZ ;  /* 0x000000020c097824 */ /* 0x000fe200078e00ff */
[----:B------:R-:W-:-:S03]  /*2a70*/  SHF.R.U32.HI R10, RZ, 0x2, R25 ;  /* 0x00000002ff0a7819 */ /* 0x000fc60000011619 */
[----:B------:R-:W-:-:S05]  /*2a80*/  IMAD.SHL.U32 R8, R21, 0x10, RZ ;  /* 0x0000001015087824 */ /* 0x000fca00078e00ff */
[----:B------:R-:W-:Y:S02]  /*2a90*/  LOP3.LUT R9, R21, R8, R9, 0x96, !PT ;  /* 0x0000000815097212 */ /* 0x000fe400078e9609 */
[----:B------:R-:W4:Y:S01]  /*2aa0*/  LDG.E R8, desc[UR4][R2.64+0x8] ;  /* 0x0000080402087981 */ /* 0x000f22000c1e1900 */
[----:B------:R-:W-:Y:S01]  /*2ab0*/  LOP3.LUT R17, R10, R25, RZ, 0x3c, !PT ;  /* 0x000000190a117212 */ /* 0x000fe200078e3cff */
[----:B------:R-:W-:Y:S01]  /*2ac0*/  IMAD.MOV.U32 R10, RZ, RZ, 0x2f800000 ;  /* 0x2f800000ff0a7424 */ /* 0x000fe200078e00ff */
[----:B------:R-:W-:Y:S02]  /*2ad0*/  LOP3.LUT R11, R9, R12, RZ, 0x3c, !PT ;  /* 0x0000000c090b7212 */ /* 0x000fe400078e3cff */
[C---:B------:R-:W-:Y:S01]  /*2ae0*/  IADD3 R19, PT, PT, R20.reuse, 0x587c5, R19 ;  /* 0x000587c514137810 */ /* 0x040fe20007ffe013 */
[----:B------:R-:W-:Y:S01]  /*2af0*/  IMAD.SHL.U32 R9, R17, 0x2, RZ ;  /* 0x0000000211097824 */ /* 0x000fe200078e00ff */
[----:B------:R-:W-:Y:S01]  /*2b00*/  IADD3 R25, PT, PT, R20, 0xb0f8a, R25 ;  /* 0x000b0f8a14197810 */ /* 0x000fe20007ffe019 */
[----:B------:R-:W-:Y:S01]  /*2b10*/  IMAD.SHL.U32 R12, R11, 0x10, RZ ;  /* 0x000000100b0c7824 */ /* 0x000fe200078e00ff */
[----:B------:R-:W-:-:S02]  /*2b20*/  I2FP.F32.U32 R19, R19 ;  /* 0x0000001300137245 */ /* 0x000fc40000201000 */
[----:B------:R-:W-:Y:S02]  /*2b30*/  SHF.R.U32.HI R18, RZ, 0x2, R15 ;  /* 0x00000002ff127819 */ /* 0x000fe4000001160f */
[----:B------:R-:W-:Y:S01]  /*2b40*/  LOP3.LUT R12, R11, R12, R9, 0x96, !PT ;  /* 0x0000000c0b0c7212 */ /* 0x000fe200078e9609 */
[-C--:B------:R-:W-:Y:S01]  /*2b50*/  FFMA R19, R19, R10.reuse, 1.1641532182693481445e-10 ;  /* 0x2f00000013137423 */ /* 0x080fe2000000000a */
[----:B------:R-:W-:Y:S02]  /*2b60*/  I2FP.F32.U32 R25, R25 ;  /* 0x0000001900197245 */ /* 0x000fe40000201000 */
[----:B------:R-:W-:Y:S01]  /*2b70*/  LOP3.LUT R9, R18, R15, RZ, 0x3c, !PT ;  /* 0x0000000f12097212 */ /* 0x000fe200078e3cff */
[----:B------:R-:W-:Y:S01]  /*2b80*/  FADD R19, R19, -0.5 ;  /* 0xbf00000013137421 */ /* 0x000fe20000000000 */
[----:B------:R-:W-:Y:S01]  /*2b90*/  LOP3.LUT R17, R12, R17, RZ, 0x3c, !PT ;  /* 0x000000110c117212 */ /* 0x000fe200078e3cff */
[----:B------:R-:W-:Y:S01]  /*2ba0*/  FFMA R25, R25, R10, 1.1641532182693481445e-10 ;  /* 0x2f00000019197423 */ /* 0x000fe2000000000a */
[----:B------:R-:W5:Y:S01]  /*2bb0*/  LDG.E R12, desc[UR4][R2.64+0xc] ;  /* 0x00000c04020c7981 */ /* 0x000f62000c1e1900 */
[----:B------:R-:W-:-:S02]  /*2bc0*/  IMAD.SHL.U32 R18, R9, 0x2, RZ ;  /* 0x0000000209127824 */ /* 0x000fc400078e00ff */
[----:B------:R-:W-:Y:S02]  /*2bd0*/  IMAD.SHL.U32 R22, R17, 0x10, RZ ;  /* 0x0000001011167824 */ /* 0x000fe400078e00ff */
[----:B------:R-:W-:-:S03]  /*2be0*/  FADD R27, R25, -0.5 ;  /* 0xbf000000191b7421 */ /* 0x000fc60000000000 */
[----:B------:R-:W-:Y:S02]  /*2bf0*/  LOP3.LUT R22, R17, R22, R18, 0x96, !PT ;  /* 0x0000001611167212 */ /* 0x000fe400078e9612 */
[----:B------:R-:W5:Y:S01]  /*2c00*/  LDG.E R18, desc[UR4][R2.64+0x14] ;  /* 0x0000140402127981 */ /* 0x000f62000c1e1900 */
[----:B--2---:R-:W-:-:S03]  /*2c10*/  FADD R25, R19, R16 ;  /* 0x0000001013197221 */ /* 0x004fc60000000000 */
[----:B------:R-:W2:Y:S01]  /*2c20*/  LDG.E R19, desc[UR4][R2.64+0x10] ;  /* 0x0000100402137981 */ /* 0x000ea2000c1e1900 */
[----:B---3--:R-:W-:-:S03]  /*2c30*/  FADD R27, R27, R14 ;  /* 0x0000000e1b1b7221 */ /* 0x008fc60000000000 */
[----:B------:R-:W3:Y:S04]  /*2c40*/  LDG.E R16, desc[UR4][R2.64+0x18] ;  /* 0x0000180402107981 */ /* 0x000ee8000c1e1900 */
[----:B------:R-:W3:Y:S01]  /*2c50*/  LDG.E R14, desc[UR4][R2.64+0x1c] ;  /* 0x00001c04020e7981 */ /* 0x000ee2000c1e1900 */
[----:B------:R-:W-:-:S04]  /*2c60*/  IADD3 R15, PT, PT, R20, 0x10974f, R15 ;  /* 0x0010974f140f7810 */ /* 0x000fc80007ffe00f */
[----:B------:R-:W-:-:S05]  /*2c70*/  I2FP.F32.U32 R15, R15 ;  /* 0x0000000f000f7245 */ /* 0x000fca0000201000 */
[----:B------:R-:W-:-:S04]  /*2c80*/  FFMA R15, R15, R10, 1.1641532182693481445e-10 ;  /* 0x2f0000000f0f7423 */ /* 0x000fc8000000000a */
[----:B------:R-:W-:Y:S01]  /*2c90*/  FADD R15, R15, -0.5 ;  /* 0xbf0000000f0f7421 */ /* 0x000fe20000000000 */
[----:B------:R-:W-:Y:S02]  /*2ca0*/  LOP3.LUT R9, R22, R9, RZ, 0x3c, !PT ;  /* 0x0000000916097212 */ /* 0x000fe400078e3cff */
[C---:B------:R-:W-:Y:S02]  /*2cb0*/  IADD3 R24, PT, PT, R20.reuse, 0x1ba6d9, R21 ;  /* 0x001ba6d914187810 */ /* 0x040fe40007ffe015 */
[C---:B------:R-:W-:Y:S02]  /*2cc0*/  IADD3 R26, PT, PT, R20.reuse, 0x212e9e, R11 ;  /* 0x00212e9e141a7810 */ /* 0x040fe40007ffe00b */
[----:B------:R-:W-:Y:S01]  /*2cd0*/  IADD3 R28, PT, PT, R20, 0x26b663, R17 ;  /* 0x0026b663141c7810 */ /* 0x000fe20007ffe011 */
[----:B------:R0:W-:Y:S01]  /*2ce0*/  STG.E desc[UR4][R2.64], R25 ;  /* 0x0000001902007986 */ /* 0x0001e2000c101904 */
[----:B------:R-:W-:-:S03]  /*2cf0*/  VIADD R4, R4, 0x8 ;  /* 0x0000000804047836 */ /* 0x000fc60000000000 */
[----:B------:R1:W-:Y:S01]  /*2d00*/  STG.E desc[UR4][R2.64+0x4], R27 ;  /* 0x0000041b02007986 */ /* 0x0003e2000c101904 */
[----:B0-----:R-:W-:Y:S02]  /*2d10*/  I2FP.F32.U32 R25, R26 ;  /* 0x0000001a00197245 */ /* 0x001fe40000201000 */
[----:B-1----:R-:W-:-:S03]  /*2d20*/  I2FP.F32.U32 R27, R28 ;  /* 0x0000001c001b7245 */ /* 0x002fc60000201000 */
[-C--:B------:R-:W-:Y:S01]  /*2d30*/  FFMA R25, R25, R10.reuse, 1.1641532182693481445e-10 ;  /* 0x2f00000019197423 */ /* 0x080fe2000000000a */
[----:B------:R-:W-:Y:S01]  /*2d40*/  ISETP.NE.AND P0, PT, R4, R13, PT ;  /* 0x0000000d0400720c */ /* 0x000fe20003f05270 */
[----:B------:R-:W-:Y:S02]  /*2d50*/  FFMA R27, R27, R10, 1.1641532182693481445e-10 ;  /* 0x2f0000001b1b7423 */ /* 0x000fe4000000000a */
[----:B------:R-:W-:Y:S02]  /*2d60*/  FADD R25, R25, -0.5 ;  /* 0xbf00000019197421 */ /* 0x000fe40000000000 */
[----:B------:R-:W-:Y:S01]  /*2d70*/  FADD R27, R27, -0.5 ;  /* 0xbf0000001b1b7421 */ /* 0x000fe20000000000 */
[----:B----4-:R-:W-:Y:S01]  /*2d80*/  FADD R15, R15, R8 ;  /* 0x000000080f0f7221 */ /* 0x010fe20000000000 */
[C---:B------:R-:W-:Y:S01]  /*2d90*/  IADD3 R8, PT, PT, R20.reuse, 0x161f14, R5 ;  /* 0x00161f1414087810 */ /* 0x040fe20007ffe005 */
[----:B------:R-:W-:-:S03]  /*2da0*/  VIADD R20, R20, 0x2c3e28 ;  /* 0x002c3e2814147836 */ /* 0x000fc60000000000 */
[----:B------:R-:W-:-:S05]  /*2db0*/  I2FP.F32.U32 R8, R8 ;  /* 0x0000000800087245 */ /* 0x000fca0000201000 */
[----:B------:R-:W-:Y:S01]  /*2dc0*/  FFMA R22, R8, R10, 1.1641532182693481445e-10 ;  /* 0x2f00000008167423 */ /* 0x000fe2000000000a */
[----:B------:R-:W-:Y:S01]  /*2dd0*/  I2FP.F32.U32 R8, R24 ;  /* 0x0000001800087245 */ /* 0x000fe20000201000 */
[----:B------:R-:W-:Y:S01]  /*2de0*/  IMAD.IADD R24, R9, 0x1, R20 ;  /* 0x0000000109187824 */ /* 0x000fe200078e0214 */
[----:B------:R0:W-:Y:S03]  /*2df0*/  STG.E desc[UR4][R2.64+0x8], R15 ;  /* 0x0000080f02007986 */ /* 0x0001e6000c101904 */
[----:B------:R-:W-:Y:S01]  /*2e00*/  FFMA R8, R8, R10, 1.1641532182693481445e-10 ;  /* 0x2f00000008087423 */ /* 0x000fe2000000000a */
[----:B0-----:R-:W-:Y:S01]  /*2e10*/  I2FP.F32.U32 R15, R24 ;  /* 0x00000018000f7245 */ /* 0x001fe20000201000 */
[----:B------:R-:W-:-:S04]  /*2e20*/  FADD R22, R22, -0.5 ;  /* 0xbf00000016167421 */ /* 0x000fc80000000000 */
[----:B------:R-:W-:Y:S01]  /*2e30*/  FFMA R10, R15, R10, 1.1641532182693481445e-10 ;  /* 0x2f0000000f0a7423 */ /* 0x000fe2000000000a */
[----:B------:R-:W-:-:S03]  /*2e40*/  FADD R8, R8, -0.5 ;  /* 0xbf00000008087421 */ /* 0x000fc60000000000 */
[----:B------:R-:W-:Y:S01]  /*2e50*/  FADD R10, R10, -0.5 ;  /* 0xbf0000000a0a7421 */ /* 0x000fe20000000000 */
[----:B-----5:R-:W-:Y:S01]  /*2e60*/  FADD R15, R22, R12 ;  /* 0x0000000c160f7221 */ /* 0x020fe20000000000 */
[----:B------:R-:W-:-:S04]  /*2e70*/  FADD R25, R25, R18 ;  /* 0x0000001219197221 */ /* 0x000fc80000000000 */
[----:B------:R0:W-:Y:S04]  /*2e80*/  STG.E desc[UR4][R2.64+0xc], R15 ;  /* 0x00000c0f02007986 */ /* 0x0001e8000c101904 */
[----:B------:R0:W-:Y:S01]  /*2e90*/  STG.E desc[UR4][R2.64+0x14], R25 ;  /* 0x0000141902007986 */ /* 0x0001e2000c101904 */
[----:B--2---:R-:W-:Y:S01]  /*2ea0*/  FADD R19, R8, R19 ;  /* 0x0000001308137221 */ /* 0x004fe20000000000 */
[----:B---3--:R-:W-:Y:S01]  /*2eb0*/  FADD R27, R27, R16 ;  /* 0x000000101b1b7221 */ /* 0x008fe20000000000 */
[----:B------:R-:W-:-:S03]  /*2ec0*/  FADD R10, R10, R14 ;  /* 0x0000000e0a0a7221 */ /* 0x000fc60000000000 */
[----:B------:R0:W-:Y:S04]  /*2ed0*/  STG.E desc[UR4][R2.64+0x10], R19 ;  /* 0x0000101302007986 */ /* 0x0001e8000c101904 */
[----:B------:R0:W-:Y:S04]  /*2ee0*/  STG.E desc[UR4][R2.64+0x18], R27 ;  /* 0x0000181b02007986 */ /* 0x0001e8000c101904 */
[----:B------:R0:W-:Y:S01]  /*2ef0*/  STG.E desc[UR4][R2.64+0x1c], R10 ;  /* 0x00001c0a02007986 */ /* 0x0001e2000c101904 */
[----:B------:R-:W-:Y:S05]  /*2f00*/  @P0 BRA `(.L_x_808) ;  /* 0xfffffff800480947 */ /* 0x000fea000383ffff */
.L_x_807:
[----:B------:R-:W-:Y:S05]  /*2f10*/  @!P1 EXIT ;  /* 0x000000000000994d */ /* 0x000fea0003800000 */
[----:B------:R-:W-:Y:S02]  /*2f20*/  ISETP.GE.U32.AND P0, PT, R23, 0x4, PT ;  /* 0x000000041700780c */ /* 0x000fe40003f06070 */
[----:B------:R-:W-:-:S11]  /*2f30*/  LOP3.LUT P1, R0, R0, 0x3, RZ, 0xc0, !PT ;  /* 0x0000000300007812 */ /* 0x000fd6000782c0ff */
[----:B------:R-:W-:Y:S05]  /*2f40*/  @!P0 BRA `(.L_x_809) ;  /* 0x0000000000e88947 */ /* 0x000fea0003800000 */
[----:B0-----:R-:W-:-:S05]  /*2f50*/  IMAD.WIDE.U32 R2, R13, 0x4, R6 ;  /* 0x000000040d027825 */ /* 0x001fca00078e0006 */
[----:B------:R-:W2:Y:S04]  /*2f60*/  LDG.E R12, desc[UR4][R2.64] ;  /* 0x00000004020c7981 */ /* 0x000ea8000c1e1900 */
[----:B------:R-:W3:Y:S04]  /*2f70*/  LDG.E R10, desc[UR4][R2.64+0x4] ;  /* 0x00000404020a7981 */ /* 0x000ee8000c1e1900 */
[----:B------:R-:W4:Y:S04]  /*2f80*/  LDG.E R8, desc[UR4][R2.64+0x8] ;  /* 0x0000080402087981 */ /* 0x000f28000c1e1900 */
[----:B------:R-:W5:Y:S01]  /*2f90*/  LDG.E R4, desc[UR4][R2.64+0xc] ;  /* 0x00000c0402047981 */ /* 0x000f62000c1e1900 */
[----:B------:R-:W-:Y:S01]  /*2fa0*/  SHF.R.U32.HI R14, RZ, 0x2, R5 ;  /* 0x00000002ff0e7819 */ /* 0x000fe20000011605 */
[----:B------:R-:W-:Y:S01]  /*2fb0*/  IMAD.SHL.U32 R16, R9, 0x10, RZ ;  /* 0x0000001009107824 */ /* 0x000fe200078e00ff */
[----:B------:R-:W-:Y:S01]  /*2fc0*/  SHF.R.U32.HI R18, RZ, 0x2, R21 ;  /* 0x00000002ff127819 */ /* 0x000fe20000011615 */
[----:B------:R-:W-:Y:S01]  /*2fd0*/  VIADD R13, R13, 0x4 ;  /* 0x000000040d0d7836 */ /* 0x000fe20000000000 */
[----:B------:R-:W-:-:S02]  /*2fe0*/  LOP3.LUT R14, R14, R5, RZ, 0x3c, !PT ;  /* 0x000000050e0e7212 */ /* 0x000fc400078e3cff */
        /* <DEDUP_REMOVED lines=16> */
[----:B------:R-:W-:-:S04]  /*30f0*/  IMAD.SHL.U32 R5, R18, 0x2, RZ ;  /* 0x0000000212057824 */ /* 0x000fc800078e00ff */
[----:B------:R-:W-:-:S05]  /*3100*/  IMAD.SHL.U32 R14, R17, 0x10, RZ ;  /* 0x00000010110e7824 */ /* 0x000fca00078e00ff */
[----:B------:R-:W-:Y:S02]  /*3110*/  LOP3.LUT R5, R17, R14, R5, 0x96, !PT ;  /* 0x0000000e11057212 */ /* 0x000fe400078e9605 */
[C---:B------:R-:W-:Y:S02]  /*3120*/  IADD3 R14, PT, PT, R20.reuse, 0xb0f8a, R11 ;  /* 0x000b0f8a140e7810 */ /* 0x040fe40007ffe00b */
[----:B------:R-:W-:Y:S01]  /*3130*/  LOP3.LUT R15, R5, R18, RZ, 0x3c, !PT ;  /* 0x00000012050f7212 */ /* 0x000fe200078e3cff */
[----:B------:R-:W-:Y:S01]  /*3140*/  IMAD.MOV.U32 R18, RZ, RZ, 0x2f800000 ;  /* 0x2f800000ff127424 */ /* 0x000fe200078e00ff */
[C---:B------:R-:W-:Y:S02]  /*3150*/  IADD3 R5, PT, PT, R20.reuse, 0x587c5, R21 ;  /* 0x000587c514057810 */ /* 0x040fe40007ffe015 */
[C---:B------:R-:W-:Y:S01]  /*3160*/  IADD3 R17, PT, PT, R20.reuse, 0x10974f, R17 ;  /* 0x0010974f14117810 */ /* 0x040fe20007ffe011 */
[----:B------:R-:W-:Y:S01]  /*3170*/  VIADD R20, R20, 0x161f14 ;  /* 0x00161f1414147836 */ /* 0x000fe20000000000 */
[----:B------:R-:W-:-:S02]  /*3180*/  I2FP.F32.U32 R5, R5 ;  /* 0x0000000500057245 */ /* 0x000fc40000201000 */
[----:B------:R-:W-:Y:S01]  /*3190*/  I2FP.F32.U32 R14, R14 ;  /* 0x0000000e000e7245 */ /* 0x000fe20000201000 */
[----:B------:R-:W-:Y:S01]  /*31a0*/  IMAD.IADD R16, R15, 0x1, R20 ;  /* 0x000000010f107824 */ /* 0x000fe200078e0214 */
[----:B------:R-:W-:Y:S01]  /*31b0*/  I2FP.F32.U32 R17, R17 ;  /* 0x0000001100117245 */ /* 0x000fe20000201000 */
[-C--:B------:R-:W-:Y:S02]  /*31c0*/  FFMA R5, R5, R18.reuse, 1.1641532182693481445e-10 ;  /* 0x2f00000005057423 */ /* 0x080fe40000000012 */
[----:B------:R-:W-:Y:S01]  /*31d0*/  FFMA R14, R14, R18, 1.1641532182693481445e-10 ;  /* 0x2f0000000e0e7423 */ /* 0x000fe20000000012 */
[----:B------:R-:W-:Y:S01]  /*31e0*/  I2FP.F32.U32 R16, R16 ;  /* 0x0000001000107245 */ /* 0x000fe20000201000 */
[-C--:B------:R-:W-:Y:S01]  /*31f0*/  FFMA R17, R17, R18.reuse, 1.1641532182693481445e-10 ;  /* 0x2f00000011117423 */ /* 0x080fe20000000012 */
[----:B------:R-:W-:Y:S01]  /*3200*/  FADD R5, R5, -0.5 ;  /* 0xbf00000005057421 */ /* 0x000fe20000000000 */
[----:B------:R-:W-:Y:S02]  /*3210*/  FADD R19, R14, -0.5 ;  /* 0xbf0000000e137421 */ /* 0x000fe40000000000 */
[----:B------:R-:W-:Y:S01]  /*3220*/  FFMA R16, R16, R18, 1.1641532182693481445e-10 ;  /* 0x2f00000010107423 */ /* 0x000fe20000000012 */
[----:B------:R-:W-:-:S03]  /*3230*/  FADD R23, R17, -0.5 ;  /* 0xbf00000011177421 */ /* 0x000fc60000000000 */
[----:B------:R-:W-:Y:S01]  /*3240*/  FADD R25, R16, -0.5 ;  /* 0xbf00000010197421 */ /* 0x000fe20000000000 */
[----:B--2---:R-:W-:Y:S01]  /*3250*/  FADD R17, R5, R12 ;  /* 0x0000000c05117221 */ /* 0x004fe20000000000 */
[----:B------:R-:W-:Y:S02]  /*3260*/  IMAD.MOV.U32 R5, RZ, RZ, R9 ;  /* 0x000000ffff057224 */ /* 0x000fe400078e0009 */
[----:B------:R-:W-:Y:S02]  /*3270*/  IMAD.MOV.U32 R9, RZ, RZ, R15 ;  /* 0x000000ffff097224 */ /* 0x000fe400078e000f */
[----:B---3--:R-:W-:Y:S01]  /*3280*/  FADD R19, R19, R10 ;  /* 0x0000000a13137221 */ /* 0x008fe20000000000 */
[----:B------:R1:W-:Y:S01]  /*3290*/  STG.E desc[UR4][R2.64], R17 ;  /* 0x0000001102007986 */ /* 0x0003e2000c101904 */
[----:B----4-:R-:W-:-:S03]  /*32a0*/  FADD R23, R23, R8 ;  /* 0x0000000817177221 */ /* 0x010fc60000000000 */
[----:B------:R1:W-:Y:S01]  /*32b0*/  STG.E desc[UR4][R2.64+0x4], R19 ;  /* 0x0000041302007986 */ /* 0x0003e2000c101904 */
[----:B-----5:R-:W-:-:S03]  /*32c0*/  FADD R25, R25, R4 ;  /* 0x0000000419197221 */ /* 0x020fc60000000000 */
[----:B------:R1:W-:Y:S04]  /*32d0*/  STG.E desc[UR4][R2.64+0x8], R23 ;  /* 0x0000081702007986 */ /* 0x0003e8000c101904 */
[----:B------:R1:W-:Y:S02]  /*32e0*/  STG.E desc[UR4][R2.64+0xc], R25 ;  /* 0x00000c1902007986 */ /* 0x0003e4000c101904 */
.L_x_809:
[----:B------:R-:W-:Y:S05]  /*32f0*/  @!P1 EXIT ;  /* 0x000000000000994d */ /* 0x000fea0003800000 */
[----:B------:R-:W-:Y:S02]  /*3300*/  ISETP.NE.AND P0, PT, R0, 0x1, PT ;  /* 0x000000010000780c */ /* 0x000fe40003f05270 */
[----:B------:R-:W-:-:S04]  /*3310*/  LOP3.LUT R29, R29, 0x1, RZ, 0xc0, !PT ;  /* 0x000000011d1d7812 */ /* 0x000fc800078ec0ff */
[----:B------:R-:W-:-:S07]  /*3320*/  ISETP.NE.U32.AND P1, PT, R29, 0x1, PT ;  /* 0x000000011d00780c */ /* 0x000fce0003f25070 */
[----:B------:R-:W-:Y:S06]  /*3330*/  @!P0 BRA `(.L_x_810) ;  /* 0x00000000007c8947 */ /* 0x000fec0003800000 */
[----:B01----:R-:W-:-:S05]  /*3340*/  IMAD.WIDE.U32 R2, R13, 0x4, R6 ;  /* 0x000000040d027825 */ /* 0x003fca00078e0006 */
[----:B------:R-:W2:Y:S04]  /*3350*/  LDG.E R4, desc[UR4][R2.64] ;  /* 0x0000000402047981 */ /* 0x000ea8000c1e1900 */
[----:B------:R-:W3:Y:S01]  /*3360*/  LDG.E R0, desc[UR4][R2.64+0x4] ;  /* 0x0000040402007981 */ /* 0x000ee2000c1e1900 */
[----:B------:R-:W-:Y:S01]  /*3370*/  SHF.R.U32.HI R8, RZ, 0x2, R5 ;  /* 0x00000002ff087819 */ /* 0x000fe20000011605 */
[----:B------:R-:W-:Y:S02]  /*3380*/  IMAD.SHL.U32 R10, R9, 0x10, RZ ;  /* 0x00000010090a7824 */ /* 0x000fe400078e00ff */
[----:B------:R-:W-:Y:S01]  /*3390*/  VIADD R13, R13, 0x2 ;  /* 0x000000020d0d7836 */ /* 0x000fe20000000000 */
[----:B------:R-:W-:Y:S02]  /*33a0*/  LOP3.LUT R5, R8, R5, RZ, 0x3c, !PT ;  /* 0x0000000508057212 */ /* 0x000fe400078e3cff */
        /* <DEDUP_REMOVED lines=8> */
[C---:B------:R-:W-:Y:S01]  /*3430*/  IADD3 R10, PT, PT, R20.reuse, 0x587c5, R10 ;  /* 0x000587c5140a7810 */ /* 0x040fe20007ffe00a */
[----:B------:R-:W-:Y:S01]  /*3440*/  VIADD R20, R20, 0xb0f8a ;  /* 0x000b0f8a14147836 */ /* 0x000fe20000000000 */
[----:B------:R-:W-:Y:S01]  /*3450*/  LOP3.LUT R9, R5, R8, RZ, 0x3c, !PT ;  /* 0x0000000805097212 */ /* 0x000fe200078e3cff */
[----:B------:R-:W-:Y:S01]  /*3460*/  IMAD.MOV.U32 R8, RZ, RZ, 0x2f800000 ;  /* 0x2f800000ff087424 */ /* 0x000fe200078e00ff */
[----:B------:R-:W-:-:S03]  /*3470*/  I2FP.F32.U32 R10, R10 ;  /* 0x0000000a000a7245 */ /* 0x000fc60000201000 */
[----:B------:R-:W-:Y:S02]  /*3480*/  IMAD.IADD R5, R9, 0x1, R20 ;  /* 0x0000000109057824 */ /* 0x000fe400078e0214 */
[----:B------:R-:W-:-:S03]  /*3490*/  FFMA R10, R10, R8, 1.1641532182693481445e-10 ;  /* 0x2f0000000a0a7423 */ /* 0x000fc60000000008 */
[----:B------:R-:W-:Y:S01]  /*34a0*/  I2FP.F32.U32 R5, R5 ;  /* 0x0000000500057245 */ /* 0x000fe20000201000 */
[----:B------:R-:W-:-:S04]  /*34b0*/  FADD R15, R10, -0.5 ;  /* 0xbf0000000a0f7421 */ /* 0x000fc80000000000 */
[----:B------:R-:W-:-:S04]  /*34c0*/  FFMA R5, R5, R8, 1.1641532182693481445e-10 ;  /* 0x2f00000005057423 */ /* 0x000fc80000000008 */
[----:B------:R-:W-:Y:S01]  /*34d0*/  FADD R5, R5, -0.5 ;  /* 0xbf00000005057421 */ /* 0x000fe20000000000 */
[----:B--2---:R-:W-:-:S03]  /*34e0*/  FADD R15, R15, R4 ;  /* 0x000000040f0f7221 */ /* 0x004fc60000000000 */
[----:B---3--:R-:W-:Y:S02]  /*34f0*/  FADD R17, R5, R0 ;  /* 0x0000000005117221 */ /* 0x008fe40000000000 */
[----:B------:R2:W-:Y:S01]  /*3500*/  STG.E desc[UR4][R2.64], R15 ;  /* 0x0000000f02007986 */ /* 0x0005e2000c101904 */
[----:B------:R-:W-:-:S03]  /*3510*/  IMAD.MOV.U32 R5, RZ, RZ, R11 ;  /* 0x000000ffff057224 */ /* 0x000fc600078e000b */
[----:B------:R2:W-:Y:S04]  /*3520*/  STG.E desc[UR4][R2.64+0x4], R17 ;  /* 0x0000041102007986 */ /* 0x0005e8000c101904 */
.L_x_810:
[----:B------:R-:W-:Y:S05]  /*3530*/  @!P1 EXIT ;  /* 0x000000000000994d */ /* 0x000fea0003800000 */
[----:B------:R-:W-:-:S05]  /*3540*/  IMAD.WIDE.U32 R6, R13, 0x4, R6 ;  /* 0x000000040d067825 */ /* 0x000fca00078e0006 */
[----:B------:R-:W3:Y:S01]  /*3550*/  LDG.E R4, desc[UR4][R6.64] ;  /* 0x0000000406047981 */ /* 0x000ee2000c1e1900 */
[----:B------:R-:W-:Y:S01]  /*3560*/  SHF.R.U32.HI R0, RZ, 0x2, R5 ;  /* 0x00000002ff007819 */ /* 0x000fe20000011605 */
[----:B012---:R-:W-:-:S03]  /*3570*/  IMAD.SHL.U32 R2, R9, 0x10, RZ ;  /* 0x0000001009027824 */ /* 0x007fc600078e00ff */
[----:B------:R-:W-:-:S05]  /*3580*/  LOP3.LUT R0, R0, R5, RZ, 0x3c, !PT ;  /* 0x0000000500007212 */ /* 0x000fca00078e3cff */
[----:B------:R-:W-:-:S05]  /*3590*/  IMAD.SHL.U32 R3, R0, 0x2, RZ ;  /* 0x0000000200037824 */ /* 0x000fca00078e00ff */
[----:B------:R-:W-:-:S04]  /*35a0*/  LOP3.LUT R3, R9, R2, R3, 0x96, !PT ;  /* 0x0000000209037212 */ /* 0x000fc800078e9603 */
[----:B------:R-:W-:Y:S01]  /*35b0*/  LOP3.LUT R3, R3, R0, RZ, 0x3c, !PT ;  /* 0x0000000003037212 */ /* 0x000fe200078e3cff */
[----:B------:R-:W-:-:S03]  /*35c0*/  IMAD.MOV.U32 R0, RZ, RZ, 0x2f800000 ;  /* 0x2f800000ff007424 */ /* 0x000fc600078e00ff */
[----:B------:R-:W-:-:S04]  /*35d0*/  IADD3 R3, PT, PT, R20, 0x587c5, R3 ;  /* 0x000587c514037810 */ /* 0x000fc80007ffe003 */
[----:B------:R-:W-:-:S05]  /*35e0*/  I2FP.F32.U32 R3, R3 ;  /* 0x0000000300037245 */ /* 0x000fca0000201000 */
[----:B------:R-:W-:-:S04]  /*35f0*/  FFMA R3, R3, R0, 1.1641532182693481445e-10 ;  /* 0x2f00000003037423 */ /* 0x000fc80000000000 */
[----:B------:R-:W-:-:S04]  /*3600*/  FADD R3, R3, -0.5 ;  /* 0xbf00000003037421 */ /* 0x000fc80000000000 */
[----:B---3--:R-:W-:-:S05]  /*3610*/  FADD R3, R3, R4 ;  /* 0x0000000403037221 */ /* 0x008fca0000000000 */
[----:B------:R-:W-:Y:S01]  /*3620*/  STG.E desc[UR4][R6.64], R3 ;  /* 0x0000000306007986 */ /* 0x000fe2000c101904 */
[----:B------:R-:W-:Y:S05]  /*3630*/  EXIT ;  /* 0x000000000000794d */ /* 0x000fea0003800000 */
.L_x_811:
        /* <DEDUP_REMOVED lines=12> */
.L_x_880:


//--------------------- .text._Z22geneticAlgorithmKernelPfS_S_S_iiiP17curandStateXORWOW --------------------------
	.section	.text._Z22geneticAlgorithmKernelPfS_S_S_iiiP17curandStateXORWOW,"ax",@progbits
	.align	128
        .global         _Z22geneticAlgorithmKernelPfS_S_S_iiiP17curandStateXORWOW
        .type           _Z22geneticAlgorithmKernelPfS_S_S_iiiP17curandStateXORWOW,@function
        .size           _Z22geneticAlgorithmKernelPfS_S_S_iiiP17curandStateXORWOW,(.L_x_870 - _Z22geneticAlgorithmKernelPfS_S_S_iiiP17curandStateXORWOW)
        .other          _Z22geneticAlgorithmKernelPfS_S_S_iiiP17curandStateXORWOW,@"STO_CUDA_ENTRY STV_DEFAULT"
_Z22geneticAlgorithmKernelPfS_S_S_iiiP17curandStateXORWOW:
.text._Z22geneticAlgorithmKernelPfS_S_S_iiiP17curandStateXORWOW:
        /* <DEDUP_REMOVED lines=10> */
[----:B------:R-:W-:Y:S02]  /*00a0*/  HFMA2 R8, -RZ, RZ, 3.115234375, -0.127197265625 ;  /* 0x423bb012ff087431 */ /* 0x000fe400000001ff */
[----:B------:R-:W-:Y:S01]  /*00b0*/  IMAD.MOV.U32 R6, RZ, RZ, 0x3198c20f ;  /* 0x3198c20fff067424 */ /* 0x000fe200078e00ff */
[----:B------:R-:W-:Y:S01]  /*00c0*/  MOV R11, 0x57fa2510 ;  /* 0x57fa2510000b7802 */ /* 0x000fe20000000f00 */
[----:B------:R-:W-:Y:S01]  /*00d0*/  IMAD.MOV.U32 R7, RZ, RZ, 0x5efdb30c ;  /* 0x5efdb30cff077424 */ /* 0x000fe200078e00ff */
[C---:B------:R-:W-:Y:S01]  /*00e0*/  ISETP.NE.AND P0, PT, R2.reuse, RZ, PT ;  /* 0x000000ff0200720c */ /* 0x040fe20003f05270 */
[----:B------:R-:W-:Y:S01]  /*00f0*/  IMAD.MOV.U32 R9, RZ, RZ, -0x75bd8fc ;  /* 0xf8a42704ff097424 */ /* 0x000fe200078e00ff */
[----:B------:R-:W-:Y:S01]  /*0100*/  BSSY.RECONVERGENT B0, `(.L_x_812) ;  /* 0x00000db000007945 */ /* 0x000fe20003800200 */
[----:B------:R-:W-:Y:S01]  /*0110*/  IMAD.MOV.U32 R10, RZ, RZ, -0x23270784 ;  /* 0xdcd8f87cff0a7424 */ /* 0x000fe200078e00ff */
[----:B------:R-:W-:Y:S01]  /*0120*/  SHF.R.S32.HI R0, RZ, 0x1f, R2 ;  /* 0x0000001fff007819 */ /* 0x000fe20000011402 */
[----:B0-----:R-:W-:-:S05]  /*0130*/  IMAD.WIDE R4, R2, 0x30, R4 ;  /* 0x0000003002047825 */ /* 0x001fca00078e0204 */
[----:B-1----:R0:W-:Y:S04]  /*0140*/  STG.E.64 desc[UR12][R4.64], R6 ;  /* 0x0000000604007986 */ /* 0x0021e8000c101b0c */
[----:B------:R0:W-:Y:S04]  /*0150*/  STG.E.64 desc[UR12][R4.64+0x8], R8 ;  /* 0x0000080804007986 */ /* 0x0001e8000c101b0c */
[----:B------:R0:W-:Y:S01]  /*0160*/  STG.E.64 desc[UR12][R4.64+0x10], R10 ;  /* 0x0000100a04007986 */ /* 0x0001e2000c101b0c */
[----:B------:R-:W-:Y:S05]  /*0170*/  @!P0 BRA `(.L_x_813) ;  /* 0x0000000c004c8947 */ /* 0x000fea0003800000 */
[----:B------:R-:W-:Y:S02]  /*0180*/  IMAD.MOV.U32 R3, RZ, RZ, RZ ;  /* 0x000000ffff037224 */ /* 0x000fe400078e00ff */
[----:B------:R-:W-:-:S07]  /*0190*/  IMAD.MOV.U32 R13, RZ, RZ, R2 ;  /* 0x000000ffff0d7224 */ /* 0x000fce00078e0002 */
.L_x_819:
[----:B0-----:R-:W-:Y:S01]  /*01a0*/  LOP3.LUT R4, R13, 0x3, RZ, 0xc0, !PT ;  /* 0x000000030d047812 */ /* 0x001fe200078ec0ff */
[----:B------:R-:W-:Y:S03]  /*01b0*/  BSSY.RECONVERGENT B1, `(.L_x_814) ;  /* 0x00000c9000017945 */ /* 0x000fe60003800200 */
[----:B------:R-:W-:-:S04]  /*01c0*/  ISETP.NE.U32.AND P0, PT, R4, RZ, PT ;  /* 0x000000ff0400720c */ /* 0x000fc80003f05070 */
[----:B------:R-:W-:-:S13]  /*01d0*/  ISETP.NE.AND.EX P0, PT, RZ, RZ, PT, P0 ;  /* 0x000000ffff00720c */ /* 0x000fda0003f05300 */
[----:B------:R-:W-:Y:S05]  /*01e0*/  @!P0 BRA `(.L_x_815) ;  /* 0x0000000c00148947 */ /* 0x000fea0003800000 */
[----:B------:R-:W0:Y:S01]  /*01f0*/  LDC.64 R8, c[0x4][RZ] ;  /* 0x01000000ff087b82 */ /* 0x000e220000000a00 */
[----:B------:R-:W-:Y:S02]  /*0200*/  HFMA2 R12, -RZ, RZ, 0, 0 ;  /* 0x00000000ff0c7431 */ /* 0x000fe400000001ff */
[----:B0-----:R-:W-:-:S07]  /*0210*/  IMAD.WIDE.U32 R8, R3, 0xc80, R8 ;  /* 0x00000c8003087825 */ /* 0x001fce00078e0008 */
.L_x_818:
[----:B0-----:R-:W-:Y:S02]  /*0220*/  CS2R R14, SRZ ;  /* 0x00000000000e7805 */ /* 0x001fe4000001ff00 */
[----:B------:R-:W-:Y:S02]  /*0230*/  CS2R R4, SRZ ;  /* 0x0000000000047805 */ /* 0x000fe4000001ff00 */
[----:B------:R-:W-:-:S07]  /*0240*/  CS2R R6, SRZ ;  /* 0x0000000000067805 */ /* 0x000fce000001ff00 */
.L_x_817:
[----:B------:R-:W0:Y:S02]  /*0250*/  LDC.64 R10, c[0x0][0x3b0] ;  /* 0x0000ec00ff0a7b82 */ /* 0x000e240000000a00 */
[----:B0-----:R-:W-:-:S04]  /*0260*/  IMAD.WIDE R10, R2, 0x30, R10 ;  /* 0x00000030020a7825 */ /* 0x001fc800078e020a */
[----:B------:R-:W-:-:S05]  /*0270*/  IMAD.WIDE.U32 R10, R15, 0x4, R10 ;  /* 0x000000040f0a7825 */ /* 0x000fca00078e000a */
[----:B------:R0:W5:Y:S01]  /*0280*/  LDG.E R16, desc[UR12][R10.64+0x4] ;  /* 0x0000040c0a107981 */ /* 0x000162000c1e1900 */
[----:B------:R-:W-:-:S07]  /*0290*/  IMAD.MOV.U32 R17, RZ, RZ, RZ ;  /* 0x000000ffff117224 */ /* 0x000fce00078e00ff */
.L_x_816:
[----:B-----5:R-:W-:Y:S01]  /*02a0*/  SHF.R.U32.HI R22, RZ, R17, R16 ;  /* 0x00000011ff167219 */ /* 0x020fe20000011610 */
[----:B0-----:R-:W-:-:S03]  /*02b0*/  IMAD.SHL.U32 R10, R15, 0x20, RZ ;  /* 0x000000200f0a7824 */ /* 0x001fc600078e00ff */
[----:B------:R-:W-:Y:S02]  /*02c0*/  LOP3.LUT R11, R22, 0x1, RZ, 0xc0, !PT ;  /* 0x00000001160b7812 */ /* 0x000fe400078ec0ff */
[----:B------:R-:W-:Y:S02]  /*02d0*/  IADD3 R10, PT, PT, R10, R17, RZ ;  /* 0x000000110a0a7210 */ /* 0x000fe40007ffe0ff */
[----:B------:R-:W-:-:S03]  /*02e0*/  ISETP.NE.U32.AND P0, PT, R11, 0x1, PT ;  /* 0x000000010b00780c */ /* 0x000fc60003f05070 */
[----:B------:R-:W-:Y:S01]  /*02f0*/  IMAD R11, R10, 0x5, RZ ;  /* 0x000000050a0b7824 */ /* 0x000fe200078e02ff */
[----:B------:R-:W-:-:S03]  /*0300*/  R2P PR, R22, 0x7e ;  /* 0x0000007e16007804 */ /* 0x000fc60000000000 */
[----:B------:R-:W-:-:S06]  /*0310*/  IMAD.WIDE.U32 R10, R11, 0x4, R8 ;  /* 0x000000040b0a7825 */ /* 0x000fcc00078e0008 */
[----:B------:R-:W2:Y:S04]  /*0320*/  @!P0 LDG.E R19, desc[UR12][R10.64] ;  /* 0x0000000c0a138981 */ /* 0x000ea8000c1e1900 */
[----:B------:R-:W3:Y:S04]  /*0330*/  @P1 LDG.E R21, desc[UR12][R10.64+0x14] ;  /* 0x0000140c0a151981 */ /* 0x000ee8000c1e1900 */
[----:B------:R-:W4:Y:S04]  /*0340*/  @!P0 LDG.E R18, desc[UR12][R10.64+0x10] ;  /* 0x0000100c0a128981 */ /* 0x000f28000c1e1900 */
[----:B------:R-:W4:Y:S04]  /*0350*/  @P2 LDG.E R23, desc[UR12][R10.64+0x28] ;  /* 0x0000280c0a172981 */ /* 0x000f28000c1e1900 */
[----:B------:R-:W4:Y:S04]  /*0360*/  @P1 LDG.E R20, desc[UR12][R10.64+0x24] ;  /* 0x0000240c0a141981 */ /* 0x000f28000c1e1900 */
[----:B------:R-:W4:Y:S04]  /*0370*/  @P3 LDG.E R25, desc[UR12][R10.64+0x3c] ;  /* 0x00003c0c0a193981 */ /* 0x000f28000c1e1900 */
[----:B------:R-:W4:Y:S04]  /*0380*/  @P2 LDG.E R24, desc[UR12][R10.64+0x38] ;  /* 0x0000380c0a182981 */ /* 0x000f28000c1e1900 */
[----:B------:R-:W4:Y:S04]  /*0390*/  @P4 LDG.E R27, desc[UR12][R10.64+0x50] ;  /* 0x0000500c0a1b4981 */ /* 0x000f28000c1e1900 */
[----:B------:R-:W4:Y:S01]  /*03a0*/  @P5 LDG.E R29, desc[UR12][R10.64+0x64] ;  /* 0x0000640c0a1d5981 */ /* 0x000f22000c1e1900 */
[----:B--2---:R-:W-:-:S03]  /*03b0*/  @!P0 LOP3.LUT R14, R14, R19, RZ, 0x3c, !PT ;  /* 0x000000130e0e8212 */ /* 0x004fc600078e3cff */
[----:B------:R-:W2:Y:S01]  /*03c0*/  @!P0 LDG.E R19, desc[UR12][R10.64+0x4] ;  /* 0x0000040c0a138981 */ /* 0x000ea2000c1e1900 */
[----:B---3--:R-:W-:-:S03]  /*03d0*/  @P1 LOP3.LUT R14, R14, R21, RZ, 0x3c, !PT ;  /* 0x000000150e0e1212 */ /* 0x008fc600078e3cff */
[----:B------:R-:W3:Y:S01]  /*03e0*/  @!P0 LDG.E R21, desc[UR12][R10.64+0xc] ;  /* 0x00000c0c0a158981 */ /* 0x000ee2000c1e1900 */
[----:B----4-:R-:W-:-:S03]  /*03f0*/  @!P0 LOP3.LUT R5, R5, R18, RZ, 0x3c, !PT ;  /* 0x0000001205058212 */ /* 0x010fc600078e3cff */
[----:B------:R-:W4:Y:S01]  /*0400*/  @!P0 LDG.E R18, desc[UR12][R10.64+0x8] ;  /* 0x0000080c0a128981 */ /* 0x000f22000c1e1900 */
[----:B------:R-:W-:-:S03]  /*0410*/  @P2 LOP3.LUT R14, R14, R23, RZ, 0x3c, !PT ;  /* 0x000000170e0e2212 */ /* 0x000fc600078e3cff */
[----:B------:R-:W4:Y:S01]  /*0420*/  @P1 LDG.E R23, desc[UR12][R10.64+0x18] ;  /* 0x0000180c0a171981 */ /* 0x000f22000c1e1900 */
[----:B------:R-:W-:-:S03]  /*0430*/  @P1 LOP3.LUT R5, R5, R20, RZ, 0x3c, !PT ;  /* 0x0000001405051212 */ /* 0x000fc600078e3cff */
[----:B------:R-:W4:Y:S01]  /*0440*/  @P1 LDG.E R20, desc[UR12][R10.64+0x1c] ;  /* 0x00001c0c0a141981 */ /* 0x000f22000c1e1900 */
[----:B------:R-:W-:-:S03]  /*0450*/  @P3 LOP3.LUT R14, R14, R25, RZ, 0x3c, !PT ;  /* 0x000000190e0e3212 */ /* 0x000fc600078e3cff */
[----:B------:R-:W4:Y:S01]  /*0460*/  @P1 LDG.E R25, desc[UR12][R10.64+0x20] ;  /* 0x0000200c0a191981 */ /* 0x000f22000c1e1900 */
[----:B------:R-:W-:-:S03]  /*0470*/  @P2 LOP3.LUT R5, R5, R24, RZ, 0x3c, !PT ;  /* 0x0000001805052212 */ /* 0x000fc600078e3cff */
[----:B------:R-:W4:Y:S01]  /*0480*/  @P3 LDG.E R24, desc[UR12][R10.64+0x4c] ;  /* 0x00004c0c0a183981 */ /* 0x000f22000c1e1900 */
[----:B--2---:R-:W-:-:S03]  /*0490*/  @!P0 LOP3.LUT R6, R6, R19, RZ, 0x3c, !PT ;  /* 0x0000001306068212 */ /* 0x004fc600078e3cff */
[----:B------:R-:W2:Y:S01]  /*04a0*/  @P2 LDG.E R19, desc[UR12][R10.64+0x2c] ;  /* 0x00002c0c0a132981 */ /* 0x000ea2000c1e1900 */
[----:B---3--:R-:W-:-:S03]  /*04b0*/  @!P0 LOP3.LUT R4, R4, R21, RZ, 0x3c, !PT ;  /* 0x0000001504048212 */ /* 0x008fc600078e3cff */
[----:B------:R-:W3:Y:S01]  /*04c0*/  @P2 LDG.E R21, desc[UR12][R10.64+0x34] ;  /* 0x0000340c0a152981 */ /* 0x000ee2000c1e1900 */
[----:B----4-:R-:W-:-:S03]  /*04d0*/  @!P0 LOP3.LUT R7, R7, R18, RZ, 0x3c, !PT ;  /* 0x0000001207078212 */ /* 0x010fc600078e3cff */
[----:B------:R-:W4:Y:S01]  /*04e0*/  @P2 LDG.E R18, desc[UR12][R10.64+0x30] ;  /* 0x0000300c0a122981 */ /* 0x000f22000c1e1900 */
        /* <DEDUP_REMOVED lines=10> */
[----:B--2---:R-:W-:-:S03]  /*0590*/  @P2 LOP3.LUT R6, R6, R19, RZ, 0x3c, !PT ;  /* 0x0000001306062212 */ /* 0x004fc600078e3cff */
[----:B------:R-:W2:Y:S01]  /*05a0*/  @P4 LDG.E R19, desc[UR12][R10.64+0x54] ;  /* 0x0000540c0a134981 */ /* 0x000ea2000c1e1900 */
[----:B---3--:R-:W-:-:S03]  /*05b0*/  @P2 LOP3.LUT R4, R4, R21, RZ, 0x3c, !PT ;  /* 0x0000001504042212 */ /* 0x008fc600078e3cff */
[----:B------:R-:W3:Y:S01]  /*05c0*/  @P4 LDG.E R21, desc[UR12][R10.64+0x5c] ;  /* 0x00005c0c0a154981 */ /* 0x000ee2000c1e1900 */
[----:B----4-:R-:W-:-:S03]  /*05d0*/  @P2 LOP3.LUT R7, R7, R18, RZ, 0x3c, !PT ;  /* 0x0000001207072212 */ /* 0x010fc600078e3cff */
        /* <DEDUP_REMOVED lines=9> */
[----:B------:R-:W-:Y:S02]  /*0670*/  LOP3.LUT P0, RZ, R22, 0x80, RZ, 0xc0, !PT ;  /* 0x0000008016ff7812 */ /* 0x000fe4000780c0ff */
[----:B------:R-:W-:-:S04]  /*0680*/  @P5 LOP3.LUT R14, R14, R29, RZ, 0x3c, !PT ;  /* 0x0000001d0e0e5212 */ /* 0x000fc800078e3cff */
[----:B------:R-:W-:-:S07]  /*0690*/  @P6 LOP3.LUT R14, R14, R27, RZ, 0x3c, !PT ;  /* 0x0000001b0e0e6212 */ /* 0x000fce00078e3cff */
[----:B------:R-:W4:Y:S04]  /*06a0*/  @P0 LDG.E R27, desc[UR12][R10.64+0x8c] ;  /* 0x00008c0c0a1b0981 */ /* 0x000f28000c1e1900 */
        /* <DEDUP_REMOVED lines=15> */
[----:B------:R-:W-:Y:S02]  /*07a0*/  @P0 LOP3.LUT R14, R14, R27, RZ, 0x3c, !PT ;  /* 0x0000001b0e0e0212 */ /* 0x000fe400078e3cff */
[----:B--2---:R-:W-:Y:S02]  /*07b0*/  @P6 LOP3.LUT R6, R6, R19, RZ, 0x3c, !PT ;  /* 0x0000001306066212 */ /* 0x004fe400078e3cff */
[----:B---3--:R-:W-:Y:S02]  /*07c0*/  @P6 LOP3.LUT R4, R4, R21, RZ, 0x3c, !PT ;  /* 0x0000001504046212 */ /* 0x008fe400078e3cff */
[----:B----4-:R-:W-:Y:S02]  /*07d0*/  @P6 LOP3.LUT R7, R7, R18, RZ, 0x3c, !PT ;  /* 0x0000001207076212 */ /* 0x010fe400078e3cff */
[----:B------:R-:W-:Y:S02]  /*07e0*/  @P0 LOP3.LUT R6, R6, R23, RZ, 0x3c, !PT ;  /* 0x0000001706060212 */ /* 0x000fe400078e3cff */
[----:B------:R-:W-:-:S02]  /*07f0*/  @P6 LOP3.LUT R5, R5, R20, RZ, 0x3c, !PT ;  /* 0x0000001405056212 */ /* 0x000fc400078e3cff */
[----:B------:R-:W-:Y:S02]  /*0800*/  @P0 LOP3.LUT R4, R4, R25, RZ, 0x3c, !PT ;  /* 0x0000001904040212 */ /* 0x000fe400078e3cff */
[----:B------:R-:W-:Y:S02]  /*0810*/  @P0 LOP3.LUT R5, R5, R26, RZ, 0x3c, !PT ;  /* 0x0000001a05050212 */ /* 0x000fe400078e3cff */
[----:B------:R-:W-:Y:S02]  /*0820*/  @P0 LOP3.LUT R7, R7, R24, RZ, 0x3c, !PT ;  /* 0x0000001807070212 */ /* 0x000fe400078e3cff */
[----:B------:R-:W-:-:S13]  /*0830*/  R2P PR, R22.B1, 0x7f ;  /* 0x0000007f16007804 */ /* 0x000fda0000001000 */
[----:B------:R-:W2:Y:S04]  /*0840*/  @P0 LDG.E R19, desc[UR12][R10.64+0xa0] ;  /* 0x0000a00c0a130981 */ /* 0x000ea8000c1e1900 */
[----:B------:R-:W3:Y:S04]  /*0850*/  @P1 LDG.E R21, desc[UR12][R10.64+0xb4] ;  /* 0x0000b40c0a151981 */ /* 0x000ee8000c1e1900 */
[----:B------:R-:W4:Y:S04]  /*0860*/  @P2 LDG.E R23, desc[UR12][R10.64+0xc8] ;  /* 0x0000c80c0a172981 */ /* 0x000f28000c1e1900 */
[----:B------:R-:W4:Y:S04]  /*0870*/  @P0 LDG.E R20, desc[UR12][R10.64+0xa8] ;  /* 0x0000a80c0a140981 */ /* 0x000f28000c1e1900 */
[----:B------:R-:W4:Y:S04]  /*0880*/  @P0 LDG.E R24, desc[UR12][R10.64+0xb0] ;  /* 0x0000b00c0a180981 */ /* 0x000f28000c1e1900 */
[----:B------:R-:W4:Y:S04]  /*0890*/  @P3 LDG.E R25, desc[UR12][R10.64+0xdc] ;  /* 0x0000dc0c0a193981 */ /* 0x000f28000c1e1900 */
[----:B------:R-:W4:Y:S04]  /*08a0*/  @P1 LDG.E R18, desc[UR12][R10.64+0xbc] ;  /* 0x0000bc0c0a121981 */ /* 0x000f28000c1e1900 */
        /* <DEDUP_REMOVED lines=20> */
[----:B---3--:R-:W-:Y:S02]  /*09f0*/  @P0 LOP3.LUT R4, R4, R21, RZ, 0x3c, !PT ;  /* 0x0000001504040212 */ /* 0x008fe400078e3cff */
[----:B------:R-:W-:Y:S01]  /*0a00*/  LOP3.LUT P0, RZ, R22, 0x8000, RZ, 0xc0, !PT ;  /* 0x0000800016ff7812 */ /* 0x000fe2000780c0ff */
[----:B------:R-:W3:Y:S01]  /*0a10*/  @P2 LDG.E R21, desc[UR12][R10.64+0xcc] ;  /* 0x0000cc0c0a152981 */ /* 0x000ee2000c1e1900 */
[----:B----4-:R-:W-:-:S03]  /*0a20*/  @P1 LOP3.LUT R6, R6, R23, RZ, 0x3c, !PT ;  /* 0x0000001706061212 */ /* 0x010fc600078e3cff */
[----:B------:R-:W4:Y:S04]  /*0a30*/  @P2 LDG.E R22, desc[UR12][R10.64+0xd0] ;  /* 0x0000d00c0a162981 */ /* 0x000f28000c1e1900 */
[----:B------:R-:W4:Y:S01]  /*0a40*/  @P2 LDG.E R23, desc[UR12][R10.64+0xd4] ;  /* 0x0000d40c0a172981 */ /* 0x000f22000c1e1900 */
[----:B------:R-:W-:-:S03]  /*0a50*/  @P1 LOP3.LUT R5, R5, R20, RZ, 0x3c, !PT ;  /* 0x0000001405051212 */ /* 0x000fc600078e3cff */
[----:B------:R-:W4:Y:S01]  /*0a60*/  @P3 LDG.E R20, desc[UR12][R10.64+0xec] ;  /* 0x0000ec0c0a143981 */ /* 0x000f22000c1e1900 */
[----:B------:R-:W-:Y:S02]  /*0a70*/  @P5 LOP3.LUT R14, R14, R29, RZ, 0x3c, !PT ;  /* 0x0000001d0e0e5212 */ /* 0x000fe400078e3cff */
[----:B------:R-:W-:Y:S01]  /*0a80*/  @P2 LOP3.LUT R5, R5, R24, RZ, 0x3c, !PT ;  /* 0x0000001805052212 */ /* 0x000fe200078e3cff */
[----:B------:R-:W4:Y:S04]  /*0a90*/  @P0 LDG.E R26, desc[UR12][R10.64+0x13c] ;  /* 0x00013c0c0a1a0981 */ /* 0x000f28000c1e1900 */
        /* <DEDUP_REMOVED lines=9> */
[----:B------:R-:W-:Y:S02]  /*0b30*/  @P2 LOP3.LUT R4, R4, R23, RZ, 0x3c, !PT ;  /* 0x0000001704042212 */ /* 0x000fe400078e3cff */
[----:B------:R-:W-:Y:S01]  /*0b40*/  @P3 LOP3.LUT R7, R7, R18, RZ, 0x3c, !PT ;  /* 0x0000001207073212 */ /* 0x000fe200078e3cff */
[----:B------:R-:W4:Y:S01]  /*0b50*/  @P4 LDG.E R23, desc[UR12][R10.64+0xfc] ;  /* 0x0000fc0c0a174981 */ /* 0x000f22000c1e1900 */
[----:B------:R-:W-:-:S03]  /*0b60*/  @P3 LOP3.LUT R6, R6, R25, RZ, 0x3c, !PT ;  /* 0x0000001906063212 */ /* 0x000fc600078e3cff */
        /* <DEDUP_REMOVED lines=20> */
[----:B------:R-:W-:-:S05]  /*0cb0*/  VIADD R17, R17, 0x10 ;  /* 0x0000001011117836 */ /* 0x000fca0000000000 */
[----:B------:R-:W-:Y:S02]  /*0cc0*/  ISETP.NE.AND P1, PT, R17, 0x20, PT ;  /* 0x000000201100780c */ /* 0x000fe40003f25270 */
[----:B------:R-:W-:Y:S02]  /*0cd0*/  @P5 LOP3.LUT R5, R5, R20, RZ, 0x3c, !PT ;  /* 0x0000001405055212 */ /* 0x000fe400078e3cff */
[----:B--2---:R-:W-:Y:S02]  /*0ce0*/  @P5 LOP3.LUT R4, R4, R19, RZ, 0x3c, !PT ;  /* 0x0000001304045212 */ /* 0x004fe400078e3cff */
[----:B---3--:R-:W-:Y:S02]  /*0cf0*/  @P6 LOP3.LUT R6, R6, R21, RZ, 0x3c, !PT ;  /* 0x0000001506066212 */ /* 0x008fe400078e3cff */
[----:B----4-:R-:W-:Y:S02]  /*0d00*/  @P6 LOP3.LUT R7, R7, R22, RZ, 0x3c, !PT ;  /* 0x0000001607076212 */ /* 0x010fe400078e3cff */
[----:B------:R-:W-:-:S02]  /*0d10*/  @P6 LOP3.LUT R4, R4, R23, RZ, 0x3c, !PT ;  /* 0x0000001704046212 */ /* 0x000fc400078e3cff */
[----:B------:R-:W-:Y:S02]  /*0d20*/  @P6 LOP3.LUT R5, R5, R18, RZ, 0x3c, !PT ;  /* 0x0000001205056212 */ /* 0x000fe400078e3cff */
[----:B------:R-:W-:Y:S02]  /*0d30*/  @P0 LOP3.LUT R7, R7, R24, RZ, 0x3c, !PT ;  /* 0x0000001807070212 */ /* 0x000fe400078e3cff */
[----:B------:R-:W-:Y:S02]  /*0d40*/  @P0 LOP3.LUT R6, R6, R25, RZ, 0x3c, !PT ;  /* 0x0000001906060212 */ /* 0x000fe400078e3cff */
[----:B------:R-:W-:Y:S02]  /*0d50*/  @P0 LOP3.LUT R5, R5, R26, RZ, 0x3c, !PT ;  /* 0x0000001a05050212 */ /* 0x000fe400078e3cff */
[----:B------:R-:W-:Y:S01]  /*0d60*/  @P0 LOP3.LUT R4, R4, R27, RZ, 0x3c, !PT ;  /* 0x0000001b04040212 */ /* 0x000fe200078e3cff */
[----:B------:R-:W-:Y:S06]  /*0d70*/  @P1 BRA `(.L_x_816) ;  /* 0xfffffff400481947 */ /* 0x000fec000383ffff */
[----:B------:R-:W-:-:S05]  /*0d80*/  VIADD R15, R15, 0x1 ;  /* 0x000000010f0f7836 */ /* 0x000fca0000000000 */
[----:B------:R-:W-:-:S13]  /*0d90*/  ISETP.NE.AND P0, PT, R15, 0x5, PT ;  /* 0x000000050f00780c */ /* 0x000fda0003f05270 */
[----:B------:R-:W-:Y:S05]  /*0da0*/  @P0 BRA `(.L_x_817) ;  /* 0xfffffff400280947 */ /* 0x000fea000383ffff */
[----:B------:R-:W0:Y:S01]  /*0db0*/  LDC.64 R10, c[0x0][0x3b0] ;  /* 0x0000ec00ff0a7b82 */ /* 0x000e220000000a00 */
[----:B------:R-:W-:Y:S02]  /*0dc0*/  IADD3 R12, PT, PT, R12, 0x1, RZ ;  /* 0x000000010c0c7810 */ /* 0x000fe40007ffe0ff */
[----:B------:R-:W-:-:S04]  /*0dd0*/  LOP3.LUT R15, R13, 0x3, RZ, 0xc0, !PT ;  /* 0x000000030d0f7812 */ /* 0x000fc800078ec0ff */
[----:B------:R-:W-:Y:S01]  /*0de0*/  ISETP.GE.U32.AND P0, PT, R12, R15, PT ;  /* 0x0000000f0c00720c */ /* 0x000fe20003f06070 */
[----:B0-----:R-:W-:-:S05]  /*0df0*/  IMAD.WIDE R10, R2, 0x30, R10 ;  /* 0x00000030020a7825 */ /* 0x001fca00078e020a */
[----:B------:R0:W-:Y:S04]  /*0e00*/  STG.E.64 desc[UR12][R10.64+0x8], R6 ;  /* 0x000008060a007986 */ /* 0x0001e8000c101b0c */
[----:B------:R0:W-:Y:S04]  /*0e10*/  STG.E.64 desc[UR12][R10.64+0x10], R4 ;  /* 0x000010040a007986 */ /* 0x0001e8000c101b0c */
[----:B------:R0:W-:Y:S01]  /*0e20*/  STG.E desc[UR12][R10.64+0x4], R14 ;  /* 0x0000040e0a007986 */ /* 0x0001e2000c10190c */
[----:B------:R-:W-:Y:S05]  /*0e30*/  @!P0 BRA `(.L_x_818) ;  /* 0xfffffff000f88947 */ /* 0x000fea000383ffff */
.L_x_815:
[----:B------:R-:W-:Y:S05]  /*0e40*/  BSYNC.RECONVERGENT B1 ;  /* 0x0000000000017941 */ /* 0x000fea0003800200 */
.L_x_814:
[----:B------:R-:W-:Y:S01]  /*0e50*/  ISETP.GT.U32.AND P0, PT, R13, 0x3, PT ;  /* 0x000000030d00780c */ /* 0x000fe20003f04070 */
[----:B------:R-:W-:Y:S01]  /*0e60*/  VIADD R3, R3, 0x1 ;  /* 0x0000000103037836 */ /* 0x000fe20000000000 */
[--C-:B------:R-:W-:Y:S02]  /*0e70*/  SHF.R.U64 R13, R13, 0x2, R0.reuse ;  /* 0x000000020d0d7819 */ /* 0x100fe40000001200 */
[----:B------:R-:W-:Y:S02]  /*0e80*/  ISETP.GT.U32.AND.EX P0, PT, R0, RZ, PT, P0 ;  /* 0x000000ff0000720c */ /* 0x000fe40003f04100 */
[----:B------:R-:W-:-:S11]  /*0e90*/  SHF.R.U32.HI R0, RZ, 0x2, R0 ;  /* 0x00000002ff007819 */ /* 0x000fd60000011600 */
[----:B------:R-:W-:Y:S05]  /*0ea0*/  @P0 BRA `(.L_x_819) ;  /* 0xfffffff000bc0947 */ /* 0x000fea000383ffff */
.L_x_813:
[----:B------:R-:W-:Y:S05]  /*0eb0*/  BSYNC.RECONVERGENT B0 ;  /* 0x0000000000007941 */ /* 0x000fea0003800200 */
.L_x_812:
[----:B0-----:R-:W0:Y:S01]  /*0ec0*/  LDC.64 R4, c[0x0][0x3b0] ;  /* 0x0000ec00ff047b82 */ /* 0x001e220000000a00 */
[----:B------:R-:W1:Y:S01]  /*0ed0*/  LDCU UR9, c[0x0][0x3a8] ;  /* 0x00007500ff0977ac */ /* 0x000e620008000800 */
[----:B------:R-:W-:Y:S01]  /*0ee0*/  IMAD.MOV.U32 R3, RZ, RZ, RZ ;  /* 0x000000ffff037224 */ /* 0x000fe200078e00ff */
[----:B-1----:R-:W-:Y:S01]  /*0ef0*/  UISETP.GE.AND UP0, UPT, UR9, 0x1, UPT ;  /* 0x000000010900788c */ /* 0x002fe2000bf06270 */
[----:B0-----:R-:W-:-:S05]  /*0f00*/  IMAD.WIDE R4, R2, 0x30, R4 ;  /* 0x0000003002047825 */ /* 0x001fca00078e0204 */
[----:B------:R0:W-:Y:S04]  /*0f10*/  STG.E.64 desc[UR12][R4.64+0x18], RZ ;  /* 0x000018ff04007986 */ /* 0x0001e8000c101b0c */
[----:B------:R0:W-:Y:S04]  /*0f20*/  STG.E desc[UR12][R4.64+0x20], RZ ;  /* 0x000020ff04007986 */ /* 0x0001e8000c10190c */
[----:B------:R0:W-:Y:S01]  /*0f30*/  STG.E.64 desc[UR12][R4.64+0x28], RZ ;  /* 0x000028ff04007986 */ /* 0x0001e2000c101b0c */
[----:B------:R-:W-:Y:S05]  /*0f40*/  BRA.U !UP0, `(.L_x_820) ;  /* 0x0000002908207547 */ /* 0x000fea000b800000 */
[----:B------:R-:W1:Y:S02]  /*0f50*/  LDCU UR6, c[0x0][0x3a4] ;  /* 0x00007480ff0677ac */ /* 0x000e640008000800 */
[----:B-1----:R-:W-:Y:S02]  /*0f60*/  UISETP.GT.AND UP0, UPT, UR6, -0x1, UPT ;  /* 0xffffffff0600788c */ /* 0x002fe4000bf04270 */
[----:B------:R-:W-:Y:S01]  /*0f70*/  IMAD R0, R2, UR6, R2 ;  /* 0x0000000602007c24 */ /* 0x000fe2000f8e0202 */
[----:B------:R-:W-:-:S04]  /*0f80*/  UIADD3 UR8, UPT, UPT, UR6, 0x1, URZ ;  /* 0x0000000106087890 */ /* 0x000fc8000fffe0ff */
[----:B------:R-:W-:Y:S02]  /*0f90*/  SHF.R.S32.HI R7, RZ, 0x1f, R0 ;  /* 0x0000001fff077819 */ /* 0x000fe40000011400 */
[----:B------:R-:W-:Y:S06]  /*0fa0*/  BRA.U UP0, `(.L_x_821) ;  /* 0x0000000900387547 */ /* 0x000fec000b800000 */
[----:B------:R-:W-:Y:S01]  /*0fb0*/  UISETP.GE.U32.AND UP1, UPT, UR9, 0x10, UPT ;  /* 0x000000100900788c */ /* 0x000fe2000bf26070 */
[----:B------:R-:W-:Y:S01]  /*0fc0*/  MOV R3, RZ ;  /* 0x000000ff00037202 */ /* 0x000fe20000000f00 */
[----:B------:R-:W-:Y:S01]  /*0fd0*/  ULOP3.LUT UR6, UR9, 0xf, URZ, 0xc0, !UPT ;  /* 0x0000000f09067892 */ /* 0x000fe2000f8ec0ff */
[----:B------:R-:W-:-:S03]  /*0fe0*/  IMAD.MOV.U32 R0, RZ, RZ, RZ ;  /* 0x000000ffff007224 */ /* 0x000fc600078e00ff */
[----:B------:R-:W-:-:S03]  /*0ff0*/  UISETP.NE.AND UP0, UPT, UR6, URZ, UPT ;  /* 0x000000ff0600728c */ /* 0x000fc6000bf05270 */
[----:B------:R-:W-:Y:S08]  /*1000*/  BRA.U !UP1, `(.L_x_822) ;  /* 0x0000000109f87547 */ /* 0x000ff0000b800000 */
[----:B------:R-:W1:Y:S01]  /*1010*/  LDCU.64 UR4, c[0x0][0x390] ;  /* 0x00007200ff0477ac */ /* 0x000e620008000a00 */
[----:B------:R-:W-:Y:S01]  /*1020*/  IMAD.MOV.U32 R3, RZ, RZ, RZ ;  /* 0x000000ffff037224 */ /* 0x000fe200078e00ff */
[----:B------:R-:W-:-:S04]  /*1030*/  ULOP3.LUT UR7, UR9, 0x7ffffff0, URZ, 0xc0, !UPT ;  /* 0x7ffffff009077892 */ /* 0x000fc8000f8ec0ff */
[----:B------:R-:W-:Y:S02]  /*1040*/  UIADD3 UR8, UPT, UPT, -UR7, URZ, URZ ;  /* 0x000000ff07087290 */ /* 0x000fe4000fffe1ff */
[----:B------:R-:W-:Y:S01]  /*1050*/  MOV R0, UR7 ;  /* 0x0000000700007c02 */ /* 0x000fe20008000f00 */
[----:B-1----:R-:W-:-:S04]  /*1060*/  UIADD3 UR4, UP1, UPT, UR4, 0x20, URZ ;  /* 0x0000002004047890 */ /* 0x002fc8000ff3e0ff */
[----:B------:R-:W-:Y:S02]  /*1070*/  UIADD3.X UR5, UPT, UPT, URZ, UR5, URZ, UP1, !UPT ;  /* 0x00000005ff057290 */ /* 0x000fe40008ffe4ff */
[----:B0-----:R-:W-:-:S04]  /*1080*/  IMAD.U32 R4, RZ, RZ, UR4 ;  /* 0x00000004ff047e24 */ /* 0x001fc8000f8e00ff */
[----:B------:R-:W-:-:S07]  /*1090*/  IMAD.U32 R5, RZ, RZ, UR5 ;  /* 0x00000005ff057e24 */ /* 0x000fce000f8e00ff */
.L_x_823:
[----:B------:R-:W2:Y:S04]  /*10a0*/  LDG.E R17, desc[UR12][R4.64+-0x20] ;  /* 0xffffe00c04117981 */ /* 0x000ea8000c1e1900 */
[----:B------:R-:W3:Y:S04]  /*10b0*/  LDG.E R19, desc[UR12][R4.64+-0x1c] ;  /* 0xffffe40c04137981 */ /* 0x000ee8000c1e1900 */
[----:B------:R-:W4:Y:S04]  /*10c0*/  LDG.E R20, desc[UR12][R4.64+-0x18] ;  /* 0xffffe80c04147981 */ /* 0x000f28000c1e1900 */
[----:B------:R-:W5:Y:S04]  /*10d0*/  LDG.E R21, desc[UR12][R4.64+-0x14] ;  /* 0xffffec0c04157981 */ /* 0x000f68000c1e1900 */
        /* <DEDUP_REMOVED lines=11> */
[----:B------:R0:W5:Y:S01]  /*1190*/  LDG.E R6, desc[UR12][R4.64+0x1c] ;  /* 0x00001c0c04067981 */ /* 0x000162000c1e1900 */
[----:B------:R-:W-:-:S04]  /*11a0*/  UIADD3 UR8, UPT, UPT, UR8, 0x10, URZ ;  /* 0x0000001008087890 */ /* 0x000fc8000fffe0ff */
[----:B------:R-:W-:Y:S01]  /*11b0*/  UISETP.NE.AND UP1, UPT, UR8, URZ, UPT ;  /* 0x000000ff0800728c */ /* 0x000fe2000bf25270 */
[----:B0-----:R-:W-:-:S04]  /*11c0*/  IADD3 R4, P0, PT, R4, 0x40, RZ ;  /* 0x0000004004047810 */ /* 0x001fc80007f1e0ff */
[----:B------:R-:W-:Y:S01]  /*11d0*/  IADD3.X R5, PT, PT, RZ, R5, RZ, P0, !PT ;  /* 0x00000005ff057210 */ /* 0x000fe200007fe4ff */
[----:B--2---:R-:W-:-:S04]  /*11e0*/  FADD R18, RZ, -R17 ;  /* 0x80000011ff127221 */ /* 0x004fc80000000000 */
[----:B------:R-:W-:Y:S01]  /*11f0*/  FFMA R3, R18, R18, R3 ;  /* 0x0000001212037223 */ /* 0x000fe20000000003 */
[----:B---3--:R-:W-:Y:S01]  /*1200*/  FADD R18, RZ, -R19 ;  /* 0x80000013ff127221 */ /* 0x008fe20000000000 */
[----:B----4-:R-:W-:-:S03]  /*1210*/  FADD R20, RZ, -R20 ;  /* 0x80000014ff147221 */ /* 0x010fc60000000000 */
[----:B------:R-:W-:Y:S01]  /*1220*/  FFMA R3, R18, R18, R3 ;  /* 0x0000001212037223 */ /* 0x000fe20000000003 */
[----:B-----5:R-:W-:-:S03]  /*1230*/  FADD R18, RZ, -R21 ;  /* 0x80000015ff127221 */ /* 0x020fc60000000000 */
[----:B------:R-:W-:Y:S01]  /*1240*/  FFMA R3, R20, R20, R3 ;  /* 0x0000001414037223 */ /* 0x000fe20000000003 */
[----:B------:R-:W-:-:S03]  /*1250*/  FADD R22, RZ, -R22 ;  /* 0x80000016ff167221 */ /* 0x000fc60000000000 */
[----:B------:R-:W-:Y:S01]  /*1260*/  FFMA R3, R18, R18, R3 ;  /* 0x0000001212037223 */ /* 0x000fe20000000003 */
[----:B------:R-:W-:-:S03]  /*1270*/  FADD R16, RZ, -R16 ;  /* 0x80000010ff107221 */ /* 0x000fc60000000000 */
[----:B------:R-:W-:-:S04]  /*1280*/  FFMA R3, R22, R22, R3 ;  /* 0x0000001616037223 */ /* 0x000fc80000000003 */
[----:B------:R-:W-:Y:S01]  /*1290*/  FFMA R3, R16, R16, R3 ;  /* 0x0000001010037223 */ /* 0x000fe20000000003 */
[----:B------:R-:W-:Y:S01]  /*12a0*/  FADD R16, RZ, -R15 ;  /* 0x8000000fff107221 */ /* 0x000fe20000000000 */
        /* <DEDUP_REMOVED lines=13> */
[----:B------:R-:W-:Y:S01]  /*1380*/  FFMA R3, R10, R10, R3 ;  /* 0x0000000a0a037223 */ /* 0x000fe20000000003 */
[----:B------:R-:W-:Y:S01]  /*1390*/  FADD R10, RZ, -R7 ;  /* 0x80000007ff0a7221 */ /* 0x000fe20000000000 */
[----:B------:R-:W-:-:S03]  /*13a0*/  FADD R6, RZ, -R6 ;  /* 0x80000006ff067221 */ /* 0x000fc60000000000 */
[----:B------:R-:W-:-:S04]  /*13b0*/  FFMA R3, R10, R10, R3 ;  /* 0x0000000a0a037223 */ /* 0x000fc80000000003 */
[----:B------:R-:W-:-:S04]  /*13c0*/  FFMA R3, R8, R8, R3 ;  /* 0x0000000808037223 */ /* 0x000fc80000000003 */
[----:B------:R-:W-:Y:S01]  /*13d0*/  FFMA R3, R6, R6, R3 ;  /* 0x0000000606037223 */ /* 0x000fe20000000003 */
[----:B------:R-:W-:Y:S06]  /*13e0*/  BRA.U UP1, `(.L_x_823) ;  /* 0xfffffffd012c7547 */ /* 0x000fec000b83ffff */
.L_x_822:
[----:B------:R-:W-:Y:S05]  /*13f0*/  BRA.U !UP0, `(.L_x_820) ;  /* 0x0000002108f47547 */ /* 0x000fea000b800000 */
[----:B------:R-:W-:Y:S02]  /*1400*/  UISETP.GE.U32.AND UP0, UPT, UR6, 0x8, UPT ;  /* 0x000000080600788c */ /* 0x000fe4000bf06070 */
[----:B------:R-:W-:-:S04]  /*1410*/  ULOP3.LUT UR5, UR9, 0x7, URZ, 0xc0, !UPT ;  /* 0x0000000709057892 */ /* 0x000fc8000f8ec0ff */
[----:B------:R-:W-:-:S03]  /*1420*/  UISETP.NE.AND UP1, UPT, UR5, URZ, UPT ;  /* 0x000000ff0500728c */ /* 0x000fc6000bf25270 */
[----:B------:R-:W-:Y:S08]  /*1430*/  BRA.U !UP0, `(.L_x_824) ;  /* 0x00000001086c7547 */ /* 0x000ff0000b800000 */
[----:B0-----:R-:W0:Y:S02]  /*1440*/  LDC.64 R4, c[0x0][0x390] ;  /* 0x0000e400ff047b82 */ /* 0x001e240000000a00 */
[----:B0-----:R-:W-:-:S05]  /*1450*/  IMAD.WIDE.U32 R4, R0, 0x4, R4 ;  /* 0x0000000400047825 */ /* 0x001fca00078e0004 */
[----:B------:R-:W2:Y:S04]  /*1460*/  LDG.E R6, desc[UR12][R4.64] ;  /* 0x0000000c04067981 */ /* 0x000ea8000c1e1900 */
[----:B------:R-:W3:Y:S04]  /*1470*/  LDG.E R7, desc[UR12][R4.64+0x4] ;  /* 0x0000040c04077981 */ /* 0x000ee8000c1e1900 */
[----:B------:R-:W4:Y:S04]  /*1480*/  LDG.E R8, desc[UR12][R4.64+0x8] ;  /* 0x0000080c04087981 */ /* 0x000f28000c1e1900 */
[----:B------:R-:W5:Y:S04]  /*1490*/  LDG.E R9, desc[UR12][R4.64+0xc] ;  /* 0x00000c0c04097981 */ /* 0x000f68000c1e1900 */
[----:B------:R-:W5:Y:S04]  /*14a0*/  LDG.E R10, desc[UR12][R4.64+0x10] ;  /* 0x0000100c040a7981 */ /* 0x000f68000c1e1900 */
[----:B------:R-:W5:Y:S04]  /*14b0*/  LDG.E R11, desc[UR12][R4.64+0x14] ;  /* 0x0000140c040b7981 */ /* 0x000f68000c1e1900 */
[----:B------:R-:W5:Y:S04]  /*14c0*/  LDG.E R12, desc[UR12][R4.64+0x18] ;  /* 0x0000180c040c7981 */ /* 0x000f68000c1e1900 */
[----:B------:R0:W5:Y:S01]  /*14d0*/  LDG.E R13, desc[UR12][R4.64+0x1c] ;  /* 0x00001c0c040d7981 */ /* 0x000162000c1e1900 */
[----:B------:R-:W-:-:S02]  /*14e0*/  VIADD R0, R0, 0x8 ;  /* 0x0000000800007836 */ /* 0x000fc40000000000 */
        /* <DEDUP_REMOVED lines=9> */
[----:B0-----:R-:W-:-:S03]  /*1580*/  FADD R4, RZ, -R11 ;  /* 0x8000000bff047221 */ /* 0x001fc60000000000 */
[----:B------:R-:W-:Y:S01]  /*1590*/  FFMA R3, R10, R10, R3 ;  /* 0x0000000a0a037223 */ /* 0x000fe20000000003 */
[----:B------:R-:W-:-:S03]  /*15a0*/  FADD R12, RZ, -R12 ;  /* 0x8000000cff0c7221 */ /* 0x000fc60000000000 */
[----:B------:R-:W-:Y:S01]  /*15b0*/  FFMA R3, R4, R4, R3 ;  /* 0x0000000404037223 */ /* 0x000fe20000000003 */
[----:B------:R-:W-:-:S03]  /*15c0*/  FADD R4, RZ, -R13 ;  /* 0x8000000dff047221 */ /* 0x000fc60000000000 */
[----:B------:R-:W-:-:S04]  /*15d0*/  FFMA R3, R12, R12, R3 ;  /* 0x0000000c0c037223 */ /* 0x000fc80000000003 */
[----:B------:R-:W-:-:S07]  /*15e0*/  FFMA R3, R4, R4, R3 ;  /* 0x0000000404037223 */ /* 0x000fce0000000003 */
.L_x_824:
        /* <DEDUP_REMOVED lines=10> */
[----:B------:R-:W5:Y:S01]  /*1690*/  LDG.E R9, desc[UR12][R4.64+0xc] ;  /* 0x00000c0c04097981 */ /* 0x000f62000c1e1900 */
[----:B------:R-:W-:-:S02]  /*16a0*/  VIADD R0, R0, 0x4 ;  /* 0x0000000400007836 */ /* 0x000fc40000000000 */
[----:B--2---:R-:W-:-:S04]  /*16b0*/  FADD R6, RZ, -R6 ;  /* 0x80000006ff067221 */ /* 0x004fc80000000000 */
[----:B------:R-:W-:Y:S01]  /*16c0*/  FFMA R3, R6, R6, R3 ;  /* 0x0000000606037223 */ /* 0x000fe20000000003 */
[----:B---3--:R-:W-:Y:S01]  /*16d0*/  FADD R6, RZ, -R7 ;  /* 0x80000007ff067221 */ /* 0x008fe20000000000 */
[----:B----4-:R-:W-:-:S03]  /*16e0*/  FADD R8, RZ, -R8 ;  /* 0x80000008ff087221 */ /* 0x010fc60000000000 */
[----:B------:R-:W-:Y:S01]  /*16f0*/  FFMA R3, R6, R6, R3 ;  /* 0x0000000606037223 */ /* 0x000fe20000000003 */
[----:B-----5:R-:W-:-:S03]  /*1700*/  FADD R6, RZ, -R9 ;  /* 0x80000009ff067221 */ /* 0x020fc60000000000 */
[----:B------:R-:W-:-:S04]  /*1710*/  FFMA R3, R8, R8, R3 ;  /* 0x0000000808037223 */ /* 0x000fc80000000003 */
[----:B------:R-:W-:-:S07]  /*1720*/  FFMA R3, R6, R6, R3 ;  /* 0x0000000606037223 */ /* 0x000fce0000000003 */
.L_x_825:
[----:B------:R-:W-:Y:S05]  /*1730*/  BRA.U !UP1, `(.L_x_820) ;  /* 0x0000002109247547 */ /* 0x000fea000b800000 */
[----:B0-----:R-:W0:Y:S02]  /*1740*/  LDC.64 R4, c[0x0][0x390] ;  /* 0x0000e400ff047b82 */ /* 0x001e240000000a00 */
[----:B0-----:R-:W-:-:S05]  /*1750*/  IMAD.WIDE.U32 R4, R0, 0x4, R4 ;  /* 0x0000000400047825 */ /* 0x001fca00078e0004 */
[----:B------:R-:W2:Y:S01]  /*1760*/  LDG.E R0, desc[UR12][R4.64] ;  /* 0x0000000c04007981 */ /* 0x000ea2000c1e1900 */
[----:B------:R-:W-:Y:S01]  /*1770*/  UIADD3 UR4, UPT, UPT, -UR4, 0x1, URZ ;  /* 0x0000000104047890 */ /* 0x000fe2000fffe1ff */
[----:B------:R-:W-:-:S03]  /*1780*/  IADD3 R6, P0, PT, R4, 0x4, RZ ;  /* 0x0000000404067810 */ /* 0x000fc60007f1e0ff */
[----:B------:R-:W-:Y:S01]  /*1790*/  UISETP.NE.AND UP0, UPT, UR4, URZ, UPT ;  /* 0x000000ff0400728c */ /* 0x000fe2000bf05270 */
[----:B------:R-:W-:Y:S01]  /*17a0*/  IADD3.X R7, PT, PT, RZ, R5, RZ, P0, !PT ;  /* 0x00000005ff077210 */ /* 0x000fe200007fe4ff */
[----:B--2---:R-:W-:-:S04]  /*17b0*/  FADD R0, RZ, -R0 ;  /* 0x80000000ff007221 */ /* 0x004fc80000000000 */
[----:B------:R-:W-:-:S03]  /*17c0*/  FFMA R3, R0, R0, R3 ;  /* 0x0000000000037223 */ /* 0x000fc60000000003 */
[----:B------:R-:W-:Y:S05]  /*17d0*/  BRA.U !UP0, `(.L_x_820) ;  /* 0x0000001d08fc7547 */ /* 0x000fea000b800000 */
.L_x_826:
[----:B------:R-:W-:Y:S02]  /*17e0*/  IMAD.MOV.U32 R4, RZ, RZ, R6 ;  /* 0x000000ffff047224 */ /* 0x000fe400078e0006 */
[----:B------:R-:W-:-:S05]  /*17f0*/  IMAD.MOV.U32 R5, RZ, RZ, R7 ;  /* 0x000000ffff057224 */ /* 0x000fca00078e0007 */
[----:B------:R-:W2:Y:S01]  /*1800*/  LDG.E R0, desc[UR12][R4.64] ;  /* 0x0000000c04007981 */ /* 0x000ea2000c1e1900 */
[----:B------:R-:W-:Y:S01]  /*1810*/  UIADD3 UR4, UPT, UPT, UR4, 0x1, URZ ;  /* 0x0000000104047890 */ /* 0x000fe2000fffe0ff */
[----:B------:R-:W-:-:S03]  /*1820*/  IADD3 R6, P0, PT, R6, 0x4, RZ ;  /* 0x0000000406067810 */ /* 0x000fc60007f1e0ff */
[----:B------:R-:W-:Y:S01]  /*1830*/  UISETP.NE.AND UP0, UPT, UR4, URZ, UPT ;  /* 0x000000ff0400728c */ /* 0x000fe2000bf05270 */
[----:B------:R-:W-:Y:S01]  /*1840*/  IADD3.X R7, PT, PT, RZ, R7, RZ, P0, !PT ;  /* 0x00000007ff077210 */ /* 0x000fe200007fe4ff */
[----:B--2---:R-:W-:-:S04]  /*1850*/  FADD R0, RZ, -R0 ;  /* 0x80000000ff007221 */ /* 0x004fc80000000000 */
[----:B------:R-:W-:-:S03]  /*1860*/  FFMA R3, R0, R0, R3 ;  /* 0x0000000000037223 */ /* 0x000fc60000000003 */
[----:B------:R-:W-:Y:S05]  /*1870*/  BRA.U UP0, `(.L_x_826) ;  /* 0xfffffffd00d87547 */ /* 0x000fea000b83ffff */
[----:B------:R-:W-:Y:S05]  /*1880*/  BRA `(.L_x_820) ;  /* 0x0000001c00d07947 */ /* 0x000fea0003800000 */
.L_x_821:
[----:B------:R-:W1:Y:S01]  /*1890*/  LDCU.64 UR10, c[0x0][0x380] ;  /* 0x00007000ff0a77ac */ /* 0x000e620008000a00 */
[----:B------:R-:W-:Y:S02]  /*18a0*/  IMAD.MOV.U32 R3, RZ, RZ, RZ ;  /* 0x000000ffff037224 */ /* 0x000fe400078e00ff */
[----:B------:R-:W-:Y:S01]  /*18b0*/  IMAD.MOV.U32 R8, RZ, RZ, RZ ;  /* 0x000000ffff087224 */ /* 0x000fe200078e00ff */
[----:B------:R-:W-:Y:S02]  /*18c0*/  ULOP3.LUT UR5, UR8, 0xfffffffe, URZ, 0xc0, !UPT ;  /* 0xfffffffe08057892 */ /* 0x000fe4000f8ec0ff */
[----:B------:R-:W-:Y:S02]  /*18d0*/  ULOP3.LUT UR7, UR8, 0xfffffff0, URZ, 0xc0, !UPT ;  /* 0xfffffff008077892 */ /* 0x000fe4000f8ec0ff */
[----:B------:R-:W-:Y:S02]  /*18e0*/  ULOP3.LUT UR6, UR6, 0x1, URZ, 0xc0, !UPT ;  /* 0x0000000106067892 */ /* 0x000fe4000f8ec0ff */
[----:B------:R-:W-:Y:S01]  /*18f0*/  ULOP3.LUT UR8, UR8, 0x3, URZ, 0xc0, !UPT ;  /* 0x0000000308087892 */ /* 0x000fe2000f8ec0ff */
[----:B-1----:R-:W-:-:S04]  /*1900*/  LEA R6, P0, R0, UR10, 0x2 ;  /* 0x0000000a00067c11 */ /* 0x002fc8000f8010ff */
[----:B------:R-:W-:Y:S02]  /*1910*/  IADD3 R6, P1, PT, R6, 0x4, RZ ;  /* 0x0000000406067810 */ /* 0x000fe40007f3e0ff */
[----:B------:R-:W-:-:S04]  /*1920*/  LEA.HI.X R9, R0, UR11, R7, 0x2, P0 ;  /* 0x0000000b00097c11 */ /* 0x000fc800080f1407 */
[----:B------:R-:W-:-:S07]  /*1930*/  IADD3.X R9, PT, PT, RZ, R9, RZ, P1, !PT ;  /* 0x00000009ff097210 */ /* 0x000fce0000ffe4ff */
.L_x_855:
[----:B0-----:R-:W0:Y:S02]  /*1940*/  LDC.64 R4, c[0x0][0x388] ;  /* 0x0000e200ff047b82 */ /* 0x001e240000000a00 */
[----:B0-----:R-:W-:-:S05]  /*1950*/  IMAD.WIDE.U32 R4, R8, 0x4, R4 ;  /* 0x0000000408047825 */ /* 0x001fca00078e0004 */
[----:B------:R-:W2:Y:S02]  /*1960*/  LDG.E R11, desc[UR12][R4.64] ;  /* 0x0000000c040b7981 */ /* 0x000ea4000c1e1900 */
[C---:B--2---:R-:W-:Y:S01]  /*1970*/  FMUL R10, |R11|.reuse, 16777216 ;  /* 0x4b8000000b0a7820 */ /* 0x044fe20000400200 */
[C---:B------:R-:W-:Y:S02]  /*1980*/  FSETP.GEU.AND P0, PT, |R11|.reuse, 1.175494350822287508e-38, PT ;  /* 0x008000000b00780b */ /* 0x040fe40003f0e200 */
[C---:B------:R-:W-:Y:S02]  /*1990*/  FSETP.NEU.AND P1, PT, R11.reuse, 1, PT ;  /* 0x3f8000000b00780b */ /* 0x040fe40003f2d000 */
[----:B------:R-:W-:Y:S02]  /*19a0*/  FSEL R10, R10, |R11|, !P0 ;  /* 0x4000000b0a0a7208 */ /* 0x000fe40004000000 */
[----:B------:R-:W-:Y:S02]  /*19b0*/  FSEL R5, RZ, -24, P0 ;  /* 0xc1c00000ff057808 */ /* 0x000fe40000000000 */
[----:B------:R-:W-:Y:S01]  /*19c0*/  FSETP.NEU.AND P0, PT, |R11|, +INF , PT ;  /* 0x7f8000000b00780b */ /* 0x000fe20003f0d200 */
[----:B------:R-:W-:-:S03]  /*19d0*/  VIADD R12, R10, 0xc0cafb0d ;  /* 0xc0cafb0d0a0c7836 */ /* 0x000fc60000000000 */
[----:B------:R-:W-:Y:S02]  /*19e0*/  FSETP.EQ.OR P0, PT, R11, RZ, !P0 ;  /* 0x000000ff0b00720b */ /* 0x000fe40004702400 */
[----:B------:R-:W-:-:S05]  /*19f0*/  LOP3.LUT R13, R12, 0xff800000, RZ, 0xc0, !PT ;  /* 0xff8000000c0d7812 */ /* 0x000fca00078ec0ff */
[----:B------:R-:W-:-:S04]  /*1a00*/  IMAD.IADD R10, R10, 0x1, -R13 ;  /* 0x000000010a0a7824 */ /* 0x000fc800078e0a0d */
[C---:B------:R-:W-:Y:S01]  /*1a10*/  FADD R12, R10.reuse, 1 ;  /* 0x3f8000000a0c7421 */ /* 0x040fe20000000000 */
[----:B------:R-:W-:Y:S01]  /*1a20*/  FADD R15, R10, -1 ;  /* 0xbf8000000a0f7421 */ /* 0x000fe20000000000 */
[----:B------:R-:W-:-:S03]  /*1a30*/  I2FP.F32.S32 R10, R13 ;  /* 0x0000000d000a7245 */ /* 0x000fc60000201400 */
[----:B------:R-:W-:Y:S01]  /*1a40*/  FADD R17, R15, R15 ;  /* 0x0000000f0f117221 */ /* 0x000fe20000000000 */
[----:B------:R-:W0:Y:S01]  /*1a50*/  MUFU.RCP R12, R12 ;  /* 0x0000000c000c7308 */ /* 0x000e220000001000 */
[----:B------:R-:W-:Y:S02]  /*1a60*/  FFMA R13, R10, 1.1920928955078125e-07, R5 ;  /* 0x340000000a0d7823 */ /* 0x000fe40000000005 */
[----:B0-----:R-:W-:Y:S01]  /*1a70*/  FMUL R4, R12, R17 ;  /* 0x000000110c047220 */ /* 0x001fe20000400000 */
[----:B------:R-:W-:-:S03]  /*1a80*/  HFMA2 R17, -RZ, RZ, 0.771484375, 0.21533203125 ;  /* 0x3a2c32e4ff117431 */ /* 0x000fc600000001ff */
[----:B------:R-:W-:Y:S01]  /*1a90*/  FADD R14, R15, -R4 ;  /* 0x800000040f0e7221 */ /* 0x000fe20000000000 */
[CC--:B------:R-:W-:Y:S01]  /*1aa0*/  FMUL R10, R4.reuse, R4.reuse ;  /* 0x00000004040a7220 */ /* 0x0c0fe20000400000 */
[----:B------:R-:W-:Y:S02]  /*1ab0*/  FFMA R5, R4, 1.4426950216293334961, R13 ;  /* 0x3fb8aa3b04057823 */ /* 0x000fe4000000000d */
[----:B------:R-:W-:Y:S02]  /*1ac0*/  FADD R14, R14, R14 ;  /* 0x0000000e0e0e7221 */ /* 0x000fe40000000000 */
[----:B------:R-:W-:Y:S01]  /*1ad0*/  FADD R13, R13, -R5 ;  /* 0x800000050d0d7221 */ /* 0x000fe20000000000 */
[----:B------:R-:W-:Y:S01]  /*1ae0*/  FFMA R17, R10, R17, 0.0032181653659790754318 ;  /* 0x3b52e7db0a117423 */ /* 0x000fe20000000011 */
[----:B------:R-:W-:Y:S02]  /*1af0*/  FFMA R15, R15, -R4, R14 ;  /* 0x800000040f0f7223 */ /* 0x000fe4000000000e */
[----:B------:R-:W-:Y:S01]  /*1b00*/  FFMA R14, R4, 1.4426950216293334961, R13 ;  /* 0x3fb8aa3b040e7823 */ /* 0x000fe2000000000d */
[----:B------:R-:W-:Y:S01]  /*1b10*/  FFMA R17, R10, R17, 0.018033718690276145935 ;  /* 0x3c93bb730a117423 */ /* 0x000fe20000000011 */
[----:B------:R-:W-:-:S03]  /*1b20*/  FMUL R15, R12, R15 ;  /* 0x0000000f0c0f7220 */ /* 0x000fc60000400000 */
[----:B------:R-:W-:Y:S01]  /*1b30*/  FFMA R17, R10, R17, 0.12022458761930465698 ;  /* 0x3df6384f0a117423 */ /* 0x000fe20000000011 */
[----:B------:R-:W-:-:S03]  /*1b40*/  FFMA R13, R15, 1.4426950216293334961, R14 ;  /* 0x3fb8aa3b0f0d7823 */ /* 0x000fc6000000000e */
[----:B------:R-:W-:Y:S01]  /*1b50*/  FMUL R17, R10, R17 ;  /* 0x000000110a117220 */ /* 0x000fe20000400000 */
[----:B------:R-:W-:Y:S01]  /*1b60*/  FFMA R10, R4, 1.9251366722983220825e-08, R13 ;  /* 0x32a55e34040a7823 */ /* 0x000fe2000000000d */
[----:B------:R-:W-:Y:S02]  /*1b70*/  FADD R13, R11, R11 ;  /* 0x0000000b0b0d7221 */ /* 0x000fe40000000000 */
[----:B------:R-:W-:-:S03]  /*1b80*/  FMUL R12, R17, 3 ;  /* 0x40400000110c7820 */ /* 0x000fc60000400000 */
[----:B------:R-:W-:Y:S01]  /*1b90*/  LOP3.LUT R14, R13, 0x7fffffff, RZ, 0xc0, !PT ;  /* 0x7fffffff0d0e7812 */ /* 0x000fe200078ec0ff */
[----:B------:R-:W-:-:S04]  /*1ba0*/  FFMA R10, R15, R12, R10 ;  /* 0x0000000c0f0a7223 */ /* 0x000fc8000000000a */
[----:B------:R-:W-:-:S04]  /*1bb0*/  FFMA R10, R4, R17, R10 ;  /* 0x00000011040a7223 */ /* 0x000fc8000000000a */
[----:B------:R-:W-:-:S04]  /*1bc0*/  FADD R12, R5, R10 ;  /* 0x0000000a050c7221 */ /* 0x000fc80000000000 */
[----:B------:R-:W-:-:S04]  /*1bd0*/  FADD R15, -R5, R12 ;  /* 0x0000000c050f7221 */ /* 0x000fc80000000100 */
[----:B------:R-:W-:Y:S01]  /*1be0*/  FADD R15, R10, -R15 ;  /* 0x8000000f0a0f7221 */ /* 0x000fe20000000000 */
[----:B------:R-:W-:Y:S06]  /*1bf0*/  @P1 BRA `(.L_x_827) ;  /* 0x0000000400d01947 */ /* 0x000fec0003800000 */
[----:B------:R-:W0:Y:S01]  /*1c00*/  LDCU UR4, c[0x0][0x3a4] ;  /* 0x00007480ff0477ac */ /* 0x000e220008000800 */
[----:B------:R-:W-:Y:S01]  /*1c10*/  IMAD.MOV.U32 R10, RZ, RZ, RZ ;  /* 0x000000ffff0a7224 */ /* 0x000fe200078e00ff */
[----:B0-----:R-:W-:-:S03]  /*1c20*/  UISETP.GE.U32.AND UP0, UPT, UR4, 0xf, UPT ;  /* 0x0000000f0400788c */ /* 0x001fc6000bf06070 */
[----:B------:R-:W-:-:S06]  /*1c30*/  UMOV UR4, URZ ;  /* 0x000000ff00047c82 */ /* 0x000fcc0008000000 */
[----:B------:R-:W-:Y:S05]  /*1c40*/  BRA.U !UP0, `(.L_x_828) ;  /* 0x0000000108ac7547 */ /* 0x000fea000b800000 */
[----:B------:R-:W-:Y:S01]  /*1c50*/  MOV R10, RZ ;  /* 0x000000ff000a7202 */ /* 0x000fe20000000f00 */
[----:B------:R-:W0:Y:S01]  /*1c60*/  LDCU.64 UR10, c[0x0][0x380] ;  /* 0x00007000ff0a77ac */ /* 0x000e220008000a00 */
[----:B------:R-:W-:-:S05]  /*1c70*/  UMOV UR4, URZ ;  /* 0x000000ff00047c82 */ /* 0x000fca0008000000 */
.L_x_829:
[----:B------:R-:W-:-:S05]  /*1c80*/  IADD3 R5, P0, PT, R0, UR4, RZ ;  /* 0x0000000400057c10 */ /* 0x000fca000ff1e0ff */
[----:B------:R-:W-:Y:S01]  /*1c90*/  IMAD.X R12, RZ, RZ, R7, P0 ;  /* 0x000000ffff0c7224 */ /* 0x000fe200000e0607 */
[----:B0-----:R-:W-:-:S04]  /*1ca0*/  LEA R4, P0, R5, UR10, 0x2 ;  /* 0x0000000a05047c11 */ /* 0x001fc8000f8010ff */
[----:B------:R-:W-:-:S05]  /*1cb0*/  LEA.HI.X R5, R5, UR11, R12, 0x2, P0 ;  /* 0x0000000b05057c11 */ /* 0x000fca00080f140c */
        /* <DEDUP_REMOVED lines=15> */
[----:B------:R-:W5:Y:S01]  /*1db0*/  LDG.E R22, desc[UR12][R4.64+0x3c] ;  /* 0x00003c0c04167981 */ /* 0x000f62000c1e1900 */
[----:B------:R-:W-:-:S04]  /*1dc0*/  UIADD3 UR4, UPT, UPT, UR4, 0x10, URZ ;  /* 0x0000001004047890 */ /* 0x000fc8000fffe0ff */
[----:B------:R-:W-:Y:S01]  /*1dd0*/  UISETP.NE.AND UP0, UPT, UR4, UR7, UPT ;  /* 0x000000070400728c */ /* 0x000fe2000bf05270 */
[----:B--2---:R-:W-:-:S04]  /*1de0*/  FADD R23, R23, R10 ;  /* 0x0000000a17177221 */ /* 0x004fc80000000000 */
[----:B---3--:R-:W-:-:S04]  /*1df0*/  FADD R23, R23, R24 ;  /* 0x0000001817177221 */ /* 0x008fc80000000000 */
[----:B----4-:R-:W-:-:S04]  /*1e00*/  FADD R23, R23, R26 ;  /* 0x0000001a17177221 */ /* 0x010fc80000000000 */
[----:B-----5:R-:W-:-:S04]  /*1e10*/  FADD R28, R23, R28 ;  /* 0x0000001c171c7221 */ /* 0x020fc80000000000 */
[----:B------:R-:W-:-:S04]  /*1e20*/  FADD R21, R28, R21 ;  /* 0x000000151c157221 */ /* 0x000fc80000000000 */
        /* <DEDUP_REMOVED lines=10> */
[----:B------:R-:W-:Y:S01]  /*1ed0*/  FADD R10, R11, R22 ;  /* 0x000000160b0a7221 */ /* 0x000fe20000000000 */
[----:B------:R-:W-:Y:S06]  /*1ee0*/  BRA.U UP0, `(.L_x_829) ;  /* 0xfffffffd00647547 */ /* 0x000fec000b83ffff */
[----:B------:R-:W-:-:S05]  /*1ef0*/  UMOV UR4, UR7 ;  /* 0x0000000700047c82 */ /* 0x000fca0008000000 */
.L_x_828:
[----:B------:R-:W0:Y:S02]  /*1f00*/  LDCU UR9, c[0x0][0x3a4] ;  /* 0x00007480ff0977ac */ /* 0x000e240008000800 */
[----:B0-----:R-:W-:-:S04]  /*1f10*/  UIADD3 UR9, UPT, UPT, UR9, 0x1, URZ ;  /* 0x0000000109097890 */ /* 0x001fc8000fffe0ff */
[----:B------:R-:W-:-:S04]  /*1f20*/  ULOP3.LUT UR10, UR9, 0xf, URZ, 0xc0, !UPT ;  /* 0x0000000f090a7892 */ /* 0x000fc8000f8ec0ff */
[----:B------:R-:W-:-:S09]  /*1f30*/  UISETP.NE.AND UP0, UPT, UR10, URZ, UPT ;  /* 0x000000ff0a00728c */ /* 0x000fd2000bf05270 */
[----:B------:R-:W-:Y:S05]  /*1f40*/  BRA.U !UP0, `(.L_x_830) ;  /* 0x0000001508fc7547 */ /* 0x000fea000b800000 */
[----:B------:R-:W-:Y:S02]  /*1f50*/  ULOP3.LUT UR11, UR9, 0x7, URZ, 0xc0, !UPT ;  /* 0x00000007090b7892 */ /* 0x000fe4000f8ec0ff */
[----:B------:R-:W-:Y:S02]  /*1f60*/  UIADD3 UR9, UPT, UPT, UR10, -0x1, URZ ;  /* 0xffffffff0a097890 */ /* 0x000fe4000fffe0ff */
[----:B------:R-:W-:Y:S02]  /*1f70*/  UISETP.NE.AND UP1, UPT, UR11, URZ, UPT ;  /* 0x000000ff0b00728c */ /* 0x000fe4000bf25270 */
[----:B------:R-:W-:-:S09]  /*1f80*/  UISETP.GE.U32.AND UP0, UPT, UR9, 0x7, UPT ;  /* 0x000000070900788c */ /* 0x000fd2000bf06070 */
[----:B------:R-:W-:Y:S05]  /*1f90*/  BRA.U !UP0, `(.L_x_831) ;  /* 0x0000000108587547 */ /* 0x000fea000b800000 */
[----:B------:R-:W0:Y:S01]  /*1fa0*/  LDCU.64 UR14, c[0x0][0x380] ;  /* 0x00007000ff0e77ac */ /* 0x000e220008000a00 */
[----:B------:R-:W-:-:S04]  /*1fb0*/  IADD3 R5, P0, PT, R0, UR4, RZ ;  /* 0x0000000400057c10 */ /* 0x000fc8000ff1e0ff */
[----:B------:R-:W-:Y:S02]  /*1fc0*/  IADD3.X R12, PT, PT, RZ, R7, RZ, P0, !PT ;  /* 0x00000007ff0c7210 */ /* 0x000fe400007fe4ff */
        /* <DEDUP_REMOVED lines=9> */
[----:B------:R-:W5:Y:S01]  /*2060*/  LDG.E R24, desc[UR12][R4.64+0x1c] ;  /* 0x00001c0c04187981 */ /* 0x000f62000c1e1900 */
[----:B------:R-:W-:Y:S01]  /*2070*/  UIADD3 UR4, UPT, UPT, UR4, 0x8, URZ ;  /* 0x0000000804047890 */ /* 0x000fe2000fffe0ff */
[----:B--2---:R-:W-:-:S04]  /*2080*/  FADD R11, R10, R11 ;  /* 0x0000000b0a0b7221 */ /* 0x004fc80000000000 */
[----:B---3--:R-:W-:-:S04]  /*2090*/  FADD R11, R11, R12 ;  /* 0x0000000c0b0b7221 */ /* 0x008fc80000000000 */
[----:B----4-:R-:W-:-:S04]  /*20a0*/  FADD R11, R11, R14 ;  /* 0x0000000e0b0b7221 */ /* 0x010fc80000000000 */
[----:B-----5:R-:W-:-:S04]  /*20b0*/  FADD R11, R11, R16 ;  /* 0x000000100b0b7221 */ /* 0x020fc80000000000 */
[----:B------:R-:W-:-:S04]  /*20c0*/  FADD R11, R11, R18 ;  /* 0x000000120b0b7221 */ /* 0x000fc80000000000 */
[----:B------:R-:W-:-:S04]  /*20d0*/  FADD R11, R11, R20 ;  /* 0x000000140b0b7221 */ /* 0x000fc80000000000 */
[----:B------:R-:W-:-:S04]  /*20e0*/  FADD R11, R11, R22 ;  /* 0x000000160b0b7221 */ /* 0x000fc80000000000 */
[----:B------:R-:W-:-:S07]  /*20f0*/  FADD R10, R11, R24 ;  /* 0x000000180b0a7221 */ /* 0x000fce0000000000 */
.L_x_831:
[----:B------:R-:W-:Y:S05]  /*2100*/  BRA.U !UP1, `(.L_x_830) ;  /* 0x00000015098c7547 */ /* 0x000fea000b800000 */
[----:B------:R-:W-:Y:S02]  /*2110*/  UIADD3 UR9, UPT, UPT, UR11, -0x1, URZ ;  /* 0xffffffff0b097890 */ /* 0x000fe4000fffe0ff */
[----:B------:R-:W-:Y:S02]  /*2120*/  UISETP.NE.AND UP1, UPT, UR8, URZ, UPT ;  /* 0x000000ff0800728c */ /* 0x000fe4000bf25270 */
[----:B------:R-:W-:-:S09]  /*2130*/  UISETP.GE.U32.AND UP0, UPT, UR9, 0x3, UPT ;  /* 0x000000030900788c */ /* 0x000fd2000bf06070 */
[----:B------:R-:W-:Y:S05]  /*2140*/  BRA.U !UP0, `(.L_x_832) ;  /* 0x0000000108387547 */ /* 0x000fea000b800000 */
[----:B------:R-:W0:Y:S01]  /*2150*/  LDCU.64 UR10, c[0x0][0x380] ;  /* 0x00007000ff0a77ac */ /* 0x000e220008000a00 */
[----:B------:R-:W-:-:S05]  /*2160*/  IADD3 R5, P0, PT, R0, UR4, RZ ;  /* 0x0000000400057c10 */ /* 0x000fca000ff1e0ff */
[----:B------:R-:W-:Y:S01]  /*2170*/  IMAD.X R12, RZ, RZ, R7, P0 ;  /* 0x000000ffff0c7224 */ /* 0x000fe200000e0607 */
[----:B0-----:R-:W-:-:S04]  /*2180*/  LEA R4, P0, R5, UR10, 0x2 ;  /* 0x0000000a05047c11 */ /* 0x001fc8000f8010ff */
[----:B------:R-:W-:-:S05]  /*2190*/  LEA.HI.X R5, R5, UR11, R12, 0x2, P0 ;  /* 0x0000000b05057c11 */ /* 0x000fca00080f140c */
[----:B------:R-:W2:Y:S04]  /*21a0*/  LDG.E R11, desc[UR12][R4.64] ;  /* 0x0000000c040b7981 */ /* 0x000ea8000c1e1900 */
[----:B------:R-:W3:Y:S04]  /*21b0*/  LDG.E R12, desc[UR12][R4.64+0x4] ;  /* 0x0000040c040c7981 */ /* 0x000ee8000c1e1900 */
[----:B------:R-:W4:Y:S04]  /*21c0*/  LDG.E R14, desc[UR12][R4.64+0x8] ;  /* 0x0000080c040e7981 */ /* 0x000f28000c1e1900 */
[----:B------:R-:W5:Y:S01]  /*21d0*/  LDG.E R16, desc[UR12][R4.64+0xc] ;  /* 0x00000c0c04107981 */ /* 0x000f62000c1e1900 */
[----:B------:R-:W-:Y:S01]  /*21e0*/  UIADD3 UR4, UPT, UPT, UR4, 0x4, URZ ;  /* 0x0000000404047890 */ /* 0x000fe2000fffe0ff */
[----:B--2---:R-:W-:-:S04]  /*21f0*/  FADD R11, R10, R11 ;  /* 0x0000000b0a0b7221 */ /* 0x004fc80000000000 */
[----:B---3--:R-:W-:-:S04]  /*2200*/  FADD R11, R11, R12 ;  /* 0x0000000c0b0b7221 */ /* 0x008fc80000000000 */
[----:B----4-:R-:W-:-:S04]  /*2210*/  FADD R11, R11, R14 ;  /* 0x0000000e0b0b7221 */ /* 0x010fc80000000000 */
[----:B-----5:R-:W-:-:S07]  /*2220*/  FADD R10, R11, R16 ;  /* 0x000000100b0a7221 */ /* 0x020fce0000000000 */
.L_x_832:
[----:B------:R-:W-:Y:S05]  /*2230*/  BRA.U !UP1, `(.L_x_830) ;  /* 0x0000001509407547 */ /* 0x000fea000b800000 */
[----:B------:R-:W0:Y:S01]  /*2240*/  LDCU.64 UR10, c[0x0][0x380] ;  /* 0x00007000ff0a77ac */ /* 0x000e220008000a00 */
[----:B------:R-:W-:-:S04]  /*2250*/  IADD3 R5, P0, PT, R0, UR4, RZ ;  /* 0x0000000400057c10 */ /* 0x000fc8000ff1e0ff */
[----:B------:R-:W-:Y:S02]  /*2260*/  IADD3.X R12, PT, PT, RZ, R7, RZ, P0, !PT ;  /* 0x00000007ff0c7210 */ /* 0x000fe400007fe4ff */
[----:B0-----:R-:W-:-:S04]  /*2270*/  LEA R4, P0, R5, UR10, 0x2 ;  /* 0x0000000a05047c11 */ /* 0x001fc8000f8010ff */
[----:B------:R-:W-:-:S05]  /*2280*/  LEA.HI.X R5, R5, UR11, R12, 0x2, P0 ;  /* 0x0000000b05057c11 */ /* 0x000fca00080f140c */
[----:B------:R-:W2:Y:S01]  /*2290*/  LDG.E R11, desc[UR12][R4.64] ;  /* 0x0000000c040b7981 */ /* 0x000ea2000c1e1900 */
[----:B------:R-:W-:Y:S01]  /*22a0*/  UISETP.NE.AND UP0, UPT, UR8, 0x1, UPT ;  /* 0x000000010800788c */ /* 0x000fe2000bf05270 */
[----:B--2---:R-:W-:-:S08]  /*22b0*/  FADD R10, R10, R11 ;  /* 0x0000000b0a0a7221 */ /* 0x004fd00000000000 */
[----:B------:R-:W-:Y:S05]  /*22c0*/  BRA.U !UP0, `(.L_x_830) ;  /* 0x00000015081c7547 */ /* 0x000fea000b800000 */
[----:B------:R-:W2:Y:S01]  /*22d0*/  LDG.E R11, desc[UR12][R4.64+0x4] ;  /* 0x0000040c040b7981 */ /* 0x000ea2000c1e1900 */
[----:B------:R-:W-:Y:S01]  /*22e0*/  UISETP.NE.AND UP0, UPT, UR8, 0x2, UPT ;  /* 0x000000020800788c */ /* 0x000fe2000bf05270 */
[----:B--2---:R-:W-:-:S08]  /*22f0*/  FADD R10, R10, R11 ;  /* 0x0000000b0a0a7221 */ /* 0x004fd00000000000 */
[----:B------:R-:W-:Y:S05]  /*2300*/  BRA.U !UP0, `(.L_x_830) ;  /* 0x00000015080c7547 */ /* 0x000fea000b800000 */
[----:B------:R-:W2:Y:S02]  /*2310*/  LDG.E R5, desc[UR12][R4.64+0x8] ;  /* 0x0000080c04057981 */ /* 0x000ea4000c1e1900 */
[----:B--2---:R-:W-:Y:S01]  /*2320*/  FADD R10, R10, R5 ;  /* 0x000000050a0a7221 */ /* 0x004fe20000000000 */
[----:B------:R-:W-:Y:S06]  /*2330*/  BRA `(.L_x_830) ;  /* 0x0000001400007947 */ /* 0x000fec0003800000 */
.L_x_827:
[----:B------:R-:W-:-:S13]  /*2340*/  FSETP.GEU.AND P1, PT, R11, RZ, PT ;  /* 0x000000ff0b00720b */ /* 0x000fda0003f2e000 */
[----:B------:R-:W-:Y:S05]  /*2350*/  @P1 BRA `(.L_x_833) ;  /* 0x0000000800901947 */ /* 0x000fea0003800000 */
[----:B------:R-:W0:Y:S01]  /*2360*/  LDCU UR4, c[0x0][0x3a4] ;  /* 0x00007480ff0477ac */ /* 0x000e220008000800 */
[----:B------:R-:W-:Y:S01]  /*2370*/  IMAD.MOV.U32 R10, RZ, RZ, RZ ;  /* 0x000000ffff0a7224 */ /* 0x000fe200078e00ff */
[----:B0-----:R-:W-:-:S03]  /*2380*/  UISETP.NE.AND UP0, UPT, UR4, URZ, UPT ;  /* 0x000000ff0400728c */ /* 0x001fc6000bf05270 */
[----:B------:R-:W-:-:S06]  /*2390*/  UMOV UR4, URZ ;  /* 0x000000ff00047c82 */ /* 0x000fcc0008000000 */
[----:B------:R-:W-:Y:S05]  /*23a0*/  BRA.U !UP0, `(.L_x_834) ;  /* 0x0000000508a07547 */ /* 0x000fea000b800000 */
[----:B------:R-:W-:Y:S01]  /*23b0*/  HFMA2 R10, -RZ, RZ, 0, 0 ;  /* 0x00000000ff0a7431 */ /* 0x000fe200000001ff */
[----:B------:R-:W0:Y:S01]  /*23c0*/  LDCU.64 UR10, c[0x0][0x380] ;  /* 0x00007000ff0a77ac */ /* 0x000e220008000a00 */
[----:B------:R-:W-:-:S05]  /*23d0*/  UMOV UR4, URZ ;  /* 0x000000ff00047c82 */ /* 0x000fca0008000000 */
.L_x_841:
[----:B------:R-:W-:-:S05]  /*23e0*/  IADD3 R5, P1, PT, R0, UR4, RZ ;  /* 0x0000000400057c10 */ /* 0x000fca000ff3e0ff */
[----:B------:R-:W-:Y:S01]  /*23f0*/  IMAD.X R16, RZ, RZ, R7, P1 ;  /* 0x000000ffff107224 */ /* 0x000fe200008e0607 */
[----:B0-----:R-:W-:-:S04]  /*2400*/  LEA R4, P1, R5, UR10, 0x2 ;  /* 0x0000000a05047c11 */ /* 0x001fc8000f8210ff */
[----:B------:R-:W-:-:S05]  /*2410*/  LEA.HI.X R5, R5, UR11, R16, 0x2, P1 ;  /* 0x0000000b05057c11 */ /* 0x000fca00088f1410 */
[----:B------:R0:W5:Y:S01]  /*2420*/  LDG.E R17, desc[UR12][R4.64] ;  /* 0x0000000c04117981 */ /* 0x000162000c1e1900 */
[----:B------:R-:W-:Y:S01]  /*2430*/  I2FP.F32.U32 R21, UR4 ;  /* 0x0000000400157c45 */ /* 0x000fe20008201000 */
[----:B------:R-:W-:Y:S01]  /*2440*/  UISETP.NE.AND UP0, UPT, UR4, URZ, UPT ;  /* 0x000000ff0400728c */ /* 0x000fe2000bf05270 */
[----:B------:R-:W-:-:S03]  /*2450*/  MOV R19, 0x3f800000 ;  /* 0x3f80000000137802 */ /* 0x000fc60000000f00 */
[----:B------:R-:W-:-:S06]  /*2460*/  FMUL R16, R21, 0.5 ;  /* 0x3f00000015107820 */ /* 0x000fcc0000400000 */
[----:B------:R-:W1:Y:S02]  /*2470*/  FRND.TRUNC R16, R16 ;  /* 0x0000001000107307 */ /* 0x000e64000020d000 */
[----:B-1----:R-:W-:Y:S01]  /*2480*/  FADD R18, R16, R16 ;  /* 0x0000001010127221 */ /* 0x002fe20000000000 */
[----:B0-----:R-:W-:Y:S06]  /*2490*/  BRA.U !UP0, `(.L_x_835) ;  /* 0x0000000108987547 */ /* 0x001fec000b800000 */
[----:B------:R-:W-:-:S04]  /*24a0*/  FSETP.NAN.AND P1, PT, |R21|, |R21|, PT ;  /* 0x400000151500720b */ /* 0x000fc80003f28200 */
[----:B------:R-:W-:-:S13]  /*24b0*/  FSETP.NAN.OR P1, PT, |R11|, |R11|, P1 ;  /* 0x4000000b0b00720b */ /* 0x000fda0000f28600 */
[----:B------:R-:W-:Y:S05]  /*24c0*/  @P1 BRA `(.L_x_836) ;  /* 0x0000000000881947 */ /* 0x000fea0003800000 */
[----:B------:R-:W-:Y:S01]  /*24d0*/  FADD R16, R21, -R18 ;  /* 0x8000001215107221 */ /* 0x000fe20000000000 */
[----:B------:R-:W-:Y:S06]  /*24e0*/  @P0 BRA `(.L_x_837) ;  /* 0x0000000000740947 */ /* 0x000fec0003800000 */
[----:B------:R-:W-:Y:S02]  /*24f0*/  FSETP.NEU.AND P1, PT, |R21|, +INF , PT ;  /* 0x7f8000001500780b */ /* 0x000fe40003f2d200 */
[----:B------:R-:W-:-:S13]  /*2500*/  FSETP.EQ.AND P2, PT, R11, -1, PT ;  /* 0xbf8000000b00780b */ /* 0x000fda0003f42000 */
[----:B------:R-:W-:Y:S05]  /*2510*/  @!P1 BRA P2, `(.L_x_835) ;  /* 0x0000000000789947 */ /* 0x000fea0001000000 */
[----:B------:R-:W-:Y:S01]  /*2520*/  FMUL R19, R12, R21 ;  /* 0x000000150c137220 */ /* 0x000fe20000400000 */
[----:B------:R-:W-:-:S03]  /*2530*/  IMAD.MOV.U32 R23, RZ, RZ, 0x391fcb8e ;  /* 0x391fcb8eff177424 */ /* 0x000fc600078e00ff */
[----:B------:R-:W0:Y:S01]  /*2540*/  FRND R18, R19 ;  /* 0x0000001300127307 */ /* 0x000e220000201000 */
[----:B------:R-:W-:Y:S01]  /*2550*/  FFMA R20, R12, R21, -R19 ;  /* 0x000000150c147223 */ /* 0x000fe20000000813 */
[----:B------:R-:W-:-:S03]  /*2560*/  FSETP.GT.AND P2, PT, |R19|, 152, PT ;  /* 0x431800001300780b */ /* 0x000fc60003f44200 */
[----:B------:R-:W-:Y:S01]  /*2570*/  FFMA R21, R15, R21, R20 ;  /* 0x000000150f157223 */ /* 0x000fe20000000014 */
[----:B0-----:R-:W-:Y:S01]  /*2580*/  FADD R20, R19, -R18 ;  /* 0x8000001213147221 */ /* 0x001fe20000000000 */
[----:B------:R-:W-:-:S03]  /*2590*/  FSETP.GT.AND P1, PT, R18, RZ, PT ;  /* 0x000000ff1200720b */ /* 0x000fc60003f24000 */
[----:B------:R-:W-:Y:S01]  /*25a0*/  FADD R20, R20, R21 ;  /* 0x0000001514147221 */ /* 0x000fe20000000000 */
[----:B------:R-:W-:Y:S02]  /*25b0*/  SEL R18, RZ, 0x83000000, P1 ;  /* 0x83000000ff127807 */ /* 0x000fe40000800000 */
[----:B------:R-:W-:Y:S01]  /*25c0*/  FSETP.GEU.AND P1, PT, R19, RZ, PT ;  /* 0x000000ff1300720b */ /* 0x000fe20003f2e000 */
[----:B------:R-:W-:Y:S01]  /*25d0*/  FFMA R21, R20, R23, 0.0013391353422775864601 ;  /* 0x3aaf85ed14157423 */ /* 0x000fe20000000017 */
[----:B------:R-:W-:-:S03]  /*25e0*/  IADD3 R22, PT, PT, R18, 0x7f000000, RZ ;  /* 0x7f00000012167810 */ /* 0x000fc60007ffe0ff */
[C---:B------:R-:W-:Y:S02]  /*25f0*/  FFMA R23, R20.reuse, R21, 0.0096188392490148544312 ;  /* 0x3c1d985614177423 */ /* 0x040fe40000000015 */
[----:B------:R0:W1:Y:S02]  /*2600*/  F2I.NTZ R21, R19 ;  /* 0x0000001300157305 */ /* 0x0000640000203100 */
[----:B------:R-:W-:-:S04]  /*2610*/  FFMA R23, R20, R23, 0.055503588169813156128 ;  /* 0x3d6357bb14177423 */ /* 0x000fc80000000017 */
[----:B------:R-:W-:Y:S01]  /*2620*/  FFMA R23, R20, R23, 0.24022644758224487305 ;  /* 0x3e75fdec14177423 */ /* 0x000fe20000000017 */
[----:B0-----:R-:W-:-:S03]  /*2630*/  FSEL R19, RZ, +INF , !P1 ;  /* 0x7f800000ff137808 */ /* 0x001fc60004800000 */
[----:B------:R-:W-:Y:S01]  /*2640*/  FFMA R23, R20, R23, 0.69314718246459960938 ;  /* 0x3f31721814177423 */ /* 0x000fe20000000017 */
[----:B------:R-:W-:-:S03]  /*2650*/  FSETP.NEU.AND P1, PT, |R16|, 1, PT ;  /* 0x3f8000001000780b */ /* 0x000fc60003f2d200 */
[----:B------:R-:W-:Y:S01]  /*2660*/  FFMA R23, R20, R23, 1 ;  /* 0x3f80000014177423 */ /* 0x000fe20000000017 */
[----:B-1----:R-:W-:-:S03]  /*2670*/  IMAD R21, R21, 0x800000, -R18 ;  /* 0x0080000015157824 */ /* 0x002fc600078e0a12 */
[----:B------:R-:W-:-:S04]  /*2680*/  FMUL R22, R22, R23 ;  /* 0x0000001716167220 */ /* 0x000fc80000400000 */
[----:B------:R-:W-:-:S05]  /*2690*/  @!P2 FMUL R19, R21, R22 ;  /* 0x000000161513a220 */ /* 0x000fca0000400000 */
[----:B------:R-:W-:Y:S01]  /*26a0*/  FSEL R19, R19, -R19, P1 ;  /* 0x8000001313137208 */ /* 0x000fe20000800000 */
[----:B------:R-:W-:Y:S06]  /*26b0*/  BRA `(.L_x_835) ;  /* 0x0000000000107947 */ /* 0x000fec0003800000 */
.L_x_837:
[----:B------:R-:W-:-:S04]  /*26c0*/  FSETP.NEU.AND P1, PT, |R16|, 1, PT ;  /* 0x3f8000001000780b */ /* 0x000fc80003f2d200 */
[----:B------:R-:W-:Y:S01]  /*26d0*/  FSEL R19, R14, R13, P1 ;  /* 0x0000000d0e137208 */ /* 0x000fe20000800000 */
[----:B------:R-:W-:Y:S08]  /*26e0*/  BRA `(.L_x_835) ;  /* 0x0000000000047947 */ /* 0x000ff00003800000 */
.L_x_836:
[----:B------:R-:W-:-:S07]  /*26f0*/  FADD R19, R11, R21 ;  /* 0x000000150b137221 */ /* 0x000fce0000000000 */
.L_x_835:
[----:B------:R0:W5:Y:S01]  /*2700*/  LDG.E R4, desc[UR12][R4.64+0x4] ;  /* 0x0000040c04047981 */ /* 0x000162000c1e1900 */
[----:B------:R-:W-:Y:S01]  /*2710*/  UIADD3 UR9, UPT, UPT, UR4, 0x1, URZ ;  /* 0x0000000104097890 */ /* 0x000fe2000fffe0ff */
[----:B-----5:R-:W-:-:S05]  /*2720*/  FFMA R17, R17, R19, R10 ;  /* 0x0000001311117223 */ /* 0x020fca000000000a */
[----:B------:R-:W-:-:S04]  /*2730*/  I2FP.F32.U32 R21, UR9 ;  /* 0x0000000900157c45 */ /* 0x000fc80008201000 */
[C---:B------:R-:W-:Y:S01]  /*2740*/  FSETP.NAN.AND P1, PT, |R21|.reuse, |R21|, PT ;  /* 0x400000151500720b */ /* 0x040fe20003f28200 */
[----:B------:R-:W-:-:S03]  /*2750*/  FMUL R16, R21, 0.5 ;  /* 0x3f00000015107820 */ /* 0x000fc60000400000 */
[----:B------:R-:W-:-:S03]  /*2760*/  FSETP.NAN.OR P1, PT, |R11|, |R11|, P1 ;  /* 0x4000000b0b00720b */ /* 0x000fc60000f28600 */
[----:B------:R-:W1:Y:S02]  /*2770*/  FRND.TRUNC R16, R16 ;  /* 0x0000001000107307 */ /* 0x000e64000020d000 */
[----:B-1----:R-:W-:-:S08]  /*2780*/  FADD R10, R16, R16 ;  /* 0x00000010100a7221 */ /* 0x002fd00000000000 */
[----:B0-----:R-:W-:Y:S05]  /*2790*/  @P1 BRA `(.L_x_838) ;  /* 0x00000000008c1947 */ /* 0x001fea0003800000 */
[----:B------:R-:W-:Y:S01]  /*27a0*/  FADD R5, R21, -R10 ;  /* 0x8000000a15057221 */ /* 0x000fe20000000000 */
[----:B------:R-:W-:Y:S06]  /*27b0*/  @P0 BRA `(.L_x_839) ;  /* 0x0000000000780947 */ /* 0x000fec0003800000 */
[----:B------:R-:W-:Y:S01]  /*27c0*/  FSETP.NEU.AND P1, PT, |R21|, +INF , PT ;  /* 0x7f8000001500780b */ /* 0x000fe20003f2d200 */
[----:B------:R-:W-:Y:S01]  /*27d0*/  HFMA2 R10, -RZ, RZ, 1.875, 0 ;  /* 0x3f800000ff0a7431 */ /* 0x000fe200000001ff */
        /* <DEDUP_REMOVED lines=16> */
[----:B------:R-:W0:Y:S02]  /*28e0*/  F2I.NTZ R21, R19 ;  /* 0x0000001300157305 */ /* 0x000e240000203100 */
[----:B------:R-:W-:-:S04]  /*28f0*/  FFMA R23, R16, R23, 0.055503588169813156128 ;  /* 0x3d6357bb10177423 */ /* 0x000fc80000000017 */
[----:B------:R-:W-:-:S04]  /*2900*/  FFMA R23, R16, R23, 0.24022644758224487305 ;  /* 0x3e75fdec10177423 */ /* 0x000fc80000000017 */
[----:B------:R-:W-:-:S04]  /*2910*/  FFMA R23, R16, R23, 0.69314718246459960938 ;  /* 0x3f31721810177423 */ /* 0x000fc80000000017 */
[----:B------:R-:W-:Y:S01]  /*2920*/  FFMA R23, R16, R23, 1 ;  /* 0x3f80000010177423 */ /* 0x000fe20000000017 */
[----:B0-----:R-:W-:Y:S01]  /*2930*/  IMAD R21, R21, 0x800000, -R10 ;  /* 0x0080000015157824 */ /* 0x001fe200078e0a0a */
[----:B------:R-:W-:Y:S02]  /*2940*/  FSEL R10, RZ, +INF , !P1 ;  /* 0x7f800000ff0a7808 */ /* 0x000fe40004800000 */
[----:B------:R-:W-:Y:S01]  /*2950*/  FMUL R18, R18, R23 ;  /* 0x0000001712127220 */ /* 0x000fe20000400000 */
[----:B------:R-:W-:-:S03]  /*2960*/  FSETP.NEU.AND P1, PT, |R5|, 1, PT ;  /* 0x3f8000000500780b */ /* 0x000fc60003f2d200 */
[----:B------:R-:W-:-:S05]  /*2970*/  @!P2 FMUL R10, R21, R18 ;  /* 0x00000012150aa220 */ /* 0x000fca0000400000 */
[----:B------:R-:W-:Y:S01]  /*2980*/  FSEL R10, R10, -R10, P1 ;  /* 0x8000000a0a0a7208 */ /* 0x000fe20000800000 */
[----:B------:R-:W-:Y:S06]  /*2990*/  BRA `(.L_x_840) ;  /* 0x0000000000107947 */ /* 0x000fec0003800000 */
.L_x_839:
[----:B------:R-:W-:-:S04]  /*29a0*/  FSETP.NEU.AND P1, PT, |R5|, 1, PT ;  /* 0x3f8000000500780b */ /* 0x000fc80003f2d200 */
[----:B------:R-:W-:Y:S01]  /*29b0*/  FSEL R10, R14, R13, P1 ;  /* 0x0000000d0e0a7208 */ /* 0x000fe20000800000 */
[----:B------:R-:W-:Y:S08]  /*29c0*/  BRA `(.L_x_840) ;  /* 0x0000000000047947 */ /* 0x000ff00003800000 */
.L_x_838:
[----:B------:R-:W-:-:S07]  /*29d0*/  FADD R10, R11, R21 ;  /* 0x000000150b0a7221 */ /* 0x000fce0000000000 */
.L_x_840:
[----:B------:R-:W-:Y:S01]  /*29e0*/  UIADD3 UR4, UPT, UPT, UR4, 0x2, URZ ;  /* 0x0000000204047890 */ /* 0x000fe2000fffe0ff */
[----:B------:R-:W-:-:S03]  /*29f0*/  FFMA R10, R4, R10, R17 ;  /* 0x0000000a040a7223 */ /* 0x000fc60000000011 */
[----:B------:R-:W-:-:S09]  /*2a00*/  UISETP.NE.AND UP0, UPT, UR4, UR5, UPT ;  /* 0x000000050400728c */ /* 0x000fd2000bf05270 */
[----:B------:R-:W-:Y:S05]  /*2a10*/  BRA.U UP0, `(.L_x_841) ;  /* 0xfffffff900707547 */ /* 0x000fea000b83ffff */
[----:B------:R-:W-:-:S05]  /*2a20*/  UMOV UR4, UR5 ;  /* 0x0000000500047c82 */ /* 0x000fca0008000000 */
.L_x_834:
[----:B------:R-:W-:-:S09]  /*2a30*/  UISETP.NE.AND UP0, UPT, UR6, URZ, UPT ;  /* 0x000000ff0600728c */ /* 0x000fd2000bf05270 */
[----:B------:R-:W-:Y:S05]  /*2a40*/  BRA.U UP0, `(.L_x_830) ;  /* 0x0000000d003c7547 */ /* 0x000fea000b800000 */
[----:B------:R-:W0:Y:S01]  /*2a50*/  LDCU.64 UR10, c[0x0][0x380] ;  /* 0x00007000ff0a77ac */ /* 0x000e220008000a00 */
[----:B------:R-:W-:-:S04]  /*2a60*/  IADD3 R4, P1, PT, R0, UR4, RZ ;  /* 0x0000000400047c10 */ /* 0x000fc8000ff3e0ff */
[----:B------:R-:W-:Y:S02]  /*2a70*/  IADD3.X R5, PT, PT, RZ, R7, RZ, P1, !PT ;  /* 0x00000007ff057210 */ /* 0x000fe40000ffe4ff */
[----:B0-----:R-:W-:-:S04]  /*2a80*/  LEA R18, P1, R4, UR10, 0x2 ;  /* 0x0000000a04127c11 */ /* 0x001fc8000f8210ff */
[----:B------:R-:W-:Y:S02]  /*2a90*/  LEA.HI.X R19, R4, UR11, R5, 0x2, P1 ;  /* 0x0000000b04137c11 */ /* 0x000fe400088f1405 */
[----:B------:R-:W-:Y:S01]  /*2aa0*/  I2FP.F32.U32 R4, UR4 ;  /* 0x0000000400047c45 */ /* 0x000fe20008201000 */
[----:B------:R-:W-:Y:S02]  /*2ab0*/  IMAD.MOV.U32 R21, RZ, RZ, 0x391fcb8e ;  /* 0x391fcb8eff157424 */ /* 0x000fe400078e00ff */
[----:B------:R0:W5:Y:S01]  /*2ac0*/  LDG.E R5, desc[UR12][R18.64] ;  /* 0x0000000c12057981 */ /* 0x000162000c1e1900 */
[----:B------:R-:W-:Y:S01]  /*2ad0*/  UISETP.NE.AND UP0, UPT, UR4, URZ, UPT ;  /* 0x000000ff0400728c */ /* 0x000fe2000bf05270 */
[----:B------:R-:W-:-:S04]  /*2ae0*/  FMUL R17, R12, R4 ;  /* 0x000000040c117220 */ /* 0x000fc80000400000 */
[----:B------:R-:W1:Y:S01]  /*2af0*/  FRND R16, R17 ;  /* 0x0000001100107307 */ /* 0x000e620000201000 */
[----:B------:R-:W-:Y:S01]  /*2b00*/  FFMA R12, R12, R4, -R17 ;  /* 0x000000040c0c7223 */ /* 0x000fe20000000811 */
[----:B------:R-:W-:-:S03]  /*2b10*/  FSETP.GEU.AND P2, PT, R17, RZ, PT ;  /* 0x000000ff1100720b */ /* 0x000fc60003f4e000 */
[----:B------:R-:W-:-:S03]  /*2b20*/  FFMA R12, R15, R4, R12 ;  /* 0x000000040f0c7223 */ /* 0x000fc6000000000c */
[----:B0-----:R-:W0:Y:S01]  /*2b30*/  F2I.NTZ R18, R17 ;  /* 0x0000001100127305 */ /* 0x001e220000203100 */
[----:B-1----:R-:W-:Y:S01]  /*2b40*/  FADD R15, R17, -R16 ;  /* 0x80000010110f7221 */ /* 0x002fe20000000000 */
[----:B------:R-:W-:-:S03]  /*2b50*/  FSETP.GT.AND P1, PT, R16, RZ, PT ;  /* 0x000000ff1000720b */ /* 0x000fc60003f24000 */
[----:B------:R-:W-:-:S04]  /*2b60*/  FADD R12, R12, R15 ;  /* 0x0000000f0c0c7221 */ /* 0x000fc80000000000 */
[C---:B------:R-:W-:Y:S01]  /*2b70*/  FFMA R15, R12.reuse, R21, 0.0013391353422775864601 ;  /* 0x3aaf85ed0c0f7423 */ /* 0x040fe20000000015 */
[----:B------:R-:W-:Y:S02]  /*2b80*/  SEL R21, RZ, 0x83000000, P1 ;  /* 0x83000000ff157807 */ /* 0x000fe40000800000 */
[----:B------:R-:W-:Y:S01]  /*2b90*/  FSETP.GT.AND P1, PT, |R17|, 152, PT ;  /* 0x431800001100780b */ /* 0x000fe20003f24200 */
[----:B------:R-:W-:-:S04]  /*2ba0*/  FFMA R15, R12, R15, 0.0096188392490148544312 ;  /* 0x3c1d98560c0f7423 */ /* 0x000fc8000000000f */
[----:B------:R-:W-:-:S04]  /*2bb0*/  FFMA R15, R12, R15, 0.055503588169813156128 ;  /* 0x3d6357bb0c0f7423 */ /* 0x000fc8000000000f */
[----:B------:R-:W-:Y:S01]  /*2bc0*/  FFMA R19, R12, R15, 0.24022644758224487305 ;  /* 0x3e75fdec0c137423 */ /* 0x000fe2000000000f */
[----:B------:R-:W-:-:S03]  /*2bd0*/  FMUL R15, R4, 0.5 ;  /* 0x3f000000040f7820 */ /* 0x000fc60000400000 */
[----:B------:R-:W-:-:S03]  /*2be0*/  FFMA R19, R12, R19, 0.69314718246459960938 ;  /* 0x3f3172180c137423 */ /* 0x000fc60000000013 */
[----:B------:R-:W1:Y:S01]  /*2bf0*/  FRND.TRUNC R15, R15 ;  /* 0x0000000f000f7307 */ /* 0x000e62000020d000 */
[----:B------:R-:W-:Y:S01]  /*2c00*/  FFMA R19, R12, R19, 1 ;  /* 0x3f8000000c137423 */ /* 0x000fe20000000013 */
[----:B------:R-:W-:Y:S01]  /*2c10*/  IADD3 R12, PT, PT, R21, 0x7f000000, RZ ;  /* 0x7f000000150c7810 */ /* 0x000fe20007ffe0ff */
[----:B0-----:R-:W-:-:S04]  /*2c20*/  IMAD R21, R18, 0x800000, -R21 ;  /* 0x0080000012157824 */ /* 0x001fc800078e0a15 */
[----:B------:R-:W-:-:S04]  /*2c30*/  FMUL R12, R19, R12 ;  /* 0x0000000c130c7220 */ /* 0x000fc80000400000 */
[----:B------:R-:W-:Y:S01]  /*2c40*/  FMUL R21, R12, R21 ;  /* 0x000000150c157220 */ /* 0x000fe20000400000 */
[----:B------:R-:W-:Y:S01]  /*2c50*/  HFMA2 R12, -RZ, RZ, 1.875, 0 ;  /* 0x3f800000ff0c7431 */ /* 0x000fe200000001ff */
[----:B------:R-:W-:Y:S01]  /*2c60*/  @P1 FSEL R21, RZ, +INF , !P2 ;  /* 0x7f800000ff151808 */ /* 0x000fe20005000000 */
[----:B-1----:R-:W-:Y:S01]  /*2c70*/  FADD R17, R15, R15 ;  /* 0x0000000f0f117221 */ /* 0x002fe20000000000 */
[----:B------:R-:W-:Y:S06]  /*2c80*/  BRA.U !UP0, `(.L_x_842) ;  /* 0x00000001083c7547 */ /* 0x000fec000b800000 */
        /* <DEDUP_REMOVED lines=8> */
[----:B------:R-:W-:-:S04]  /*2d10*/  FSETP.NEU.AND P0, PT, |R17|, 1, PT ;  /* 0x3f8000001100780b */ /* 0x000fc80003f0d200 */
[----:B------:R-:W-:Y:S01]  /*2d20*/  FSEL R12, R21, -R21, P0 ;  /* 0x80000015150c7208 */ /* 0x000fe20000000000 */
[----:B------:R-:W-:Y:S08]  /*2d30*/  BRA `(.L_x_842) ;  /* 0x0000000000107947 */ /* 0x000ff00003800000 */
.L_x_844:
[----:B------:R-:W-:-:S04]  /*2d40*/  FSETP.NEU.AND P0, PT, |R17|, 1, PT ;  /* 0x3f8000001100780b */ /* 0x000fc80003f0d200 */
[----:B------:R-:W-:Y:S01]  /*2d50*/  FSEL R12, R14, R13, P0 ;  /* 0x0000000d0e0c7208 */ /* 0x000fe20000000000 */
[----:B------:R-:W-:Y:S08]  /*2d60*/  BRA `(.L_x_842) ;  /* 0x0000000000047947 */ /* 0x000ff00003800000 */
.L_x_843:
[----:B------:R-:W-:-:S07]  /*2d70*/  FADD R12, R11, R4 ;  /* 0x000000040b0c7221 */ /* 0x000fce0000000000 */
.L_x_842:
[----:B-----5:R-:W-:Y:S01]  /*2d80*/  FFMA R10, R5, R12, R10 ;  /* 0x0000000c050a7223 */ /* 0x020fe2000000000a */
[----:B------:R-:W-:Y:S06]  /*2d90*/  BRA `(.L_x_830) ;  /* 0x0000000800687947 */ /* 0x000fec0003800000 */
.L_x_833:
[----:B------:R-:W0:Y:S01]  /*2da0*/  LDCU UR4, c[0x0][0x3a4] ;  /* 0x00007480ff0477ac */ /* 0x000e220008000800 */
[----:B------:R-:W-:Y:S01]  /*2db0*/  IMAD.MOV.U32 R10, RZ, RZ, RZ ;  /* 0x000000ffff0a7224 */ /* 0x000fe200078e00ff */
[----:B0-----:R-:W-:-:S03]  /*2dc0*/  UISETP.NE.AND UP0, UPT, UR4, URZ, UPT ;  /* 0x000000ff0400728c */ /* 0x001fc6000bf05270 */
[----:B------:R-:W-:-:S06]  /*2dd0*/  UMOV UR4, URZ ;  /* 0x000000ff00047c82 */ /* 0x000fcc0008000000 */
[----:B------:R-:W-:Y:S05]  /*2de0*/  BRA.U !UP0, `(.L_x_845) ;  /* 0x0000000508847547 */ /* 0x000fea000b800000 */
[----:B------:R-:W-:Y:S02]  /*2df0*/  HFMA2 R10, -RZ, RZ, 0, 0 ;  /* 0x00000000ff0a7431 */ /* 0x000fe400000001ff */
[----:B------:R-:W-:Y:S01]  /*2e00*/  IMAD.MOV.U32 R4, RZ, RZ, R6 ;  /* 0x000000ffff047224 */ /* 0x000fe200078e0006 */
[----:B------:R-:W-:Y:S01]  /*2e10*/  MOV R5, R9 ;  /* 0x0000000900057202 */ /* 0x000fe20000000f00 */
[----:B------:R-:W-:-:S06]  /*2e20*/  UMOV UR4, URZ ;  /* 0x000000ff00047c82 */ /* 0x000fcc0008000000 */
.L_x_851:
[----:B------:R0:W5:Y:S01]  /*2e30*/  LDG.E R17, desc[UR12][R4.64+-0x4] ;  /* 0xfffffc0c04117981 */ /* 0x000162000c1e1900 */
[----:B------:R-:W-:Y:S01]  /*2e40*/  UISETP.NE.AND UP0, UPT, UR4, URZ, UPT ;  /* 0x000000ff0400728c */ /* 0x000fe2000bf05270 */
[----:B------:R-:W-:-:S08]  /*2e50*/  IMAD.MOV.U32 R19, RZ, RZ, 0x3f800000 ;  /* 0x3f800000ff137424 */ /* 0x000fd000078e00ff */
[----:B0-----:R-:W-:Y:S05]  /*2e60*/  BRA.U !UP0, `(.L_x_846) ;  /* 0x00000001089c7547 */ /* 0x001fea000b800000 */
[----:B------:R-:W-:-:S04]  /*2e70*/  I2FP.F32.U32 R16, UR4 ;  /* 0x0000000400107c45 */ /* 0x000fc80008201000 */
[----:B------:R-:W-:-:S04]  /*2e80*/  FSETP.NAN.AND P1, PT, |R16|, |R16|, PT ;  /* 0x400000101000720b */ /* 0x000fc80003f28200 */
[----:B------:R-:W-:-:S13]  /*2e90*/  FSETP.NUM.AND P1, PT, |R11|, |R11|, !P1 ;  /* 0x4000000b0b00720b */ /* 0x000fda0004f27200 */
[----:B------:R-:W-:Y:S01]  /*2ea0*/  @!P1 FADD R19, R11, R16 ;  /* 0x000000100b139221 */ /* 0x000fe20000000000 */
[----:B------:R-:W-:Y:S06]  /*2eb0*/  @!P1 BRA `(.L_x_846) ;  /* 0x0000000000889947 */ /* 0x000fec0003800000 */
[----:B------:R-:W-:Y:S05]  /*2ec0*/  @!P0 BRA `(.L_x_847) ;  /* 0x00000000001c8947 */ /* 0x000fea0003800000 */
[----:B------:R-:W-:-:S06]  /*2ed0*/  FMUL R18, R16, 0.5 ;  /* 0x3f00000010127820 */ /* 0x000fcc0000400000 */
[----:B------:R-:W0:Y:S02]  /*2ee0*/  FRND.TRUNC R18, R18 ;  /* 0x0000001200127307 */ /* 0x000e24000020d000 */
[----:B0-----:R-:W-:-:S04]  /*2ef0*/  FADD R19, R18, R18 ;  /* 0x0000001212137221 */ /* 0x001fc80000000000 */
[----:B------:R-:W-:-:S05]  /*2f00*/  FADD R19, R16, -R19 ;  /* 0x8000001310137221 */ /* 0x000fca0000000000 */
[----:B------:R-:W-:-:S04]  /*2f10*/  FSETP.NEU.AND P1, PT, |R19|, 1, PT ;  /* 0x3f8000001300780b */ /* 0x000fc80003f2d200 */
[----:B------:R-:W-:Y:S01]  /*2f20*/  FSEL R19, R14, R13, P1 ;  /* 0x0000000d0e137208 */ /* 0x000fe20000800000 */
[----:B------:R-:W-:Y:S08]  /*2f30*/  BRA `(.L_x_846) ;  /* 0x0000000000687947 */ /* 0x000ff00003800000 */
.L_x_847:
[----:B------:R-:W-:Y:S01]  /*2f40*/  FMUL R19, R12, R16 ;  /* 0x000000100c137220 */ /* 0x000fe20000400000 */
[----:B------:R-:W-:-:S03]  /*2f50*/  HFMA2 R23, -RZ, RZ, 0.64013671875, -15.109375 ;  /* 0x391fcb8eff177431 */ /* 0x000fc600000001ff */
[----:B------:R-:W0:Y:S01]  /*2f60*/  FRND R18, R19 ;  /* 0x0000001300127307 */ /* 0x000e220000201000 */
[-C--:B------:R-:W-:Y:S01]  /*2f70*/  FFMA R20, R12, R16.reuse, -R19 ;  /* 0x000000100c147223 */ /* 0x080fe20000000813 */
[C---:B------:R-:W-:Y:S02]  /*2f80*/  FSETP.GT.AND P2, PT, |R19|.reuse, 152, PT ;  /* 0x431800001300780b */ /* 0x040fe40003f44200 */
[----:B------:R-:W-:Y:S01]  /*2f90*/  FSETP.GEU.AND P3, PT, R19, RZ, PT ;  /* 0x000000ff1300720b */ /* 0x000fe20003f6e000 */
[----:B------:R-:W-:Y:S01]  /*2fa0*/  FFMA R21, R15, R16, R20 ;  /* 0x000000100f157223 */ /* 0x000fe20000000014 */
[----:B0-----:R-:W-:Y:S01]  /*2fb0*/  FADD R20, R19, -R18 ;  /* 0x8000001213147221 */ /* 0x001fe20000000000 */
[----:B------:R-:W-:-:S03]  /*2fc0*/  FSETP.GT.AND P1, PT, R18, RZ, PT ;  /* 0x000000ff1200720b */ /* 0x000fc60003f24000 */
[----:B------:R-:W-:Y:S01]  /*2fd0*/  FADD R20, R20, R21 ;  /* 0x0000001514147221 */ /* 0x000fe20000000000 */
[----:B------:R-:W-:Y:S02]  /*2fe0*/  SEL R18, RZ, 0x83000000, P1 ;  /* 0x83000000ff127807 */ /* 0x000fe40000800000 */
[----:B------:R-:W-:Y:S01]  /*2ff0*/  FSETP.NEU.AND P1, PT, R11, -1, PT ;  /* 0xbf8000000b00780b */ /* 0x000fe20003f2d000 */
[----:B------:R-:W-:-:S04]  /*3000*/  FFMA R21, R20, R23, 0.0013391353422775864601 ;  /* 0x3aaf85ed14157423 */ /* 0x000fc80000000017 */
[----:B------:R-:W-:-:S04]  /*3010*/  FFMA R21, R20, R21, 0.0096188392490148544312 ;  /* 0x3c1d985614157423 */ /* 0x000fc80000000015 */
[C---:B------:R-:W-:Y:S02]  /*3020*/  FFMA R23, R20.reuse, R21, 0.055503588169813156128 ;  /* 0x3d6357bb14177423 */ /* 0x040fe40000000015 */
[----:B------:R0:W1:Y:S02]  /*3030*/  F2I.NTZ R21, R19 ;  /* 0x0000001300157305 */ /* 0x0000640000203100 */
[----:B------:R-:W-:-:S04]  /*3040*/  FFMA R23, R20, R23, 0.24022644758224487305 ;  /* 0x3e75fdec14177423 */ /* 0x000fc80000000017 */
[----:B------:R-:W-:Y:S01]  /*3050*/  FFMA R23, R20, R23, 0.69314718246459960938 ;  /* 0x3f31721814177423 */ /* 0x000fe20000000017 */
[----:B0-----:R-:W-:-:S03]  /*3060*/  FSEL R19, RZ, +INF , !P3 ;  /* 0x7f800000ff137808 */ /* 0x001fc60005800000 */
[----:B------:R-:W-:Y:S01]  /*3070*/  FFMA R23, R20, R23, 1 ;  /* 0x3f80000014177423 */ /* 0x000fe20000000017 */
[----:B------:R-:W-:Y:S01]  /*3080*/  VIADD R20, R18, 0x7f000000 ;  /* 0x7f00000012147836 */ /* 0x000fe20000000000 */
[----:B-1----:R-:W-:-:S03]  /*3090*/  LEA R21, R21, -R18, 0x17 ;  /* 0x8000001215157211 */ /* 0x002fc600078eb8ff */
[----:B------:R-:W-:-:S04]  /*30a0*/  FMUL R20, R20, R23 ;  /* 0x0000001714147220 */ /* 0x000fc80000400000 */
[----:B------:R-:W-:Y:S01]  /*30b0*/  @!P2 FMUL R19, R21, R20 ;  /* 0x000000141513a220 */ /* 0x000fe20000400000 */
[----:B------:R-:W-:-:S04]  /*30c0*/  FSETP.NEU.AND P2, PT, |R16|, +INF , PT ;  /* 0x7f8000001000780b */ /* 0x000fc80003f4d200 */
[----:B------:R-:W-:-:S09]  /*30d0*/  @!P1 FSEL R19, R19, 1, P2 ;  /* 0x3f80000013139808 */ /* 0x000fd20001000000 */
.L_x_846:
[----:B------:R0:W5:Y:S01]  /*30e0*/  LDG.E R16, desc[UR12][R4.64] ;  /* 0x0000000c04107981 */ /* 0x000162000c1e1900 */
[----:B------:R-:W-:Y:S01]  /*30f0*/  UIADD3 UR9, UPT, UPT, UR4, 0x1, URZ ;  /* 0x0000000104097890 */ /* 0x000fe2000fffe0ff */
[----:B-----5:R-:W-:-:S05]  /*3100*/  FFMA R17, R17, R19, R10 ;  /* 0x0000001311117223 */ /* 0x020fca000000000a */
[----:B------:R-:W-:-:S04]  /*3110*/  I2FP.F32.U32 R18, UR9 ;  /* 0x0000000900127c45 */ /* 0x000fc80008201000 */
[----:B------:R-:W-:-:S04]  /*3120*/  FSETP.NAN.AND P1, PT, |R18|, |R18|, PT ;  /* 0x400000121200720b */ /* 0x000fc80003f28200 */
[----:B------:R-:W-:-:S13]  /*3130*/  FSETP.NAN.OR P1, PT, |R11|, |R11|, P1 ;  /* 0x4000000b0b00720b */ /* 0x000fda0000f28600 */
[----:B0-----:R-:W-:Y:S05]  /*3140*/  @P1 BRA `(.L_x_848) ;  /* 0x00000000008c1947 */ /* 0x001fea0003800000 */
[----:B------:R-:W-:Y:S05]  /*3150*/  @P0 BRA `(.L_x_849) ;  /* 0x00000000006c0947 */ /* 0x000fea0003800000 */
[CC--:B------:R-:W-:Y:S01]  /*3160*/  FMUL R19, R12.reuse, R18.reuse ;  /* 0x000000120c137220 */ /* 0x0c0fe20000400000 */
[----:B------:R-:W-:Y:S01]  /*3170*/  IMAD.MOV.U32 R23, RZ, RZ, 0x391fcb8e ;  /* 0x391fcb8eff177424 */ /* 0x000fe200078e00ff */
[----:B------:R-:W-:Y:S02]  /*3180*/  FSETP.NEU.AND P3, PT, R11, -1, PT ;  /* 0xbf8000000b00780b */ /* 0x000fe40003f6d000 */
        /* <DEDUP_REMOVED lines=9> */
[----:B------:R-:W-:-:S04]  /*3220*/  FFMA R21, R20, R23, 0.0013391353422775864601 ;  /* 0x3aaf85ed14157423 */ /* 0x000fc80000000017 */
[----:B------:R-:W-:-:S04]  /*3230*/  FFMA R21, R20, R21, 0.0096188392490148544312 ;  /* 0x3c1d985614157423 */ /* 0x000fc80000000015 */
[C---:B------:R-:W-:Y:S02]  /*3240*/  FFMA R23, R20.reuse, R21, 0.055503588169813156128 ;  /* 0x3d6357bb14177423 */ /* 0x040fe40000000015 */
[----:B------:R-:W0:Y:S02]  /*3250*/  F2I.NTZ R21, R19 ;  /* 0x0000001300157305 */ /* 0x000e240000203100 */
[----:B------:R-:W-:-:S04]  /*3260*/  FFMA R23, R20, R23, 0.24022644758224487305 ;  /* 0x3e75fdec14177423 */ /* 0x000fc80000000017 */
[----:B------:R-:W-:-:S04]  /*3270*/  FFMA R23, R20, R23, 0.69314718246459960938 ;  /* 0x3f31721814177423 */ /* 0x000fc80000000017 */
[----:B------:R-:W-:Y:S01]  /*3280*/  FFMA R23, R20, R23, 1 ;  /* 0x3f80000014177423 */ /* 0x000fe20000000017 */
[----:B------:R-:W-:Y:S01]  /*3290*/  IADD3 R20, PT, PT, R10, 0x7f000000, RZ ;  /* 0x7f0000000a147810 */ /* 0x000fe20007ffe0ff */
[----:B0-----:R-:W-:-:S04]  /*32a0*/  IMAD R21, R21, 0x800000, -R10 ;  /* 0x0080000015157824 */ /* 0x001fc800078e0a0a */
[----:B------:R-:W-:Y:S01]  /*32b0*/  FMUL R20, R20, R23 ;  /* 0x0000001714147220 */ /* 0x000fe20000400000 */
[----:B------:R-:W-:Y:S02]  /*32c0*/  FSEL R10, RZ, +INF , !P1 ;  /* 0x7f800000ff0a7808 */ /* 0x000fe40004800000 */
[----:B------:R-:W-:Y:S01]  /*32d0*/  FSETP.NEU.AND P1, PT, |R18|, +INF , PT ;  /* 0x7f8000001200780b */ /* 0x000fe20003f2d200 */
[----:B------:R-:W-:-:S05]  /*32e0*/  @!P2 FMUL R10, R21, R20 ;  /* 0x00000014150aa220 */ /* 0x000fca0000400000 */
[----:B------:R-:W-:Y:S01]  /*32f0*/  @!P3 FSEL R10, R10, 1, P1 ;  /* 0x3f8000000a0ab808 */ /* 0x000fe20000800000 */
[----:B------:R-:W-:Y:S06]  /*3300*/  BRA `(.L_x_850) ;  /* 0x0000000000207947 */ /* 0x000fec0003800000 */
.L_x_849:
[----:B------:R-:W-:-:S06]  /*3310*/  FMUL R19, R18, 0.5 ;  /* 0x3f00000012137820 */ /* 0x000fcc0000400000 */
[----:B------:R-:W0:Y:S02]  /*3320*/  FRND.TRUNC R19, R19 ;  /* 0x0000001300137307 */ /* 0x000e24000020d000 */
[----:B0-----:R-:W-:-:S04]  /*3330*/  FADD R21, R19, R19 ;  /* 0x0000001313157221 */ /* 0x001fc80000000000 */
[----:B------:R-:W-:-:S05]  /*3340*/  FADD R21, R18, -R21 ;  /* 0x8000001512157221 */ /* 0x000fca0000000000 */
[----:B------:R-:W-:-:S04]  /*3350*/  FSETP.NEU.AND P1, PT, |R21|, 1, PT ;  /* 0x3f8000001500780b */ /* 0x000fc80003f2d200 */
[----:B------:R-:W-:Y:S01]  /*3360*/  FSEL R10, R14, R13, P1 ;  /* 0x0000000d0e0a7208 */ /* 0x000fe20000800000 */
[----:B------:R-:W-:Y:S08]  /*3370*/  BRA `(.L_x_850) ;  /* 0x0000000000047947 */ /* 0x000ff00003800000 */
.L_x_848:
[----:B------:R-:W-:-:S07]  /*3380*/  FADD R10, R11, R18 ;  /* 0x000000120b0a7221 */ /* 0x000fce0000000000 */
.L_x_850:
[----:B------:R-:W-:Y:S01]  /*3390*/  UIADD3 UR4, UPT, UPT, UR4, 0x2, URZ ;  /* 0x0000000204047890 */ /* 0x000fe2000fffe0ff */
[----:B------:R-:W-:Y:S01]  /*33a0*/  IADD3 R4, P1, PT, R4, 0x8, RZ ;  /* 0x0000000804047810 */ /* 0x000fe20007f3e0ff */
[----:B------:R-:W-:Y:S02]  /*33b0*/  FFMA R10, R16, R10, R17 ;  /* 0x0000000a100a7223 */ /* 0x000fe40000000011 */
[----:B------:R-:W-:Y:S01]  /*33c0*/  UISETP.NE.AND UP0, UPT, UR4, UR5, UPT ;  /* 0x000000050400728c */ /* 0x000fe2000bf05270 */
[----:B------:R-:W-:-:S08]  /*33d0*/  IADD3.X R5, PT, PT, RZ, R5, RZ, P1, !PT ;  /* 0x00000005ff057210 */ /* 0x000fd00000ffe4ff */
[----:B------:R-:W-:Y:S05]  /*33e0*/  BRA.U UP0, `(.L_x_851) ;  /* 0xfffffff900907547 */ /* 0x000fea000b83ffff */
[----:B------:R-:W-:-:S05]  /*33f0*/  UMOV UR4, UR5 ;  /* 0x0000000500047c82 */ /* 0x000fca0008000000 */
.L_x_845:
[----:B------:R-:W-:-:S09]  /*3400*/  UISETP.NE.AND UP0, UPT, UR6, URZ, UPT ;  /* 0x000000ff0600728c */ /* 0x000fd2000bf05270 */
[----:B------:R-:W-:Y:S05]  /*3410*/  BRA.U UP0, `(.L_x_830) ;  /* 0x0000000100c87547 */ /* 0x000fea000b800000 */
[----:B------:R-:W0:Y:S01]  /*3420*/  LDCU.64 UR10, c[0x0][0x380] ;  /* 0x00007000ff0a77ac */ /* 0x000e220008000a00 */
[----:B------:R-:W-:-:S05]  /*3430*/  IADD3 R5, P1, PT, R0, UR4, RZ ;  /* 0x0000000400057c10 */ /* 0x000fca000ff3e0ff */
[----:B------:R-:W-:Y:S01]  /*3440*/  IMAD.X R16, RZ, RZ, R7, P1 ;  /* 0x000000ffff107224 */ /* 0x000fe200008e0607 */
[----:B0-----:R-:W-:-:S04]  /*3450*/  LEA R4, P1, R5, UR10, 0x2 ;  /* 0x0000000a05047c11 */ /* 0x001fc8000f8210ff */
[----:B------:R-:W-:-:S06]  /*3460*/  LEA.HI.X R5, R5, UR11, R16, 0x2, P1 ;  /* 0x0000000b05057c11 */ /* 0x000fcc00088f1410 */
[----:B------:R0:W5:Y:S01]  /*3470*/  LDG.E R5, desc[UR12][R4.64] ;  /* 0x0000000c04057981 */ /* 0x000162000c1e1900 */
[----:B------:R-:W-:Y:S01]  /*3480*/  UISETP.NE.AND UP0, UPT, UR4, URZ, UPT ;  /* 0x000000ff0400728c */ /* 0x000fe2000bf05270 */
[----:B------:R-:W-:-:S08]  /*3490*/  HFMA2 R16, -RZ, RZ, 1.875, 0 ;  /* 0x3f800000ff107431 */ /* 0x000fd000000001ff */
[----:B0-----:R-:W-:Y:S05]  /*34a0*/  BRA.U !UP0, `(.L_x_852) ;  /* 0x0000000108a07547 */ /* 0x001fea000b800000 */
[----:B------:R-:W-:-:S04]  /*34b0*/  I2FP.F32.U32 R4, UR4 ;  /* 0x0000000400047c45 */ /* 0x000fc80008201000 */
[----:B------:R-:W-:-:S04]  /*34c0*/  FSETP.NAN.AND P1, PT, |R4|, |R4|, PT ;  /* 0x400000040400720b */ /* 0x000fc80003f28200 */
[----:B------:R-:W-:-:S13]  /*34d0*/  FSETP.NAN.OR P1, PT, |R11|, |R11|, P1 ;  /* 0x4000000b0b00720b */ /* 0x000fda0000f28600 */
[----:B------:R-:W-:Y:S05]  /*34e0*/  @P1 BRA `(.L_x_853) ;  /* 0x00000000008c1947 */ /* 0x000fea0003800000 */
        /* <DEDUP_REMOVED lines=14> */
[----:B------:R-:W-:Y:S02]  /*35d0*/  IADD3 R11, PT, PT, R14, 0x7f000000, RZ ;  /* 0x7f0000000e0b7810 */ /* 0x000fe40007ffe0ff */
[----:B------:R-:W-:Y:S01]  /*35e0*/  FSEL R16, RZ, +INF , !P0 ;  /* 0x7f800000ff107808 */ /* 0x000fe20004000000 */
[----:B------:R-:W-:Y:S01]  /*35f0*/  FFMA R17, R12, R15, 0.0096188392490148544312 ;  /* 0x3c1d98560c117423 */ /* 0x000fe2000000000f */
[----:B------:R-:W-:Y:S01]  /*3600*/  FSETP.NEU.AND P0, PT, |R4|, +INF , PT ;  /* 0x7f8000000400780b */ /* 0x000fe20003f0d200 */
[----:B------:R-:W0:Y:S02]  /*3610*/  F2I.NTZ R15, R13 ;  /* 0x0000000d000f7305 */ /* 0x000e240000203100 */
[----:B------:R-:W-:-:S04]  /*3620*/  FFMA R17, R12, R17, 0.055503588169813156128 ;  /* 0x3d6357bb0c117423 */ /* 0x000fc80000000011 */
[----:B------:R-:W-:-:S04]  /*3630*/  FFMA R17, R12, R17, 0.24022644758224487305 ;  /* 0x3e75fdec0c117423 */ /* 0x000fc80000000011 */
[----:B------:R-:W-:-:S04]  /*3640*/  FFMA R17, R12, R17, 0.69314718246459960938 ;  /* 0x3f3172180c117423 */ /* 0x000fc80000000011 */
[----:B------:R-:W-:Y:S01]  /*3650*/  FFMA R12, R12, R17, 1 ;  /* 0x3f8000000c0c7423 */ /* 0x000fe20000000011 */
[----:B0-----:R-:W-:-:S03]  /*3660*/  IMAD R15, R15, 0x800000, -R14 ;  /* 0x008000000f0f7824 */ /* 0x001fc600078e0a0e */
[----:B------:R-:W-:-:S04]  /*3670*/  FMUL R12, R11, R12 ;  /* 0x0000000c0b0c7220 */ /* 0x000fc80000400000 */
[----:B------:R-:W-:-:S05]  /*3680*/  @!P1 FMUL R16, R15, R12 ;  /* 0x0000000c0f109220 */ /* 0x000fca0000400000 */
[----:B------:R-:W-:Y:S01]  /*3690*/  @!P2 FSEL R16, R16, 1, P0 ;  /* 0x3f8000001010a808 */ /* 0x000fe20000000000 */
[----:B------:R-:W-:Y:S06]  /*36a0*/  BRA `(.L_x_852) ;  /* 0x0000000000207947 */ /* 0x000fec0003800000 */
.L_x_854:
[----:B------:R-:W-:-:S06]  /*36b0*/  FMUL R11, R4, 0.5 ;  /* 0x3f000000040b7820 */ /* 0x000fcc0000400000 */
[----:B------:R-:W0:Y:S02]  /*36c0*/  FRND.TRUNC R11, R11 ;  /* 0x0000000b000b7307 */ /* 0x000e24000020d000 */
[----:B0-----:R-:W-:-:S04]  /*36d0*/  FADD R15, R11, R11 ;  /* 0x0000000b0b0f7221 */ /* 0x001fc80000000000 */
[----:B------:R-:W-:-:S05]  /*36e0*/  FADD R15, R4, -R15 ;  /* 0x8000000f040f7221 */ /* 0x000fca0000000000 */
[----:B------:R-:W-:-:S04]  /*36f0*/  FSETP.NEU.AND P0, PT, |R15|, 1, PT ;  /* 0x3f8000000f00780b */ /* 0x000fc80003f0d200 */
[----:B------:R-:W-:Y:S01]  /*3700*/  FSEL R16, R14, R13, P0 ;  /* 0x0000000d0e107208 */ /* 0x000fe20000000000 */
[----:B------:R-:W-:Y:S08]  /*3710*/  BRA `(.L_x_852) ;  /* 0x0000000000047947 */ /* 0x000ff00003800000 */
.L_x_853:
[----:B------:R-:W-:-:S07]  /*3720*/  FADD R16, R11, R4 ;  /* 0x000000040b107221 */ /* 0x000fce0000000000 */
.L_x_852:
[----:B-----5:R-:W-:-:S07]  /*3730*/  FFMA R10, R5, R16, R10 ;  /* 0x00000010050a7223 */ /* 0x020fce000000000a */
.L_x_830:
[----:B------:R-:W0:Y:S01]  /*3740*/  LDC.64 R4, c[0x0][0x390] ;  /* 0x0000e400ff047b82 */ /* 0x000e220000000a00 */
[----:B------:R-:W1:Y:S01]  /*3750*/  LDCU UR9, c[0x0][0x3a8] ;  /* 0x00007500ff0977ac */ /* 0x000e620008000800 */
[----:B0-----:R-:W-:-:S06]  /*3760*/  IMAD.WIDE.U32 R4, R8, 0x4, R4 ;  /* 0x0000000408047825 */ /* 0x001fcc00078e0004 */
[----:B------:R-:W2:Y:S01]  /*3770*/  LDG.E R5, desc[UR12][R4.64] ;  /* 0x0000000c04057981 */ /* 0x000ea2000c1e1900 */
[----:B------:R-:W-:-:S04]  /*3780*/  IADD3 R8, PT, PT, R8, 0x1, RZ ;  /* 0x0000000108087810 */ /* 0x000fc80007ffe0ff */
[----:B-1----:R-:W-:Y:S01]  /*3790*/  ISETP.NE.AND P0, PT, R8, UR9, PT ;  /* 0x0000000908007c0c */ /* 0x002fe2000bf05270 */
[----:B--2---:R-:W-:-:S04]  /*37a0*/  FADD R10, -R5, R10 ;  /* 0x0000000a050a7221 */ /* 0x004fc80000000100 */
[----:B------:R-:W-:-:S08]  /*37b0*/  FFMA R3, R10, R10, R3 ;  /* 0x0000000a0a037223 */ /* 0x000fd00000000003 */
[----:B------:R-:W-:Y:S05]  /*37c0*/  @P0 BRA `(.L_x_855) ;  /* 0xffffffe0005c0947 */ /* 0x000fea000383ffff */
.L_x_820:
[----:B------:R-:W-:Y:S01]  /*37d0*/  I2FP.F32.S32 R6, UR9 ;  /* 0x0000000900067c45 */ /* 0x000fe20008201400 */
[----:B------:R-:W-:Y:S03]  /*37e0*/  BSSY.RECONVERGENT B0, `(.L_x_856) ;  /* 0x000000c000007945 */ /* 0x000fe60003800200 */
[----:B0-----:R-:W0:Y:S08]  /*37f0*/  MUFU.RCP R5, R6 ;  /* 0x0000000600057308 */ /* 0x001e300000001000 */
[----:B------:R-:W1:Y:S01]  /*3800*/  FCHK P0, R3, R6 ;  /* 0x0000000603007302 */ /* 0x000e620000000000 */
[----:B0-----:R-:W-:-:S04]  /*3810*/  FFMA R0, -R6, R5, 1 ;  /* 0x3f80000006007423 */ /* 0x001fc80000000105 */
[----:B------:R-:W-:-:S04]  /*3820*/  FFMA R0, R5, R0, R5 ;  /* 0x0000000005007223 */ /* 0x000fc80000000005 */
[----:B------:R-:W-:-:S04]  /*3830*/  FFMA R5, R0, R3, RZ ;  /* 0x0000000300057223 */ /* 0x000fc800000000ff */
[----:B------:R-:W-:-:S04]  /*3840*/  FFMA R4, -R6, R5, R3 ;  /* 0x0000000506047223 */ /* 0x000fc80000000103 */
[----:B------:R-:W-:Y:S01]  /*3850*/  FFMA R7, R0, R4, R5 ;  /* 0x0000000400077223 */ /* 0x000fe20000000005 */
[----:B-1----:R-:W-:Y:S06]  /*3860*/  @!P0 BRA `(.L_x_857) ;  /* 0x00000000000c8947 */ /* 0x002fec0003800000 */
[----:B------:R-:W-:-:S07]  /*3870*/  MOV R4, 0x3890 ;  /* 0x0000389000047802 */ /* 0x000fce0000000f00 */
[----:B------:R-:W-:Y:S05]  /*3880*/  CALL.REL.NOINC `($__internal_0_$__cuda_sm3x_div_rn_noftz_f32_slowpath) ;  /* 0x0000000000207944 */ /* 0x000fea0003c00000 */
[----:B------:R-:W-:-:S07]  /*3890*/  IMAD.MOV.U32 R7, RZ, RZ, R0 ;  /* 0x000000ffff077224 */ /* 0x000fce00078e0000 */
.L_x_857:
[----:B------:R-:W-:Y:S05]  /*38a0*/  BSYNC.RECONVERGENT B0 ;  /* 0x0000000000007941 */ /* 0x000fea0003800200 */
.L_x_856:
[----:B------:R-:W0:Y:S01]  /*38b0*/  LDCU.64 UR4, c[0x0][0x398] ;  /* 0x00007300ff0477ac */ /* 0x000e220008000a00 */
[----:B------:R-:W-:Y:S02]  /*38c0*/  SHF.R.S32.HI R3, RZ, 0x1f, R2 ;  /* 0x0000001fff037819 */ /* 0x000fe40000011402 */
[----:B0-----:R-:W-:-:S04]  /*38d0*/  LEA R4, P0, R2, UR4, 0x2 ;  /* 0x0000000402047c11 */ /* 0x001fc8000f8010ff */
[----:B------:R-:W-:-:S05]  /*38e0*/  LEA.HI.X R5, R2, UR5, R3, 0x2, P0 ;  /* 0x0000000502057c11 */ /* 0x000fca00080f1403 */
[----:B------:R-:W-:Y:S01]  /*38f0*/  STG.E desc[UR12][R4.64], R7 ;  /* 0x0000000704007986 */ /* 0x000fe2000c10190c */
[----:B------:R-:W-:Y:S05]  /*3900*/  EXIT ;  /* 0x000000000000794d */ /* 0x000fea0003800000 */
        .weak           $__internal_0_$__cuda_sm3x_div_rn_noftz_f32_slowpath
        .type           $__internal_0_$__cuda_sm3x_div_rn_noftz_f32_slowpath,@function
        .size           $__internal_0_$__cuda_sm3x_div_rn_noftz_f32_slowpath,(.L_x_870 - $__internal_0_$__cuda_sm3x_div_rn_noftz_f32_slowpath)
$__internal_0_$__cuda_sm3x_div_rn_noftz_f32_slowpath:
[----:B------:R-:W-:Y:S01]  /*3910*/  SHF.R.U32.HI R5, RZ, 0x17, R6 ;  /* 0x00000017ff057819 */ /* 0x000fe20000011606 */
[----:B------:R-:W-:Y:S01]  /*3920*/  BSSY.RECONVERGENT B1, `(.L_x_858) ;  /* 0x0000063000017945 */ /* 0x000fe20003800200 */
[----:B------:R-:W-:Y:S02]  /*3930*/  SHF.R.U32.HI R0, RZ, 0x17, R3 ;  /* 0x00000017ff007819 */ /* 0x000fe40000011603 */
[----:B------:R-:W-:Y:S02]  /*3940*/  LOP3.LUT R5, R5, 0xff, RZ, 0xc0, !PT ;  /* 0x000000ff05057812 */ /* 0x000fe400078ec0ff */
[----:B------:R-:W-:Y:S02]  /*3950*/  LOP3.LUT R10, R0, 0xff, RZ, 0xc0, !PT ;  /* 0x000000ff000a7812 */ /* 0x000fe400078ec0ff */
[----:B------:R-:W-:-:S03]  /*3960*/  IADD3 R8, PT, PT, R5, -0x1, RZ ;  /* 0xffffffff05087810 */ /* 0x000fc60007ffe0ff */
[----:B------:R-:W-:Y:S01]  /*3970*/  VIADD R9, R10, 0xffffffff ;  /* 0xffffffff0a097836 */ /* 0x000fe20000000000 */
[----:B------:R-:W-:-:S04]  /*3980*/  ISETP.GT.U32.AND P0, PT, R8, 0xfd, PT ;  /* 0x000000fd0800780c */ /* 0x000fc80003f04070 */
[----:B------:R-:W-:-:S13]  /*3990*/  ISETP.GT.U32.OR P0, PT, R9, 0xfd, P0 ;  /* 0x000000fd0900780c */ /* 0x000fda0000704470 */
[----:B------:R-:W-:Y:S01]  /*39a0*/  @!P0 MOV R7, RZ ;  /* 0x000000ff00078202 */ /* 0x000fe20000000f00 */
[----:B------:R-:W-:Y:S06]  /*39b0*/  @!P0 BRA `(.L_x_859) ;  /* 0x0000000000608947 */ /* 0x000fec0003800000 */
[----:B------:R-:W-:Y:S01]  /*39c0*/  FSETP.GTU.FTZ.AND P0, PT, |R3|, +INF , PT ;  /* 0x7f8000000300780b */ /* 0x000fe20003f1c200 */
[----:B------:R-:W-:Y:S01]  /*39d0*/  IMAD.MOV.U32 R0, RZ, RZ, R6 ;  /* 0x000000ffff007224 */ /* 0x000fe200078e0006 */
[----:B------:R-:W-:-:S04]  /*39e0*/  FSETP.GTU.FTZ.AND P1, PT, |R6|, +INF , PT ;  /* 0x7f8000000600780b */ /* 0x000fc80003f3c200 */
[----:B------:R-:W-:-:S13]  /*39f0*/  PLOP3.LUT P0, PT, P0, P1, PT, 0xf8, 0x8f ;  /* 0x00000000008f781c */ /* 0x000fda0000703f70 */
[----:B------:R-:W-:Y:S05]  /*3a00*/  @P0 BRA `(.L_x_860) ;  /* 0x00000004004c0947 */ /* 0x000fea0003800000 */
[----:B------:R-:W-:-:S13]  /*3a10*/  LOP3.LUT P0, RZ, R6, 0x7fffffff, R3, 0xc8, !PT ;  /* 0x7fffffff06ff7812 */ /* 0x000fda000780c803 */
[----:B------:R-:W-:Y:S05]  /*3a20*/  @!P0 BRA `(.L_x_861) ;  /* 0x00000004003c8947 */ /* 0x000fea0003800000 */
[C---:B------:R-:W-:Y:S02]  /*3a30*/  FSETP.NEU.FTZ.AND P1, PT, |R3|.reuse, +INF , PT ;  /* 0x7f8000000300780b */ /* 0x040fe40003f3d200 */
[----:B------:R-:W-:Y:S02]  /*3a40*/  FSETP.NEU.FTZ.AND P0, PT, |R0|, +INF , PT ;  /* 0x7f8000000000780b */ /* 0x000fe40003f1d200 */
[----:B------:R-:W-:-:S11]  /*3a50*/  FSETP.NEU.FTZ.AND P2, PT, |R3|, +INF , PT ;  /* 0x7f8000000300780b */ /* 0x000fd60003f5d200 */
[----:B------:R-:W-:Y:S05]  /*3a60*/  @!P0 BRA !P1, `(.L_x_861) ;  /* 0x00000004002c8947 */ /* 0x000fea0004800000 */
[----:B------:R-:W-:-:S04]  /*3a70*/  LOP3.LUT P1, RZ, R3, 0x7fffffff, RZ, 0xc0, !PT ;  /* 0x7fffffff03ff7812 */ /* 0x000fc8000782c0ff */
[----:B------:R-:W-:-:S13]  /*3a80*/  PLOP3.LUT P0, PT, P0, P1, PT, 0x2f, 0xf2 ;  /* 0x0000000000f2781c */ /* 0x000fda0000702577 */
[----:B------:R-:W-:Y:S05]  /*3a90*/  @P0 BRA `(.L_x_862) ;  /* 0x0000000400180947 */ /* 0x000fea0003800000 */
[----:B------:R-:W-:-:S04]  /*3aa0*/  LOP3.LUT P0, RZ, R6, 0x7fffffff, RZ, 0xc0, !PT ;  /* 0x7fffffff06ff7812 */ /* 0x000fc8000780c0ff */
[----:B------:R-:W-:-:S13]  /*3ab0*/  PLOP3.LUT P0, PT, P2, P0, PT, 0x2f, 0xf2 ;  /* 0x0000000000f2781c */ /* 0x000fda0001700577 */
[----:B------:R-:W-:Y:S05]  /*3ac0*/  @P0 BRA `(.L_x_863) ;  /* 0x0000000400000947 */ /* 0x000fea0003800000 */
[----:B------:R-:W-:Y:S02]  /*3ad0*/  ISETP.GE.AND P0, PT, R9, RZ, PT ;  /* 0x000000ff0900720c */ /* 0x000fe40003f06270 */
[----:B------:R-:W-:-:S11]  /*3ae0*/  ISETP.GE.AND P1, PT, R8, RZ, PT ;  /* 0x000000ff0800720c */ /* 0x000fd60003f26270 */
[----:B------:R-:W-:Y:S01]  /*3af0*/  @P0 MOV R7, RZ ;  /* 0x000000ff00070202 */ /* 0x000fe20000000f00 */
[----:B------:R-:W-:Y:S02]  /*3b00*/  @!P0 IMAD.MOV.U32 R7, RZ, RZ, -0x40 ;  /* 0xffffffc0ff078424 */ /* 0x000fe400078e00ff */
[----:B------:R-:W-:Y:S01]  /*3b10*/  @!P0 FFMA R3, R3, 1.84467440737095516160e+19, RZ ;  /* 0x5f80000003038823 */ /* 0x000fe200000000ff */
[----:B------:R-:W-:Y:S02]  /*3b20*/  @!P1 FFMA R6, R0, 1.84467440737095516160e+19, RZ ;  /* 0x5f80000000069823 */ /* 0x000fe400000000ff */
[----:B------:R-:W-:-:S07]  /*3b30*/  @!P1 IADD3 R7, PT, PT, R7, 0x40, RZ ;  /* 0x0000004007079810 */ /* 0x000fce0007ffe0ff */
.L_x_859:
[----:B------:R-:W-:Y:S01]  /*3b40*/  LEA R9, R5, 0xc0800000, 0x17 ;  /* 0xc080000005097811 */ /* 0x000fe200078eb8ff */
[----:B------:R-:W-:Y:S04]  /*3b50*/  BSSY.RECONVERGENT B2, `(.L_x_864) ;  /* 0x0000036000027945 */ /* 0x000fe80003800200 */
[----:B------:R-:W-:Y:S01]  /*3b60*/  IMAD.IADD R9, R6, 0x1, -R9 ;  /* 0x0000000106097824 */ /* 0x000fe200078e0a09 */
[----:B------:R-:W-:-:S03]  /*3b70*/  IADD3 R6, PT, PT, R10, -0x7f, RZ ;  /* 0xffffff810a067810 */ /* 0x000fc60007ffe0ff */
[----:B------:R-:W0:Y:S01]  /*3b80*/  MUFU.RCP R8, R9 ;  /* 0x0000000900087308 */ /* 0x000e220000001000 */
[----:B------:R-:W-:Y:S01]  /*3b90*/  FADD.FTZ R11, -R9, -RZ ;  /* 0x800000ff090b7221 */ /* 0x000fe20000010100 */
[C---:B------:R-:W-:Y:S01]  /*3ba0*/  IMAD R0, R6.reuse, -0x800000, R3 ;  /* 0xff80000006007824 */ /* 0x040fe200078e0203 */
[----:B------:R-:W-:-:S05]  /*3bb0*/  IADD3 R6, PT, PT, R6, 0x7f, -R5 ;  /* 0x0000007f06067810 */ /* 0x000fca0007ffe805 */
[----:B------:R-:W-:Y:S02]  /*3bc0*/  IMAD.IADD R6, R6, 0x1, R7 ;  /* 0x0000000106067824 */ /* 0x000fe400078e0207 */
[----:B0-----:R-:W-:-:S04]  /*3bd0*/  FFMA R13, R8, R11, 1 ;  /* 0x3f800000080d7423 */ /* 0x001fc8000000000b */
[----:B------:R-:W-:-:S04]  /*3be0*/  FFMA R10, R8, R13, R8 ;  /* 0x0000000d080a7223 */ /* 0x000fc80000000008 */
[----:B------:R-:W-:-:S04]  /*3bf0*/  FFMA R3, R0, R10, RZ ;  /* 0x0000000a00037223 */ /* 0x000fc800000000ff */
[----:B------:R-:W-:-:S04]  /*3c00*/  FFMA R8, R11, R3, R0 ;  /* 0x000000030b087223 */ /* 0x000fc80000000000 */
[----:B------:R-:W-:-:S04]  /*3c10*/  FFMA R13, R10, R8, R3 ;  /* 0x000000080a0d7223 */ /* 0x000fc80000000003 */
[----:B------:R-:W-:-:S04]  /*3c20*/  FFMA R8, R11, R13, R0 ;  /* 0x0000000d0b087223 */ /* 0x000fc80000000000 */
[----:B------:R-:W-:-:S05]  /*3c30*/  FFMA R0, R10, R8, R13 ;  /* 0x000000080a007223 */ /* 0x000fca000000000d */
[----:B------:R-:W-:-:S04]  /*3c40*/  SHF.R.U32.HI R3, RZ, 0x17, R0 ;  /* 0x00000017ff037819 */ /* 0x000fc80000011600 */
[----:B------:R-:W-:-:S04]  /*3c50*/  LOP3.LUT R3, R3, 0xff, RZ, 0xc0, !PT ;  /* 0x000000ff03037812 */ /* 0x000fc800078ec0ff */
[----:B------:R-:W-:-:S05]  /*3c60*/  IADD3 R7, PT, PT, R3, R6, RZ ;  /* 0x0000000603077210 */ /* 0x000fca0007ffe0ff */
[----:B------:R-:W-:-:S05]  /*3c70*/  VIADD R3, R7, 0xffffffff ;  /* 0xffffffff07037836 */ /* 0x000fca0000000000 */
[----:B------:R-:W-:-:S13]  /*3c80*/  ISETP.GE.U32.AND P0, PT, R3, 0xfe, PT ;  /* 0x000000fe0300780c */ /* 0x000fda0003f06070 */
[----:B------:R-:W-:Y:S05]  /*3c90*/  @!P0 BRA `(.L_x_865) ;  /* 0x0000000000808947 */ /* 0x000fea0003800000 */
[----:B------:R-:W-:-:S13]  /*3ca0*/  ISETP.GT.AND P0, PT, R7, 0xfe, PT ;  /* 0x000000fe0700780c */ /* 0x000fda0003f04270 */
[----:B------:R-:W-:Y:S05]  /*3cb0*/  @P0 BRA `(.L_x_866) ;  /* 0x00000000006c0947 */ /* 0x000fea0003800000 */
[----:B------:R-:W-:-:S13]  /*3cc0*/  ISETP.GE.AND P0, PT, R7, 0x1, PT ;  /* 0x000000010700780c */ /* 0x000fda0003f06270 */
[----:B------:R-:W-:Y:S05]  /*3cd0*/  @P0 BRA `(.L_x_867) ;  /* 0x0000000000740947 */ /* 0x000fea0003800000 */
[----:B------:R-:W-:Y:S02]  /*3ce0*/  ISETP.GE.AND P0, PT, R7, -0x18, PT ;  /* 0xffffffe80700780c */ /* 0x000fe40003f06270 */
[----:B------:R-:W-:-:S11]  /*3cf0*/  LOP3.LUT R0, R0, 0x80000000, RZ, 0xc0, !PT ;  /* 0x8000000000007812 */ /* 0x000fd600078ec0ff */
[----:B------:R-:W-:Y:S05]  /*3d00*/  @!P0 BRA `(.L_x_867) ;  /* 0x0000000000688947 */ /* 0x000fea0003800000 */
[CCC-:B------:R-:W-:Y:S01]  /*3d10*/  FFMA.RZ R3, R10.reuse, R8.reuse, R13.reuse ;  /* 0x000000080a037223 */ /* 0x1c0fe2000000c00d */
[CCC-:B------:R-:W-:Y:S01]  /*3d20*/  FFMA.RM R6, R10.reuse, R8.reuse, R13.reuse ;  /* 0x000000080a067223 */ /* 0x1c0fe2000000400d */
[C---:B------:R-:W-:Y:S02]  /*3d30*/  ISETP.NE.AND P2, PT, R7.reuse, RZ, PT ;  /* 0x000000ff0700720c */ /* 0x040fe40003f45270 */
[----:B------:R-:W-:Y:S02]  /*3d40*/  ISETP.NE.AND P1, PT, R7, RZ, PT ;  /* 0x000000ff0700720c */ /* 0x000fe40003f25270 */
[----:B------:R-:W-:Y:S01]  /*3d50*/  LOP3.LUT R5, R3, 0x7fffff, RZ, 0xc0, !PT ;  /* 0x007fffff03057812 */ /* 0x000fe200078ec0ff */
[----:B------:R-:W-:Y:S01]  /*3d60*/  FFMA.RP R3, R10, R8, R13 ;  /* 0x000000080a037223 */ /* 0x000fe2000000800d */
[----:B------:R-:W-:Y:S01]  /*3d70*/  IADD3 R8, PT, PT, R7, 0x20, RZ ;  /* 0x0000002007087810 */ /* 0x000fe20007ffe0ff */
[----:B------:R-:W-:Y:S01]  /*3d80*/  IMAD.MOV R7, RZ, RZ, -R7 ;  /* 0x000000ffff077224 */ /* 0x000fe200078e0a07 */
[----:B------:R-:W-:-:S02]  /*3d90*/  LOP3.LUT R5, R5, 0x800000, RZ, 0xfc, !PT ;  /* 0x0080000005057812 */ /* 0x000fc400078efcff */
[----:B------:R-:W-:Y:S02]  /*3da0*/  FSETP.NEU.FTZ.AND P0, PT, R3, R6, PT ;  /* 0x000000060300720b */ /* 0x000fe40003f1d000 */
[----:B------:R-:W-:Y:S02]  /*3db0*/  SHF.L.U32 R8, R5, R8, RZ ;  /* 0x0000000805087219 */ /* 0x000fe400000006ff */
[----:B------:R-:W-:Y:S02]  /*3dc0*/  SEL R6, R7, RZ, P2 ;  /* 0x000000ff07067207 */ /* 0x000fe40001000000 */
[----:B------:R-:W-:Y:S02]  /*3dd0*/  ISETP.NE.AND P1, PT, R8, RZ, P1 ;  /* 0x000000ff0800720c */ /* 0x000fe40000f25270 */
[----:B------:R-:W-:Y:S02]  /*3de0*/  SHF.R.U32.HI R6, RZ, R6, R5 ;  /* 0x00000006ff067219 */ /* 0x000fe40000011605 */
[----:B------:R-:W-:-:S02]  /*3df0*/  PLOP3.LUT P0, PT, P0, P1, PT, 0xf8, 0x8f ;  /* 0x00000000008f781c */ /* 0x000fc40000703f70 */
[----:B------:R-:W-:Y:S02]  /*3e00*/  SHF.R.U32.HI R8, RZ, 0x1, R6 ;  /* 0x00000001ff087819 */ /* 0x000fe40000011606 */
[----:B------:R-:W-:-:S04]  /*3e10*/  SEL R3, RZ, 0x1, !P0 ;  /* 0x00000001ff037807 */ /* 0x000fc80004000000 */
[----:B------:R-:W-:-:S04]  /*3e20*/  LOP3.LUT R3, R3, 0x1, R8, 0xf8, !PT ;  /* 0x0000000103037812 */ /* 0x000fc800078ef808 */
[----:B------:R-:W-:-:S04]  /*3e30*/  LOP3.LUT R3, R3, R6, RZ, 0xc0, !PT ;  /* 0x0000000603037212 */ /* 0x000fc800078ec0ff */
[----:B------:R-:W-:-:S04]  /*3e40*/  IADD3 R3, PT, PT, R8, R3, RZ ;  /* 0x0000000308037210 */ /* 0x000fc80007ffe0ff */
[----:B------:R-:W-:Y:S01]  /*3e50*/  LOP3.LUT R0, R3, R0, RZ, 0xfc, !PT ;  /* 0x0000000003007212 */ /* 0x000fe200078efcff */
[----:B------:R-:W-:Y:S06]  /*3e60*/  BRA `(.L_x_867) ;  /* 0x0000000000107947 */ /* 0x000fec0003800000 */
.L_x_866:
[----:B------:R-:W-:-:S04]  /*3e70*/  LOP3.LUT R0, R0, 0x80000000, RZ, 0xc0, !PT ;  /* 0x8000000000007812 */ /* 0x000fc800078ec0ff */
[----:B------:R-:W-:Y:S01]  /*3e80*/  LOP3.LUT R0, R0, 0x7f800000, RZ, 0xfc, !PT ;  /* 0x7f80000000007812 */ /* 0x000fe200078efcff */
[----:B------:R-:W-:Y:S06]  /*3e90*/  BRA `(.L_x_867) ;  /* 0x0000000000047947 */ /* 0x000fec0003800000 */
.L_x_865:
[----:B------:R-:W-:-:S07]  /*3ea0*/  IMAD R0, R6, 0x800000, R0 ;  /* 0x0080000006007824 */ /* 0x000fce00078e0200 */
.L_x_867:
[----:B------:R-:W-:Y:S05]  /*3eb0*/  BSYNC.RECONVERGENT B2 ;  /* 0x0000000000027941 */ /* 0x000fea0003800200 */
.L_x_864:
[----:B------:R-:W-:Y:S05]  /*3ec0*/  BRA `(.L_x_868) ;  /* 0x0000000000207947 */ /* 0x000fea0003800000 */
.L_x_863:
[----:B------:R-:W-:-:S04]  /*3ed0*/  LOP3.LUT R0, R6, 0x80000000, R3, 0x48, !PT ;  /* 0x8000000006007812 */ /* 0x000fc800078e4803 */
[----:B------:R-:W-:Y:S01]  /*3ee0*/  LOP3.LUT R0, R0, 0x7f800000, RZ, 0xfc, !PT ;  /* 0x7f80000000007812 */ /* 0x000fe200078efcff */
[----:B------:R-:W-:Y:S06]  /*3ef0*/  BRA `(.L_x_868) ;  /* 0x0000000000147947 */ /* 0x000fec0003800000 */
.L_x_862:
[----:B------:R-:W-:Y:S01]  /*3f00*/  LOP3.LUT R0, R6, 0x80000000, R3, 0x48, !PT ;  /* 0x8000000006007812 */ /* 0x000fe200078e4803 */
[----:B------:R-:W-:Y:S06]  /*3f10*/  BRA `(.L_x_868) ;  /* 0x00000000000c7947 */ /* 0x000fec0003800000 */
.L_x_861:
[----:B------:R-:W0:Y:S01]  /*3f20*/  MUFU.RSQ R0, -QNAN ;  /* 0xffc0000000007908 */ /* 0x000e220000001400 */
[----:B------:R-:W-:Y:S05]  /*3f30*/  BRA `(.L_x_868) ;  /* 0x0000000000047947 */ /* 0x000fea0003800000 */
.L_x_860:
[----:B------:R-:W-:-:S07]  /*3f40*/  FADD.FTZ R0, R3, R0 ;  /* 0x0000000003007221 */ /* 0x000fce0000010000 */
.L_x_868:
[----:B------:R-:W-:Y:S05]  /*3f50*/  BSYNC.RECONVERGENT B1 ;  /* 0x0000000000017941 */ /* 0x000fea0003800200 */
.L_x_858:
[----:B------:R-:W-:-:S04]  /*3f60*/  HFMA2 R5, -RZ, RZ, 0, 0 ;  /* 0x00000000ff057431 */ /* 0x000fc800000001ff */
[----:B0-----:R-:W-:Y:S05]  /*3f70*/  RET.REL.NODEC R4 `(_Z22geneticAlgorithmKernelPfS_S_S_iiiP17curandStateXORWOW) ;  /* 0xffffffc004207950 */ /* 0x001fea0003c3ffff */
.L_x_869:
        /* <DEDUP_REMOVED lines=16> */
.L_x_870:


//--------------------- .nv.global.init           --------------------------
	.section	.nv.global.init,"aw",@progbits
	.align	4
.nv.global.init:
	.type		mrg32k3aM1SubSeq,@object
	.size		mrg32k3aM1SubSeq,(mrg32k3aM2SubSeq - mrg32k3aM1SubSeq)
mrg32k3aM1SubSeq:
        /*0000*/ 	.byte	0x0b, 0xcc, 0xee, 0x04, 0x73, 0x29, 0x8b, 0x6f, 0xf6, 0x53, 0x03, 0xf6, 0x23, 0xf6, 0xea, 0xda
        /* <DEDUP_REMOVED lines=125> */
	.type		mrg32k3aM2SubSeq,@object
	.size		mrg32k3aM2SubSeq,(mrg32k3aM1 - mrg32k3aM2SubSeq)
mrg32k3aM2SubSeq:
        /* <DEDUP_REMOVED lines=126> */
	.type		mrg32k3aM1,@object
	.size		mrg32k3aM1,(mrg32k3aM1Seq - mrg32k3aM1)
mrg32k3aM1:
        /* <DEDUP_REMOVED lines=144> */
	.type		mrg32k3aM1Seq,@object
	.size		mrg32k3aM1Seq,(mrg32k3aM2 - mrg32k3aM1Seq)
mrg32k3aM1Seq:
        /* <DEDUP_REMOVED lines=144> */
	.type		mrg32k3aM2,@object
	.size		mrg32k3aM2,(mrg32k3aM2Seq - mrg32k3aM2)
mrg32k3aM2:
        /* <DEDUP_REMOVED lines=144> */
	.type		mrg32k3aM2Seq,@object
	.size		mrg32k3aM2Seq,(precalc_xorwow_matrix - mrg32k3aM2Seq)
mrg32k3aM2Seq:
        /* <DEDUP_REMOVED lines=144> */
	.type		precalc_xorwow_matrix,@object
	.size		precalc_xorwow_matrix,(precalc_xorwow_offset_matrix - precalc_xorwow_matrix)
precalc_xorwow_matrix:
        /* <DEDUP_REMOVED lines=6400> */
	.type		precalc_xorwow_offset_matrix,@object
	.size		precalc_xorwow_offset_matrix,(.L_1 - precalc_xorwow_offset_matrix)
precalc_xorwow_offset_matrix:
        /* <DEDUP_REMOVED lines=6400> */
.L_1:


//--------------------- .nv.shared._ZN3cub18CUB_300001_SM_10006detail11EmptyKernelIvEEvv --------------------------
	.section	.nv.shared._ZN3cub18CUB_300001_SM_10006detail11EmptyKernelIvEEvv,"aw",@nobits
	.sectionflags	@""
	.align	16
	.zero		1024


//--------------------- .nv.shared.reserved.0     --------------------------
	.section	.nv.shared.reserved.0,"aw",@nobits
	.weak		__nv_reservedSMEM_offset_0_alias
	.size		__nv_reservedSMEM_offset_0_alias, 0, 64
	.other		__nv_reservedSMEM_offset_0_alias,@"STO_CUDA_RESERVED_SHARED STV_DEFAULT"
__nv_reservedSMEM_offset_0_alias:
	.zero		0
	.zero		64


//--------------------- .nv.global                --------------------------
	.section	.nv.global,"aw",@nobits
.nv.global:
	.type		_ZN34_INTERNAL_06777821_4_k_cu_5d812a666thrust24THRUST_300001_SM_1000_NS12placeholders2_8E,@object
	.size		_ZN34_INTERNAL_06777821_4_k_cu_5d812a666thrust24THRUST_300001_SM_1000_NS12placeholders2_8E,(_ZN34_INTERNAL_06777821_4_k_cu_5d812a664cuda3std3__436_GLOBAL__N__06777821_4_k_cu_5d812a666ignoreE - _ZN34_INTERNAL_06777821_4_k_cu_5d812a666thrust24THRUST_300001_SM_1000_NS12placeholders2_8E)
_ZN34_INTERNAL_06777821_4_k_cu_5d812a666thrust24THRUST_300001_SM_1000_NS12placeholders2_8E:
	.zero		1
	.type		_ZN34_INTERNAL_06777821_4_k_cu_5d812a664cuda3std3__436_GLOBAL__N__06777821_4_k_cu_5d812a666ignoreE,@object
	.size		_ZN34_INTERNAL_06777821_4_k_cu_5d812a664cuda3std3__436_GLOBAL__N__06777821_4_k_cu_5d812a666ignoreE,(_ZN34_INTERNAL_06777821_4_k_cu_5d812a664cuda3std6ranges3__45__cpo4dataE - _ZN34_INTERNAL_06777821_4_k_cu_5d812a664cuda3std3__436_GLOBAL__N__06777821_4_k_cu_5d812a666ignoreE)
_ZN34_INTERNAL_06777821_4_k_cu_5d812a664cuda3std3__436_GLOBAL__N__06777821_4_k_cu_5d812a666ignoreE:
	.zero		1
	.type		_ZN34_INTERNAL_06777821_4_k_cu_5d812a664cuda3std6ranges3__45__cpo4dataE,@object
	.size		_ZN34_INTERNAL_06777821_4_k_cu_5d812a664cuda3std6ranges3__45__cpo4dataE,(_ZN34_INTERNAL_06777821_4_k_cu_5d812a666thrust24THRUST_300001_SM_1000_NS6system3cpp3parE - _ZN34_INTERNAL_06777821_4_k_cu_5d812a664cuda3std6ranges3__45__cpo4dataE)
_ZN34_INTERNAL_06777821_4_k_cu_5d812a664cuda3std6ranges3__45__cpo4dataE:
	.zero		1
	.type		_ZN34_INTERNAL_06777821_4_k_cu_5d812a666thrust24THRUST_300001_SM_1000_NS6system3cpp3parE,@object
	.size		_ZN34_INTERNAL_06777821_4_k_cu_5d812a666thrust24THRUST_300001_SM_1000_NS6system3cpp3parE,(_ZN34_INTERNAL_06777821_4_k_cu_5d812a664cuda3std3__45__cpo5beginE - _ZN34_INTERNAL_06777821_4_k_cu_5d812a666thrust24THRUST_300001_SM_1000_NS6system3cpp3parE)
_ZN34_INTERNAL_06777821_4_k_cu_5d812a666thrust24THRUST_300001_SM_1000_NS6system3cpp3parE:
	.zero		1
	.type		_ZN34_INTERNAL_06777821_4_k_cu_5d812a664cuda3std3__45__cpo5beginE,@object
	.size		_ZN34_INTERNAL_06777821_4_k_cu_5d812a664cuda3std3__45__cpo5beginE,(_ZN34_INTERNAL_06777821_4_k_cu_5d812a664cuda3std6ranges3__45__cpo5beginE - _ZN34_INTERNAL_06777821_4_k_cu_5d812a664cuda3std3__45__cpo5beginE)
_ZN34_INTERNAL_06777821_4_k_cu_5d812a664cuda3std3__45__cpo5beginE:
	.zero		1
	.type		_ZN34_INTERNAL_06777821_4_k_cu_5d812a664cuda3std6ranges3__45__cpo5beginE,@object
	.size		_ZN34_INTERNAL_06777821_4_k_cu_5d812a664cuda3std6ranges3__45__cpo5beginE,(_ZN34_INTERNAL_06777821_4_k_cu_5d812a666thrust24THRUST_300001_SM_1000_NS6deviceE - _ZN34_INTERNAL_06777821_4_k_cu_5d812a664cuda3std6ranges3__45__cpo5beginE)
_ZN34_INTERNAL_06777821_4_k_cu_5d812a664cuda3std6ranges3__45__cpo5beginE:
	.zero		1
	.type		_ZN34_INTERNAL_06777821_4_k_cu_5d812a666thrust24THRUST_300001_SM_1000_NS6deviceE,@object
	.size		_ZN34_INTERNAL_06777821_4_k_cu_5d812a666thrust24THRUST_300001_SM_1000_NS6deviceE,(_ZN34_INTERNAL_06777821_4_k_cu_5d812a664cuda3std3__47nulloptE - _ZN34_INTERNAL_06777821_4_k_cu_5d812a666thrust24THRUST_300001_SM_1000_NS6deviceE)
_ZN34_INTERNAL_06777821_4_k_cu_5d812a666thrust24THRUST_300001_SM_1000_NS6deviceE:
	.zero		1
	.type		_ZN34_INTERNAL_06777821_4_k_cu_5d812a664cuda3std3__47nulloptE,@object
	.size		_ZN34_INTERNAL_06777821_4_k_cu_5d812a664cuda3std3__47nulloptE,(_ZN34_INTERNAL_06777821_4_k_cu_5d812a664cuda3std6ranges3__45__cpo8distanceE - _ZN34_INTERNAL_06777821_4_k_cu_5d812a664cuda3std3__47nulloptE)
_ZN34_INTERNAL_06777821_4_k_cu_5d812a664cuda3std3__47nulloptE:
	.zero		1
	.type		_ZN34_INTERNAL_06777821_4_k_cu_5d812a664cuda3std6ranges3__45__cpo8distanceE,@object
	.size		_ZN34_INTERNAL_06777821_4_k_cu_5d812a664cuda3std6ranges3__45__cpo8distanceE,(_ZN34_INTERNAL_06777821_4_k_cu_5d812a666thrust24THRUST_300001_SM_1000_NS12placeholders2_4E - _ZN34_INTERNAL_06777821_4_k_cu_5d812a664cuda3std6ranges3__45__cpo8distanceE)
_ZN34_INTERNAL_06777821_4_k_cu_5d812a664cuda3std6ranges3__45__cpo8distanceE:
	.zero		1
	.type		_ZN34_INTERNAL_06777821_4_k_cu_5d812a666thrust24THRUST_300001_SM_1000_NS12placeholders2_4E,@object
	.size		_ZN34_INTERNAL_06777821_4_k_cu_5d812a666thrust24THRUST_300001_SM_1000_NS12placeholders2_4E,(_ZN34_INTERNAL_06777821_4_k_cu_5d812a664cuda3std3__45__cpo6rbeginE - _ZN34_INTERNAL_06777821_4_k_cu_5d812a666thrust24THRUST_300001_SM_1000_NS12placeholders2_4E)
_ZN34_INTERNAL_06777821_4_k_cu_5d812a666thrust24THRUST_300001_SM_1000_NS12placeholders2_4E:
	.zero		1
	.type		_ZN34_INTERNAL_06777821_4_k_cu_5d812a664cuda3std3__45__cpo6rbeginE,@object
	.size		_ZN34_INTERNAL_06777821_4_k_cu_5d812a664cuda3std3__45__cpo6rbeginE,(_ZN34_INTERNAL_06777821_4_k_cu_5d812a664cuda3std6ranges3__45__cpo7advanceE - _ZN34_INTERNAL_06777821_4_k_cu_5d812a664cuda3std3__45__cpo6rbeginE)
_ZN34_INTERNAL_06777821_4_k_cu_5d812a664cuda3std3__45__cpo6rbeginE:
	.zero		1
	.type		_ZN34_INTERNAL_06777821_4_k_cu_5d812a664cuda3std6ranges3__45__cpo7advanceE,@object
	.size		_ZN34_INTERNAL_06777821_4_k_cu_5d812a664cuda3std6ranges3__45__cpo7advanceE,(_ZN34_INTERNAL_06777821_4_k_cu_5d812a666thrust24THRUST_300001_SM_1000_NS12placeholders3_10E - _ZN34_INTERNAL_06777821_4_k_cu_5d812a664cuda3std6ranges3__45__cpo7advanceE)
_ZN34_INTERNAL_06777821_4_k_cu_5d812a664cuda3std6ranges3__45__cpo7advanceE:
	.zero		1
	.type		_ZN34_INTERNAL_06777821_4_k_cu_5d812a666thrust24THRUST_300001_SM_1000_NS12placeholders3_10E,@object
	.size		_ZN34_INTERNAL_06777821_4_k_cu_5d812a666thrust24THRUST_300001_SM_1000_NS12placeholders3_10E,(_ZN34_INTERNAL_06777821_4_k_cu_5d812a664cuda3std3__48in_placeE - _ZN34_INTERNAL_06777821_4_k_cu_5d812a666thrust24THRUST_300001_SM_1000_NS12placeholders3_10E)
_ZN34_INTERNAL_06777821_4_k_cu_5d812a666thrust24THRUST_300001_SM_1000_NS12placeholders3_10E:
	.zero		1
	.type		_ZN34_INTERNAL_06777821_4_k_cu_5d812a664cuda3std3__48in_placeE,@object
	.size		_ZN34_INTERNAL_06777821_4_k_cu_5d812a664cuda3std3__48in_placeE,(_ZN34_INTERNAL_06777821_4_k_cu_5d812a664cuda3std6ranges3__45__cpo4sizeE - _ZN34_INTERNAL_06777821_4_k_cu_5d812a664cuda3std3__48in_placeE)
_ZN34_INTERNAL_06777821_4_k_cu_5d812a664cuda3std3__48in_placeE:
	.zero		1
	.type		_ZN34_INTERNAL_06777821_4_k_cu_5d812a664cuda3std6ranges3__45__cpo4sizeE,@object
	.size		_ZN34_INTERNAL_06777821_4_k_cu_5d812a664cuda3std6ranges3__45__cpo4sizeE,(_ZN34_INTERNAL_06777821_4_k_cu_5d812a666thrust24THRUST_300001_SM_1000_NS12placeholders2_2E - _ZN34_INTERNAL_06777821_4_k_cu_5d812a664cuda3std6ranges3__45__cpo4sizeE)
_ZN34_INTERNAL_06777821_4_k_cu_5d812a664cuda3std6ranges3__45__cpo4sizeE:
	.zero		1
	.type		_ZN34_INTERNAL_06777821_4_k_cu_5d812a666thrust24THRUST_300001_SM_1000_NS12placeholders2_2E,@object
	.size		_ZN34_INTERNAL_06777821_4_k_cu_5d812a666thrust24THRUST_300001_SM_1000_NS12placeholders2_2E,(_ZN34_INTERNAL_06777821_4_k_cu_5d812a664cuda3std3__45__cpo6cbeginE - _ZN34_INTERNAL_06777821_4_k_cu_5d812a666thrust24THRUST_300001_SM_1000_NS12placeholders2_2E)
_ZN34_INTERNAL_06777821_4_k_cu_5d812a666thrust24THRUST_300001_SM_1000_NS12placeholders2_2E:
	.zero		1
	.type		_ZN34_INTERNAL_06777821_4_k_cu_5d812a664cuda3std3__45__cpo6cbeginE,@object
	.size		_ZN34_INTERNAL_06777821_4_k_cu_5d812a664cuda3std3__45__cpo6cbeginE,(_ZN34_INTERNAL_06777821_4_k_cu_5d812a664cuda3std6ranges3__45__cpo6cbeginE - _ZN34_INTERNAL_06777821_4_k_cu_5d812a664cuda3std3__45__cpo6cbeginE)
_ZN34_INTERNAL_06777821_4_k_cu_5d812a664cuda3std3__45__cpo6cbeginE:
	.zero		1
	.type		_ZN34_INTERNAL_06777821_4_k_cu_5d812a664cuda3std6ranges3__45__cpo6cbeginE,@object
	.size		_ZN34_INTERNAL_06777821_4_k_cu_5d812a664cuda3std6ranges3__45__cpo6cbeginE,(_ZN34_INTERNAL_06777821_4_k_cu_5d812a666thrust24THRUST_300001_SM_1000_NS12placeholders2_6E - _ZN34_INTERNAL_06777821_4_k_cu_5d812a664cuda3std6ranges3__45__cpo6cbeginE)
_ZN34_INTERNAL_06777821_4_k_cu_5d812a664cuda3std6ranges3__45__cpo6cbeginE:
	.zero		1
	.type		_ZN34_INTERNAL_06777821_4_k_cu_5d812a666thrust24THRUST_300001_SM_1000_NS12placeholders2_6E,@object
	.size		_ZN34_INTERNAL_06777821_4_k_cu_5d812a666thrust24THRUST_300001_SM_1000_NS12placeholders2_6E,(_ZN34_INTERNAL_06777821_4_k_cu_5d812a664cuda3std3__45__cpo7crbeginE - _ZN34_INTERNAL_06777821_4_k_cu_5d812a666thrust24THRUST_300001_SM_1000_NS12placeholders2_6E)
_ZN34_INTERNAL_06777821_4_k_cu_5d812a666thrust24THRUST_300001_SM_1000_NS12placeholders2_6E:
	.zero		1
	.type		_ZN34_INTERNAL_06777821_4_k_cu_5d812a664cuda3std3__45__cpo7crbeginE,@object
	.size		_ZN34_INTERNAL_06777821_4_k_cu_5d812a664cuda3std3__45__cpo7crbeginE,(_ZN34_INTERNAL_06777821_4_k_cu_5d812a664cuda3std6ranges3__45__cpo4nextE - _ZN34_INTERNAL_06777821_4_k_cu_5d812a664cuda3std3__45__cpo7crbeginE)
_ZN34_INTERNAL_06777821_4_k_cu_5d812a664cuda3std3__45__cpo7crbeginE:
	.zero		1
	.type		_ZN34_INTERNAL_06777821_4_k_cu_5d812a664cuda3std6ranges3__45__cpo4nextE,@object
	.size		_ZN34_INTERNAL_06777821_4_k_cu_5d812a664cuda3std6ranges3__45__cpo4nextE,(_ZN34_INTERNAL_06777821_4_k_cu_5d812a664cuda3std6ranges3__45__cpo4swapE - _ZN34_INTERNAL_06777821_4_k_cu_5d812a664cuda3std6ranges3__45__cpo4nextE)
_ZN34_INTERNAL_06777821_4_k_cu_5d812a664cuda3std6ranges3__45__cpo4nextE:
	.zero		1
	.type		_ZN34_INTERNAL_06777821_4_k_cu_5d812a664cuda3std6ranges3__45__cpo4swapE,@object
	.size		_ZN34_INTERNAL_06777821_4_k_cu_5d812a664cuda3std6ranges3__45__cpo4swapE,(_ZN34_INTERNAL_06777821_4_k_cu_5d812a666thrust24THRUST_300001_SM_1000_NS8cuda_cub10par_nosyncE - _ZN34_INTERNAL_06777821_4_k_cu_5d812a664cuda3std6ranges3__45__cpo4swapE)
_ZN34_INTERNAL_06777821_4_k_cu_5d812a664cuda3std6ranges3__45__cpo4swapE:
	.zero		1
	.type		_ZN34_INTERNAL_06777821_4_k_cu_5d812a666thrust24THRUST_300001_SM_1000_NS8cuda_cub10par_nosyncE,@object
	.size		_ZN34_INTERNAL_06777821_4_k_cu_5d812a666thrust24THRUST_300001_SM_1000_NS8cuda_cub10par_nosyncE,(_ZN34_INTERNAL_06777821_4_k_cu_5d812a666thrust24THRUST_300001_SM_1000_NS3seqE - _ZN34_INTERNAL_06777821_4_k_cu_5d812a666thrust24THRUST_300001_SM_1000_NS8cuda_cub10par_nosyncE)
_ZN34_INTERNAL_06777821_4_k_cu_5d812a666thrust24THRUST_300001_SM_1000_NS8cuda_cub10par_nosyncE:
	.zero		1
	.type		_ZN34_INTERNAL_06777821_4_k_cu_5d812a666thrust24THRUST_300001_SM_1000_NS3seqE,@object
	.size		_ZN34_INTERNAL_06777821_4_k_cu_5d812a666thrust24THRUST_300001_SM_1000_NS3seqE,(_ZN34_INTERNAL_06777821_4_k_cu_5d812a664cuda3std3__420unreachable_sentinelE - _ZN34_INTERNAL_06777821_4_k_cu_5d812a666thrust24THRUST_300001_SM_1000_NS3seqE)
_ZN34_INTERNAL_06777821_4_k_cu_5d812a666thrust24THRUST_300001_SM_1000_NS3seqE:
	.zero		1
	.type		_ZN34_INTERNAL_06777821_4_k_cu_5d812a664cuda3std3__420unreachable_sentinelE,@object
	.size		_ZN34_INTERNAL_06777821_4_k_cu_5d812a664cuda3std3__420unreachable_sentinelE,(_ZN34_INTERNAL_06777821_4_k_cu_5d812a664cuda3std6ranges3__45__cpo5ssizeE - _ZN34_INTERNAL_06777821_4_k_cu_5d812a664cuda3std3__420unreachable_sentinelE)
_ZN34_INTERNAL_06777821_4_k_cu_5d812a664cuda3std3__420unreachable_sentinelE:
	.zero		1
	.type		_ZN34_INTERNAL_06777821_4_k_cu_5d812a664cuda3std6ranges3__45__cpo5ssizeE,@object
	.size		_ZN34_INTERNAL_06777821_4_k_cu_5d812a664cuda3std6ranges3__45__cpo5ssizeE,(_ZN34_INTERNAL_06777821_4_k_cu_5d812a666thrust24THRUST_300001_SM_1000_NS12placeholders2_3E - _ZN34_INTERNAL_06777821_4_k_cu_5d812a664cuda3std6ranges3__45__cpo5ssizeE)
_ZN34_INTERNAL_06777821_4_k_cu_5d812a664cuda3std6ranges3__45__cpo5ssizeE:
	.zero		1
	.type		_ZN34_INTERNAL_06777821_4_k_cu_5d812a666thrust24THRUST_300001_SM_1000_NS12placeholders2_3E,@object
	.size		_ZN34_INTERNAL_06777821_4_k_cu_5d812a666thrust24THRUST_300001_SM_1000_NS12placeholders2_3E,(_ZN34_INTERNAL_06777821_4_k_cu_5d812a664cuda3std3__45__cpo4cendE - _ZN34_INTERNAL_06777821_4_k_cu_5d812a666thrust24THRUST_300001_SM_1000_NS12placeholders2_3E)
_ZN34_INTERNAL_06777821_4_k_cu_5d812a666thrust24THRUST_300001_SM_1000_NS12placeholders2_3E:
	.zero		1
	.type		_ZN34_INTERNAL_06777821_4_k_cu_5d812a664cuda3std3__45__cpo4cendE,@object
	.size		_ZN34_INTERNAL_06777821_4_k_cu_5d812a664cuda3std3__45__cpo4cendE,(_ZN34_INTERNAL_06777821_4_k_cu_5d812a664cuda3std6ranges3__45__cpo4cendE - _ZN34_INTERNAL_06777821_4_k_cu_5d812a664cuda3std3__45__cpo4cendE)
_ZN34_INTERNAL_06777821_4_k_cu_5d812a664cuda3std3__45__cpo4cendE:
	.zero		1
	.type		_ZN34_INTERNAL_06777821_4_k_cu_5d812a664cuda3std6ranges3__45__cpo4cendE,@object
	.size		_ZN34_INTERNAL_06777821_4_k_cu_5d812a664cuda3std6ranges3__45__cpo4cendE,(_ZN34_INTERNAL_06777821_4_k_cu_5d812a666thrust24THRUST_300001_SM_1000_NS12placeholders2_7E - _ZN34_INTERNAL_06777821_4_k_cu_5d812a664cuda3std6ranges3__45__cpo4cendE)
_ZN34_INTERNAL_06777821_4_k_cu_5d812a664cuda3std6ranges3__45__cpo4cendE:
	.zero		1
	.type		_ZN34_INTERNAL_06777821_4_k_cu_5d812a666thrust24THRUST_300001_SM_1000_NS12placeholders2_7E,@object
	.size		_ZN34_INTERNAL_06777821_4_k_cu_5d812a666thrust24THRUST_300001_SM_1000_NS12placeholders2_7E,(_ZN34_INTERNAL_06777821_4_k_cu_5d812a664cuda3std3__45__cpo5crendE - _ZN34_INTERNAL_06777821_4_k_cu_5d812a666thrust24THRUST_300001_SM_1000_NS12placeholders2_7E)
_ZN34_INTERNAL_06777821_4_k_cu_5d812a666thrust24THRUST_300001_SM_1000_NS12placeholders2_7E:
	.zero		1
	.type		_ZN34_INTERNAL_06777821_4_k_cu_5d812a664cuda3std3__45__cpo5crendE,@object
	.size		_ZN34_INTERNAL_06777821_4_k_cu_5d812a664cuda3std3__45__cpo5crendE,(_ZN34_INTERNAL_06777821_4_k_cu_5d812a664cuda3std6ranges3__45__cpo4prevE - _ZN34_INTERNAL_06777821_4_k_cu_5d812a664cuda3std3__45__cpo5crendE)
_ZN34_INTERNAL_06777821_4_k_cu_5d812a664cuda3std3__45__cpo5crendE:
	.zero		1
	.type		_ZN34_INTERNAL_06777821_4_k_cu_5d812a664cuda3std6ranges3__45__cpo4prevE,@object
	.size		_ZN34_INTERNAL_06777821_4_k_cu_5d812a664cuda3std6ranges3__45__cpo4prevE,(_ZN34_INTERNAL_06777821_4_k_cu_5d812a664cuda3std6ranges3__45__cpo9iter_moveE - _ZN34_INTERNAL_06777821_4_k_cu_5d812a664cuda3std6ranges3__45__cpo4prevE)
_ZN34_INTERNAL_06777821_4_k_cu_5d812a664cuda3std6ranges3__45__cpo4prevE:
	.zero		1
	.type		_ZN34_INTERNAL_06777821_4_k_cu_5d812a664cuda3std6ranges3__45__cpo9iter_moveE,@object
	.size		_ZN34_INTERNAL_06777821_4_k_cu_5d812a664cuda3std6ranges3__45__cpo9iter_moveE,(_ZN34_INTERNAL_06777821_4_k_cu_5d812a666thrust24THRUST_300001_SM_1000_NS6system6detail10sequential3seqE - _ZN34_INTERNAL_06777821_4_k_cu_5d812a664cuda3std6ranges3__45__cpo9iter_moveE)
_ZN34_INTERNAL_06777821_4_k_cu_5d812a664cuda3std6ranges3__45__cpo9iter_moveE:
	.zero		1
	.type		_ZN34_INTERNAL_06777821_4_k_cu_5d812a666thrust24THRUST_300001_SM_1000_NS6system6detail10sequential3seqE,@object
	.size		_ZN34_INTERNAL_06777821_4_k_cu_5d812a666thrust24THRUST_300001_SM_1000_NS6system6detail10sequential3seqE,(_ZN34_INTERNAL_06777821_4_k_cu_5d812a666thrust24THRUST_300001_SM_1000_NS12placeholders2_9E - _ZN34_INTERNAL_06777821_4_k_cu_5d812a666thrust24THRUST_300001_SM_1000_NS6system6detail10sequential3seqE)
_ZN34_INTERNAL_06777821_4_k_cu_5d812a666thrust24THRUST_300001_SM_1000_NS6system6detail10sequential3seqE:
	.zero		1
	.type		_ZN34_INTERNAL_06777821_4_k_cu_5d812a666thrust24THRUST_300001_SM_1000_NS12placeholders2_9E,@object
	.size		_ZN34_INTERNAL_06777821_4_k_cu_5d812a666thrust24THRUST_300001_SM_1000_NS12placeholders2_9E,(_ZN34_INTERNAL_06777821_4_k_cu_5d812a664cuda3std3__419piecewise_constructE - _ZN34_INTERNAL_06777821_4_k_cu_5d812a666thrust24THRUST_300001_SM_1000_NS12placeholders2_9E)
_ZN34_INTERNAL_06777821_4_k_cu_5d812a666thrust24THRUST_300001_SM_1000_NS12placeholders2_9E:
	.zero		1
	.type		_ZN34_INTERNAL_06777821_4_k_cu_5d812a664cuda3std3__419piecewise_constructE,@object
	.size		_ZN34_INTERNAL_06777821_4_k_cu_5d812a664cuda3std3__419piecewise_constructE,(_ZN34_INTERNAL_06777821_4_k_cu_5d812a664cuda3std6ranges3__45__cpo5cdataE - _ZN34_INTERNAL_06777821_4_k_cu_5d812a664cuda3std3__419piecewise_constructE)
_ZN34_INTERNAL_06777821_4_k_cu_5d812a664cuda3std3__419piecewise_constructE:
	.zero		1
	.type		_ZN34_INTERNAL_06777821_4_k_cu_5d812a664cuda3std6ranges3__45__cpo5cdataE,@object
	.size		_ZN34_INTERNAL_06777821_4_k_cu_5d812a664cuda3std6ranges3__45__cpo5cdataE,(_ZN34_INTERNAL_06777821_4_k_cu_5d812a666thrust24THRUST_300001_SM_1000_NS12placeholders2_1E - _ZN34_INTERNAL_06777821_4_k_cu_5d812a664cuda3std6ranges3__45__cpo5cdataE)
_ZN34_INTERNAL_06777821_4_k_cu_5d812a664cuda3std6ranges3__45__cpo5cdataE:
	.zero		1
	.type		_ZN34_INTERNAL_06777821_4_k_cu_5d812a666thrust24THRUST_300001_SM_1000_NS12placeholders2_1E,@object
	.size		_ZN34_INTERNAL_06777821_4_k_cu_5d812a666thrust24THRUST_300001_SM_1000_NS12placeholders2_1E,(_ZN34_INTERNAL_06777821_4_k_cu_5d812a664cuda3std3__45__cpo3endE - _ZN34_INTERNAL_06777821_4_k_cu_5d812a666thrust24THRUST_300001_SM_1000_NS12placeholders2_1E)
_ZN34_INTERNAL_06777821_4_k_cu_5d812a666thrust24THRUST_300001_SM_1000_NS12placeholders2_1E:
	.zero		1
	.type		_ZN34_INTERNAL_06777821_4_k_cu_5d812a664cuda3std3__45__cpo3endE,@object
	.size		_ZN34_INTERNAL_06777821_4_k_cu_5d812a664cuda3std3__45__cpo3endE,(_ZN34_INTERNAL_06777821_4_k_cu_5d812a664cuda3std6ranges3__45__cpo3endE - _ZN34_INTERNAL_06777821_4_k_cu_5d812a664cuda3std3__45__cpo3endE)
_ZN34_INTERNAL_06777821_4_k_cu_5d812a664cuda3std3__45__cpo3endE:
	.zero		1
	.type		_ZN34_INTERNAL_06777821_4_k_cu_5d812a664cuda3std6ranges3__45__cpo3endE,@object
	.size		_ZN34_INTERNAL_06777821_4_k_cu_5d812a664cuda3std6ranges3__45__cpo3endE,(_ZN34_INTERNAL_06777821_4_k_cu_5d812a666thrust24THRUST_300001_SM_1000_NS12placeholders2_5E - _ZN34_INTERNAL_06777821_4_k_cu_5d812a664cuda3std6ranges3__45__cpo3endE)
_ZN34_INTERNAL_06777821_4_k_cu_5d812a664cuda3std6ranges3__45__cpo3endE:
	.zero		1
	.type		_ZN34_INTERNAL_06777821_4_k_cu_5d812a666thrust24THRUST_300001_SM_1000_NS12placeholders2_5E,@object
	.size		_ZN34_INTERNAL_06777821_4_k_cu_5d812a666thrust24THRUST_300001_SM_1000_NS12placeholders2_5E,(_ZN34_INTERNAL_06777821_4_k_cu_5d812a664cuda3std3__45__cpo4rendE - _ZN34_INTERNAL_06777821_4_k_cu_5d812a666thrust24THRUST_300001_SM_1000_NS12placeholders2_5E)
_ZN34_INTERNAL_06777821_4_k_cu_5d812a666thrust24THRUST_300001_SM_1000_NS12placeholders2_5E:
	.zero		1
	.type		_ZN34_INTERNAL_06777821_4_k_cu_5d812a664cuda3std3__45__cpo4rendE,@object
	.size		_ZN34_INTERNAL_06777821_4_k_cu_5d812a664cuda3std3__45__cpo4rendE,(_ZN34_INTERNAL_06777821_4_k_cu_5d812a664cuda3std6ranges3__45__cpo9iter_swapE - _ZN34_INTERNAL_06777821_4_k_cu_5d812a664cuda3std3__45__cpo4rendE)
_ZN34_INTERNAL_06777821_4_k_cu_5d812a664cuda3std3__45__cpo4rendE:
	.zero		1
	.type		_ZN34_INTERNAL_06777821_4_k_cu_5d812a664cuda3std6ranges3__45__cpo9iter_swapE,@object
	.size		_ZN34_INTERNAL_06777821_4_k_cu_5d812a664cuda3std6ranges3__45__cpo9iter_swapE,(_ZN34_INTERNAL_06777821_4_k_cu_5d812a664cuda3std3__48unexpectE - _ZN34_INTERNAL_06777821_4_k_cu_5d812a664cuda3std6ranges3__45__cpo9iter_swapE)
_ZN34_INTERNAL_06777821_4_k_cu_5d812a664cuda3std6ranges3__45__cpo9iter_swapE:
	.zero		1
	.type		_ZN34_INTERNAL_06777821_4_k_cu_5d812a664cuda3std3__48unexpectE,@object
	.size		_ZN34_INTERNAL_06777821_4_k_cu_5d812a664cuda3std3__48unexpectE,(_ZN34_INTERNAL_06777821_4_k_cu_5d812a666thrust24THRUST_300001_SM_1000_NS8cuda_cub3parE - _ZN34_INTERNAL_06777821_4_k_cu_5d812a664cuda3std3__48unexpectE)
_ZN34_INTERNAL_06777821_4_k_cu_5d812a664cuda3std3__48unexpectE:
	.zero		1
	.type		_ZN34_INTERNAL_06777821_4_k_cu_5d812a666thrust24THRUST_300001_SM_1000_NS8cuda_cub3parE,@object
	.size		_ZN34_INTERNAL_06777821_4_k_cu_5d812a666thrust24THRUST_300001_SM_1000_NS8cuda_cub3parE,(.L_38 - _ZN34_INTERNAL_06777821_4_k_cu_5d812a666thrust24THRUST_300001_SM_1000_NS8cuda_cub3parE)
_ZN34_INTERNAL_06777821_4_k_cu_5d812a666thrust24THRUST_300001_SM_1000_NS8cuda_cub3parE:
	.zero		1
.L_38:


//--------------------- .nv.shared._ZN6thrust24THRUST_300001_SM_1000_NS8cuda_cub4core6detail13_kernel_agentINS1_8__reduce11ReduceAgentIPN4cuda3std3__45tupleIJflEEESC_SB_lNS1_9__extrema9arg_min_fIflNS9_4lessIfEEEEEEJSC_SC_iSH_EEEvDpT0_ --------------------------
	.section	.nv.shared._ZN6thrust24THRUST_300001_SM_1000_NS8cuda_cub4core6detail13_kernel_agentINS1_8__reduce11ReduceAgentIPN4cuda3std3__45tupleIJflEEESC_SB_lNS1_9__extrema9arg_min_fIflNS9_4lessIfEEEEEEJSC_SC_iSH_EEEvDpT0_,"aw",@nobits
	.sectionflags	@""
	.align	16
	.zero		1024


//--------------------- .nv.shared._ZN6thrust24THRUST_300001_SM_1000_NS8cuda_cub4core6detail13_kernel_agentINS1_8__reduce10DrainAgentIlEEJN3cub18CUB_300001_SM_10009GridQueueIyEElEEEvDpT0_ --------------------------
	.section	.nv.shared._ZN6thrust24THRUST_300001_SM_1000_NS8cuda_cub4core6detail13_kernel_agentINS1_8__reduce10DrainAgentIlEEJN3cub18CUB_300001_SM_10009GridQueueIyEElEEEvDpT0_,"aw",@nobits
	.sectionflags	@""
	.align	16
	.zero		1024


//--------------------- .nv.shared._ZN6thrust24THRUST_300001_SM_1000_NS8cuda_cub4core6detail13_kernel_agentINS1_8__reduce11ReduceAgentINS0_12zip_iteratorIN4cuda3std3__45tupleIJNS0_10device_ptrIfEENS0_17counting_iteratorIlNS0_11use_defaultESF_SF_EEEEEEEPNSB_IJflEEESJ_lNS1_9__extrema9arg_min_fIflNSA_4lessIfEEEEEEJSI_SK_lN3cub18CUB_300001_SM_100013GridEvenShareIlEENSS_9GridQueueIyEESP_EEEvDpT0_ --------------------------
	.section	.nv.shared._ZN6thrust24THRUST_300001_SM_1000_NS8cuda_cub4core6detail13_kernel_agentINS1_8__reduce11ReduceAgentINS0_12zip_iteratorIN4cuda3std3__45tupleIJNS0_10device_ptrIfEENS0_17counting_iteratorIlNS0_11use_defaultESF_SF_EEEEEEEPNSB_IJflEEESJ_lNS1_9__extrema9arg_min_fIflNSA_4lessIfEEEEEEJSI_SK_lN3cub18CUB_300001_SM_100013GridEvenShareIlEENSS_9GridQueueIyEESP_EEEvDpT0_,"aw",@nobits
	.sectionflags	@""
	.align	16
	.zero		1024


//--------------------- .nv.shared._ZN6thrust24THRUST_300001_SM_1000_NS8cuda_cub4core6detail13_kernel_agentINS1_8__reduce11ReduceAgentINS0_12zip_iteratorIN4cuda3std3__45tupleIJNS0_10device_ptrIfEENS0_17counting_iteratorIlNS0_11use_defaultESF_SF_EEEEEEEPNSB_IJflEEESJ_lNS1_9__extrema9arg_min_fIflNSA_4lessIfEEEEEEJSI_SK_lSP_EEEvDpT0_ --------------------------
	.section	.nv.shared._ZN6thrust24THRUST_300001_SM_1000_NS8cuda_cub4core6detail13_kernel_agentINS1_8__reduce11ReduceAgentINS0_12zip_iteratorIN4cuda3std3__45tupleIJNS0_10device_ptrIfEENS0_17counting_iteratorIlNS0_11use_defaultESF_SF_EEEEEEEPNSB_IJflEEESJ_lNS1_9__extrema9arg_min_fIflNSA_4lessIfEEEEEEJSI_SK_lSP_EEEvDpT0_,"aw",@nobits
	.sectionflags	@""
	.align	16
	.zero		1024


//--------------------- .nv.shared._ZN6thrust24THRUST_300001_SM_1000_NS8cuda_cub4core6detail13_kernel_agentINS1_8__reduce11ReduceAgentIPN4cuda3std3__45tupleIJflEEESC_SB_iNS1_9__extrema9arg_min_fIflNS9_4lessIfEEEEEEJSC_SC_iSH_EEEvDpT0_ --------------------------
	.section	.nv.shared._ZN6thrust24THRUST_300001_SM_1000_NS8cuda_cub4core6detail13_kernel_agentINS1_8__reduce11ReduceAgentIPN4cuda3std3__45tupleIJflEEESC_SB_iNS1_9__extrema9arg_min_fIflNS9_4lessIfEEEEEEJSC_SC_iSH_EEEvDpT0_,"aw",@nobits
	.sectionflags	@""
	.align	16
	.zero		1024


//--------------------- .nv.shared._ZN6thrust24THRUST_300001_SM_1000_NS8cuda_cub4core6detail13_kernel_agentINS1_8__reduce10DrainAgentIiEEJN3cub18CUB_300001_SM_10009GridQueueIjEEiEEEvDpT0_ --------------------------
	.section	.nv.shared._ZN6thrust24THRUST_300001_SM_1000_NS8cuda_cub4core6detail13_kernel_agentINS1_8__reduce10DrainAgentIiEEJN3cub18CUB_300001_SM_10009GridQueueIjEEiEEEvDpT0_,"aw",@nobits
	.sectionflags	@""
	.align	16
	.zero		1024


//--------------------- .nv.shared._ZN6thrust24THRUST_300001_SM_1000_NS8cuda_cub4core6detail13_kernel_agentINS1_8__reduce11ReduceAgentINS0_12zip_iteratorIN4cuda3std3__45tupleIJNS0_10device_ptrIfEENS0_17counting_iteratorIlNS0_11use_defaultESF_SF_EEEEEEEPNSB_IJflEEESJ_iNS1_9__extrema9arg_min_fIflNSA_4lessIfEEEEEEJSI_SK_iN3cub18CUB_300001_SM_100013GridEvenShareIiEENSS_9GridQueueIjEESP_EEEvDpT0_ --------------------------
	.section	.nv.shared._ZN6thrust24THRUST_300001_SM_1000_NS8cuda_cub4core6detail13_kernel_agentINS1_8__reduce11ReduceAgentINS0_12zip_iteratorIN4cuda3std3__45tupleIJNS0_10device_ptrIfEENS0_17counting_iteratorIlNS0_11use_defaultESF_SF_EEEEEEEPNSB_IJflEEESJ_iNS1_9__extrema9arg_min_fIflNSA_4lessIfEEEEEEJSI_SK_iN3cub18CUB_300001_SM_100013GridEvenShareIiEENSS_9GridQueueIjEESP_EEEvDpT0_,"aw",@nobits
	.sectionflags	@""
	.align	16
	.zero		1024


//--------------------- .nv.shared._ZN6thrust24THRUST_300001_SM_1000_NS8cuda_cub4core6detail13_kernel_agentINS1_8__reduce11ReduceAgentINS0_12zip_iteratorIN4cuda3std3__45tupleIJNS0_10device_ptrIfEENS0_17counting_iteratorIlNS0_11use_defaultESF_SF_EEEEEEEPNSB_IJflEEESJ_iNS1_9__extrema9arg_min_fIflNSA_4lessIfEEEEEEJSI_SK_iSP_EEEvDpT0_ --------------------------
	.section	.nv.shared._ZN6thrust24THRUST_300001_SM_1000_NS8cuda_cub4core6detail13_kernel_agentINS1_8__reduce11ReduceAgentINS0_12zip_iteratorIN4cuda3std3__45tupleIJNS0_10device_ptrIfEENS0_17counting_iteratorIlNS0_11use_defaultESF_SF_EEEEEEEPNSB_IJflEEESJ_iNS1_9__extrema9arg_min_fIflNSA_4lessIfEEEEEEJSI_SK_iSP_EEEvDpT0_,"aw",@nobits
	.sectionflags	@""
	.align	16
	.zero		1024


//--------------------- .nv.shared._Z14nextGenerationPfS_S_iibP17curandStateXORWOW --------------------------
	.section	.nv.shared._Z14nextGenerationPfS_S_iibP17curandStateXORWOW,"aw",@nobits
	.sectionflags	@""
	.align	16
	.zero		1024


//--------------------- .nv.shared._Z22geneticAlgorithmKernelPfS_S_S_iiiP17curandStateXORWOW --------------------------
	.section	.nv.shared._Z22geneticAlgorithmKernelPfS_S_S_iiiP17curandStateXORWOW,"aw",@nobits
	.sectionflags	@""
	.align	16
	.zero		1024


//--------------------- .nv.constant0._ZN3cub18CUB_300001_SM_10006detail11EmptyKernelIvEEvv --------------------------
	.section	.nv.constant0._ZN3cub18CUB_300001_SM_10006detail11EmptyKernelIvEEvv,"a",@progbits
	.sectionflags	@""
	.align	4
.nv.constant0._ZN3cub18CUB_300001_SM_10006detail11EmptyKernelIvEEvv:
	.zero		896


//--------------------- .nv.constant0._ZN6thrust24THRUST_300001_SM_1000_NS8cuda_cub4core6detail13_kernel_agentINS1_8__reduce11ReduceAgentIPN4cuda3std3__45tupleIJflEEESC_SB_lNS1_9__extrema9arg_min_fIflNS9_4lessIfEEEEEEJSC_SC_iSH_EEEvDpT0_ --------------------------
	.section	.nv.constant0._ZN6thrust24THRUST_300001_SM_1000_NS8cuda_cub4core6detail13_kernel_agentINS1_8__reduce11ReduceAgentIPN4cuda3std3__45tupleIJflEEESC_SB_lNS1_9__extrema9arg_min_fIflNS9_4lessIfEEEEEEJSC_SC_iSH_EEEvDpT0_,"a",@progbits
	.sectionflags	@""
	.align	4
.nv.constant0._ZN6thrust24THRUST_300001_SM_1000_NS8cuda_cub4core6detail13_kernel_agentINS1_8__reduce11ReduceAgentIPN4cuda3std3__45tupleIJflEEESC_SB_lNS1_9__extrema9arg_min_fIflNS9_4lessIfEEEEEEJSC_SC_iSH_EEEvDpT0_:
	.zero		917


//--------------------- .nv.constant0._ZN6thrust24THRUST_300001_SM_1000_NS8cuda_cub4core6detail13_kernel_agentINS1_8__reduce10DrainAgentIlEEJN3cub18CUB_300001_SM_10009GridQueueIyEElEEEvDpT0_ --------------------------
	.section	.nv.constant0._ZN6thrust24THRUST_300001_SM_1000_NS8cuda_cub4core6detail13_kernel_agentINS1_8__reduce10DrainAgentIlEEJN3cub18CUB_300001_SM_10009GridQueueIyEElEEEvDpT0_,"a",@progbits
	.sectionflags	@""
	.align	4
.nv.constant0._ZN6thrust24THRUST_300001_SM_1000_NS8cuda_cub4core6detail13_kernel_agentINS1_8__reduce10DrainAgentIlEEJN3cub18CUB_300001_SM_10009GridQueueIyEElEEEvDpT0_:
	.zero		912


//--------------------- .nv.constant0._ZN6thrust24THRUST_300001_SM_1000_NS8cuda_cub4core6detail13_kernel_agentINS1_8__reduce11ReduceAgentINS0_12zip_iteratorIN4cuda3std3__45tupleIJNS0_10device_ptrIfEENS0_17counting_iteratorIlNS0_11use_defaultESF_SF_EEEEEEEPNSB_IJflEEESJ_lNS1_9__extrema9arg_min_fIflNSA_4lessIfEEEEEEJSI_SK_lN3cub18CUB_300001_SM_100013GridEvenShareIlEENSS_9GridQueueIyEESP_EEEvDpT0_ --------------------------
	.section	.nv.constant0._ZN6thrust24THRUST_300001_SM_1000_NS8cuda_cub4core6detail13_kernel_agentINS1_8__reduce11ReduceAgentINS0_12zip_iteratorIN4cuda3std3__45tupleIJNS0_10device_ptrIfEENS0_17counting_iteratorIlNS0_11use_defaultESF_SF_EEEEEEEPNSB_IJflEEESJ_lNS1_9__extrema9arg_min_fIflNSA_4lessIfEEEEEEJSI_SK_lN3cub18CUB_300001_SM_100013GridEvenShareIlEENSS_9GridQueueIyEESP_EEEvDpT0_,"a",@progbits
	.sectionflags	@""
	.align	4
.nv.constant0._ZN6thrust24THRUST_300001_SM_1000_NS8cuda_cub4core6detail13_kernel_agentINS1_8__reduce11ReduceAgentINS0_12zip_iteratorIN4cuda3std3__45tupleIJNS0_10device_ptrIfEENS0_17counting_iteratorIlNS0_11use_defaultESF_SF_EEEEEEEPNSB_IJflEEESJ_lNS1_9__extrema9arg_min_fIflNSA_4lessIfEEEEEEJSI_SK_lN3cub18CUB_300001_SM_100013GridEvenShareIlEENSS_9GridQueueIyEESP_EEEvDpT0_:
	.zero		1009


//--------------------- .nv.constant0._ZN6thrust24THRUST_300001_SM_1000_NS8cuda_cub4core6detail13_kernel_agentINS1_8__reduce11ReduceAgentINS0_12zip_iteratorIN4cuda3std3__45tupleIJNS0_10device_ptrIfEENS0_17counting_iteratorIlNS0_11use_defaultESF_SF_EEEEEEEPNSB_IJflEEESJ_lNS1_9__extrema9arg_min_fIflNSA_4lessIfEEEEEEJSI_SK_lSP_EEEvDpT0_ --------------------------
	.section	.nv.constant0._ZN6thrust24THRUST_300001_SM_1000_NS8cuda_cub4core6detail13_kernel_agentINS1_8__reduce11ReduceAgentINS0_12zip_iteratorIN4cuda3std3__45tupleIJNS0_10device_ptrIfEENS0_17counting_iteratorIlNS0_11use_defaultESF_SF_EEEEEEEPNSB_IJflEEESJ_lNS1_9__extrema9arg_min_fIflNSA_4lessIfEEEEEEJSI_SK_lSP_EEEvDpT0_,"a",@progbits
	.sectionflags	@""
	.align	4
.nv.constant0._ZN6thrust24THRUST_300001_SM_1000_NS8cuda_cub4core6detail13_kernel_agentINS1_8__reduce11ReduceAgentINS0_12zip_iteratorIN4cuda3std3__45tupleIJNS0_10device_ptrIfEENS0_17counting_iteratorIlNS0_11use_defaultESF_SF_EEEEEEEPNSB_IJflEEESJ_lNS1_9__extrema9arg_min_fIflNSA_4lessIfEEEEEEJSI_SK_lSP_EEEvDpT0_:
	.zero		929


//--------------------- .nv.constant0._ZN6thrust24THRUST_300001_SM_1000_NS8cuda_cub4core6detail13_kernel_agentINS1_8__reduce11ReduceAgentIPN4cuda3std3__45tupleIJflEEESC_SB_iNS1_9__extrema9arg_min_fIflNS9_4lessIfEEEEEEJSC_SC_iSH_EEEvDpT0_ --------------------------
	.section	.nv.constant0._ZN6thrust24THRUST_300001_SM_1000_NS8cuda_cub4core6detail13_kernel_agentINS1_8__reduce11ReduceAgentIPN4cuda3std3__45tupleIJflEEESC_SB_iNS1_9__extrema9arg_min_fIflNS9_4lessIfEEEEEEJSC_SC_iSH_EEEvDpT0_,"a",@progbits
	.sectionflags	@""
	.align	4
.nv.constant0._ZN6thrust24THRUST_300001_SM_1000_NS8cuda_cub4core6detail13_kernel_agentINS1_8__reduce11ReduceAgentIPN4cuda3std3__45tupleIJflEEESC_SB_iNS1_9__extrema9arg_min_fIflNS9_4lessIfEEEEEEJSC_SC_iSH_EEEvDpT0_:
	.zero		917


//--------------------- .nv.constant0._ZN6thrust24THRUST_300001_SM_1000_NS8cuda_cub4core6detail13_kernel_agentINS1_8__reduce10DrainAgentIiEEJN3cub18CUB_300001_SM_10009GridQueueIjEEiEEEvDpT0_ --------------------------
	.section	.nv.constant0._ZN6thrust24THRUST_300001_SM_1000_NS8cuda_cub4core6detail13_kernel_agentINS1_8__reduce10DrainAgentIiEEJN3cub18CUB_300001_SM_10009GridQueueIjEEiEEEvDpT0_,"a",@progbits
	.sectionflags	@""
	.align	4
.nv.constant0._ZN6thrust24THRUST_300001_SM_1000_NS8cuda_cub4core6detail13_kernel_agentINS1_8__reduce10DrainAgentIiEEJN3cub18CUB_300001_SM_10009GridQueueIjEEiEEEvDpT0_:
	.zero		908


//--------------------- .nv.constant0._ZN6thrust24THRUST_300001_SM_1000_NS8cuda_cub4core6detail13_kernel_agentINS1_8__reduce11ReduceAgentINS0_12zip_iteratorIN4cuda3std3__45tupleIJNS0_10device_ptrIfEENS0_17counting_iteratorIlNS0_11use_defaultESF_SF_EEEEEEEPNSB_IJflEEESJ_iNS1_9__extrema9arg_min_fIflNSA_4lessIfEEEEEEJSI_SK_iN3cub18CUB_300001_SM_100013GridEvenShareIiEENSS_9GridQueueIjEESP_EEEvDpT0_ --------------------------
	.section	.nv.constant0._ZN6thrust24THRUST_300001_SM_1000_NS8cuda_cub4core6detail13_kernel_agentINS1_8__reduce11ReduceAgentINS0_12zip_iteratorIN4cuda3std3__45tupleIJNS0_10device_ptrIfEENS0_17counting_iteratorIlNS0_11use_defaultESF_SF_EEEEEEEPNSB_IJflEEESJ_iNS1_9__extrema9arg_min_fIflNSA_4lessIfEEEEEEJSI_SK_iN3cub18CUB_300001_SM_100013GridEvenShareIiEENSS_9GridQueueIjEESP_EEEvDpT0_,"a",@progbits
	.sectionflags	@""
	.align	4
.nv.constant0._ZN6thrust24THRUST_300001_SM_1000_NS8cuda_cub4core6detail13_kernel_agentINS1_8__reduce11ReduceAgentINS0_12zip_iteratorIN4cuda3std3__45tupleIJNS0_10device_ptrIfEENS0_17counting_iteratorIlNS0_11use_defaultESF_SF_EEEEEEEPNSB_IJflEEESJ_iNS1_9__extrema9arg_min_fIflNSA_4lessIfEEEEEEJSI_SK_iN3cub18CUB_300001_SM_100013GridEvenShareIiEENSS_9GridQueueIjEESP_EEEvDpT0_:
	.zero		977


//--------------------- .nv.constant0._ZN6thrust24THRUST_300001_SM_1000_NS8cuda_cub4core6detail13_kernel_agentINS1_8__reduce11ReduceAgentINS0_12zip_iteratorIN4cuda3std3__45tupleIJNS0_10device_ptrIfEENS0_17counting_iteratorIlNS0_11use_defaultESF_SF_EEEEEEEPNSB_IJflEEESJ_iNS1_9__extrema9arg_min_fIflNSA_4lessIfEEEEEEJSI_SK_iSP_EEEvDpT0_ --------------------------
	.section	.nv.constant0._ZN6thrust24THRUST_300001_SM_1000_NS8cuda_cub4core6detail13_kernel_agentINS1_8__reduce11ReduceAgentINS0_12zip_iteratorIN4cuda3std3__45tupleIJNS0_10device_ptrIfEENS0_17counting_iteratorIlNS0_11use_defaultESF_SF_EEEEEEEPNSB_IJflEEESJ_iNS1_9__extrema9arg_min_fIflNSA_4lessIfEEEEEEJSI_SK_iSP_EEEvDpT0_,"a",@progbits
	.sectionflags	@""
	.align	4
.nv.constant0._ZN6thrust24THRUST_300001_SM_1000_NS8cuda_cub4core6detail13_kernel_agentINS1_8__reduce11ReduceAgentINS0_12zip_iteratorIN4cuda3std3__45tupleIJNS0_10device_ptrIfEENS0_17counting_iteratorIlNS0_11use_defaultESF_SF_EEEEEEEPNSB_IJflEEESJ_iNS1_9__extrema9arg_min_fIflNSA_4lessIfEEEEEEJSI_SK_iSP_EEEvDpT0_:
	.zero		925


//--------------------- .nv.constant0._Z14nextGenerationPfS_S_iibP17curandStateXORWOW --------------------------
	.section	.nv.constant0._Z14nextGenerationPfS_S_iibP17curandStateXORWOW,"a",@progbits
	.sectionflags	@""
	.align	4
.nv.constant0._Z14nextGenerationPfS_S_iibP17curandStateXORWOW:
	.zero		944


//--------------------- .nv.constant0._Z22geneticAlgorithmKernelPfS_S_S_iiiP17curandStateXORWOW --------------------------
	.section	.nv.constant0._Z22geneticAlgorithmKernelPfS_S_S_iiiP17curandStateXORWOW,"a",@progbits
	.sectionflags	@""
	.align	4
.nv.constant0._Z22geneticAlgorithmKernelPfS_S_S_iiiP17curandStateXORWOW:
	.zero		952


//--------------------- SYMBOLS --------------------------

	.type		.nv.reservedSmem.offset0,@object
	.size		.nv.reservedSmem.offset0,0x4
	.type		.nv.reservedSmem.cap,@object
	.size		.nv.reservedSmem.cap,0x4
